//
// Generated by NVIDIA NVVM Compiler
//
// Compiler Build ID: CL-36424714
// Cuda compilation tools, release 13.0, V13.0.88
// Based on NVVM 20.0.0
//

.version 9.0
.target sm_100
.address_size 64

	// .globl	_Z16processStreamingPdPKdS1_S1_S1_PKb
.const .align 4 .u32 tileX;
.const .align 4 .u32 tileY;
.const .align 4 .u32 nElem;
.const .align 4 .u32 nDir;
.const .align 8 .b8 wi[72];
.const .align 4 .b8 dirX[36];
.const .align 4 .b8 dirY[36];
.const .align 4 .b8 bi[36];
.const .align 8 .b8 cs[32];
.const .align 8 .b8 tau[24];
.const .align 8 .f64 stableDeviation;
.const .align 8 .f64 alphaMin;
.const .align 1 .u8 enableEntropyConstraint;
.const .align 8 .b8 constant_Fx[72];
.const .align 8 .b8 constant_Fy[72];

.visible .entry _Z16processStreamingPdPKdS1_S1_S1_PKb(
	.param .u64 .ptr .align 1 _Z16processStreamingPdPKdS1_S1_S1_PKb_param_0,
	.param .u64 .ptr .align 1 _Z16processStreamingPdPKdS1_S1_S1_PKb_param_1,
	.param .u64 .ptr .align 1 _Z16processStreamingPdPKdS1_S1_S1_PKb_param_2,
	.param .u64 .ptr .align 1 _Z16processStreamingPdPKdS1_S1_S1_PKb_param_3,
	.param .u64 .ptr .align 1 _Z16processStreamingPdPKdS1_S1_S1_PKb_param_4,
	.param .u64 .ptr .align 1 _Z16processStreamingPdPKdS1_S1_S1_PKb_param_5
)
{
	.local .align 4 .b8 	__local_depot0[36];
	.reg .b64 	%SP;
	.reg .b64 	%SPL;
	.reg .pred 	%p<14>;
	.reg .b16 	%rs<2>;
	.reg .b32 	%r<110>;
	.reg .b64 	%rd<82>;
	.reg .b64 	%fd<6>;

	mov.u64 	%SPL, __local_depot0;
	ld.param.u64 	%rd28, [_Z16processStreamingPdPKdS1_S1_S1_PKb_param_0];
	ld.param.u64 	%rd29, [_Z16processStreamingPdPKdS1_S1_S1_PKb_param_1];
	ld.param.u64 	%rd27, [_Z16processStreamingPdPKdS1_S1_S1_PKb_param_5];
	cvta.to.global.u64 	%rd1, %rd28;
	cvta.to.global.u64 	%rd2, %rd29;
	add.u64 	%rd3, %SPL, 0;
	mov.u32 	%r38, %ctaid.x;
	mov.u32 	%r39, %ctaid.y;
	mov.u32 	%r40, %nctaid.x;
	mad.lo.s32 	%r41, %r39, %r40, %r38;
	mov.u32 	%r42, %tid.x;
	mov.u32 	%r43, %ntid.x;
	mov.u32 	%r44, %tid.y;
	mad.lo.s32 	%r45, %r43, %r44, %r42;
	cvt.u64.u32 	%rd31, %r45;
	mov.u32 	%r46, %ntid.y;
	mul.lo.s32 	%r47, %r43, %r46;
	mul.wide.u32 	%rd32, %r41, %r47;
	add.s64 	%rd4, %rd32, %rd31;
	cvt.u32.u64 	%r48, %rd4;
	ld.const.u32 	%r1, [nElem];
	rem.s32 	%r49, %r48, %r1;
	ld.const.u32 	%r2, [tileX];
	div.s32 	%r4, %r49, %r2;
	mul.lo.s32 	%r50, %r4, %r2;
	sub.s32 	%r3, %r49, %r50;
	cvt.s64.s32 	%rd33, %r1;
	setp.ge.u64 	%p1, %rd4, %rd33;
	@%p1 bra 	$L__BB0_15;
	ld.const.u32 	%r5, [nDir];
	setp.lt.s32 	%p2, %r5, 1;
	@%p2 bra 	$L__BB0_8;
	and.b32  	%r6, %r5, 3;
	setp.lt.u32 	%p3, %r5, 4;
	mov.b32 	%r100, 0;
	@%p3 bra 	$L__BB0_5;
	and.b32  	%r100, %r5, 2147483644;
	neg.s32 	%r99, %r100;
	mov.u64 	%rd36, dirX;
	add.s64 	%rd76, %rd36, 8;
	mov.u64 	%rd37, dirY;
	add.s64 	%rd75, %rd37, 8;
	add.s64 	%rd74, %rd3, 8;
$L__BB0_4:
	ld.const.u32 	%r52, [%rd76+-8];
	sub.s32 	%r53, %r3, %r52;
	ld.const.u32 	%r54, [%rd75+-8];
	sub.s32 	%r55, %r4, %r54;
	mad.lo.s32 	%r56, %r2, %r55, %r53;
	add.s32 	%r57, %r56, %r1;
	rem.s32 	%r58, %r57, %r1;
	st.local.u32 	[%rd74+-8], %r58;
	ld.const.u32 	%r59, [%rd76+-4];
	sub.s32 	%r60, %r3, %r59;
	ld.const.u32 	%r61, [%rd75+-4];
	sub.s32 	%r62, %r4, %r61;
	mad.lo.s32 	%r63, %r2, %r62, %r60;
	add.s32 	%r64, %r63, %r1;
	rem.s32 	%r65, %r64, %r1;
	st.local.u32 	[%rd74+-4], %r65;
	ld.const.u32 	%r66, [%rd76];
	sub.s32 	%r67, %r3, %r66;
	ld.const.u32 	%r68, [%rd75];
	sub.s32 	%r69, %r4, %r68;
	mad.lo.s32 	%r70, %r2, %r69, %r67;
	add.s32 	%r71, %r70, %r1;
	rem.s32 	%r72, %r71, %r1;
	st.local.u32 	[%rd74], %r72;
	ld.const.u32 	%r73, [%rd76+4];
	sub.s32 	%r74, %r3, %r73;
	ld.const.u32 	%r75, [%rd75+4];
	sub.s32 	%r76, %r4, %r75;
	mad.lo.s32 	%r77, %r2, %r76, %r74;
	add.s32 	%r78, %r77, %r1;
	rem.s32 	%r79, %r78, %r1;
	st.local.u32 	[%rd74+4], %r79;
	add.s32 	%r99, %r99, 4;
	add.s64 	%rd76, %rd76, 16;
	add.s64 	%rd75, %rd75, 16;
	add.s64 	%rd74, %rd74, 16;
	setp.ne.s32 	%p4, %r99, 0;
	@%p4 bra 	$L__BB0_4;
$L__BB0_5:
	setp.eq.s32 	%p5, %r6, 0;
	@%p5 bra 	$L__BB0_8;
	mul.wide.u32 	%rd38, %r100, 4;
	add.s64 	%rd79, %rd3, %rd38;
	mov.u64 	%rd39, dirY;
	add.s64 	%rd78, %rd39, %rd38;
	mov.u64 	%rd40, dirX;
	add.s64 	%rd77, %rd40, %rd38;
	neg.s32 	%r101, %r6;
$L__BB0_7:
	.pragma "nounroll";
	ld.const.u32 	%r80, [%rd77];
	sub.s32 	%r81, %r3, %r80;
	ld.const.u32 	%r82, [%rd78];
	sub.s32 	%r83, %r4, %r82;
	mad.lo.s32 	%r84, %r2, %r83, %r81;
	add.s32 	%r85, %r84, %r1;
	rem.s32 	%r86, %r85, %r1;
	st.local.u32 	[%rd79], %r86;
	add.s64 	%rd79, %rd79, 4;
	add.s64 	%rd78, %rd78, 4;
	add.s64 	%rd77, %rd77, 4;
	add.s32 	%r101, %r101, 1;
	setp.ne.s32 	%p6, %r101, 0;
	@%p6 bra 	$L__BB0_7;
$L__BB0_8:
	setp.lt.s32 	%p7, %r5, 1;
	cvta.to.global.u64 	%rd41, %rd27;
	add.s64 	%rd42, %rd41, %rd4;
	ld.global.u8 	%rs1, [%rd42];
	setp.eq.s16 	%p8, %rs1, 1;
	or.pred  	%p9, %p8, %p7;
	@%p9 bra 	$L__BB0_15;
	and.b32  	%r15, %r5, 3;
	setp.lt.u32 	%p10, %r5, 4;
	mov.b32 	%r107, 0;
	@%p10 bra 	$L__BB0_12;
	and.b32  	%r107, %r5, 2147483644;
	neg.s32 	%r106, %r107;
	shl.b32 	%r18, %r1, 2;
	shl.b32 	%r104, %r1, 1;
	mul.lo.s32 	%r103, %r1, 3;
	add.s64 	%rd80, %rd3, 8;
	mov.b32 	%r102, 0;
	mov.u32 	%r105, %r1;
$L__BB0_11:
	ld.local.u32 	%r89, [%rd80+-8];
	add.s32 	%r90, %r102, %r89;
	mul.wide.s32 	%rd43, %r90, 8;
	add.s64 	%rd44, %rd2, %rd43;
	ld.global.f64 	%fd1, [%rd44];
	cvt.s64.s32 	%rd45, %r102;
	add.s64 	%rd46, %rd4, %rd45;
	shl.b64 	%rd47, %rd46, 3;
	add.s64 	%rd48, %rd1, %rd47;
	st.global.f64 	[%rd48], %fd1;
	ld.local.u32 	%r91, [%rd80+-4];
	add.s32 	%r92, %r105, %r91;
	mul.wide.s32 	%rd49, %r92, 8;
	add.s64 	%rd50, %rd2, %rd49;
	ld.global.f64 	%fd2, [%rd50];
	cvt.s64.s32 	%rd51, %r105;
	add.s64 	%rd52, %rd4, %rd51;
	shl.b64 	%rd53, %rd52, 3;
	add.s64 	%rd54, %rd1, %rd53;
	st.global.f64 	[%rd54], %fd2;
	ld.local.u32 	%r93, [%rd80];
	add.s32 	%r94, %r104, %r93;
	mul.wide.s32 	%rd55, %r94, 8;
	add.s64 	%rd56, %rd2, %rd55;
	ld.global.f64 	%fd3, [%rd56];
	cvt.s64.s32 	%rd57, %r104;
	add.s64 	%rd58, %rd4, %rd57;
	shl.b64 	%rd59, %rd58, 3;
	add.s64 	%rd60, %rd1, %rd59;
	st.global.f64 	[%rd60], %fd3;
	ld.local.u32 	%r95, [%rd80+4];
	add.s32 	%r96, %r103, %r95;
	mul.wide.s32 	%rd61, %r96, 8;
	add.s64 	%rd62, %rd2, %rd61;
	ld.global.f64 	%fd4, [%rd62];
	cvt.s64.s32 	%rd63, %r103;
	add.s64 	%rd64, %rd4, %rd63;
	shl.b64 	%rd65, %rd64, 3;
	add.s64 	%rd66, %rd1, %rd65;
	st.global.f64 	[%rd66], %fd4;
	add.s32 	%r106, %r106, 4;
	add.s32 	%r105, %r105, %r18;
	add.s32 	%r104, %r104, %r18;
	add.s32 	%r103, %r103, %r18;
	add.s32 	%r102, %r102, %r18;
	add.s64 	%rd80, %rd80, 16;
	setp.ne.s32 	%p11, %r106, 0;
	@%p11 bra 	$L__BB0_11;
$L__BB0_12:
	setp.eq.s32 	%p12, %r15, 0;
	@%p12 bra 	$L__BB0_15;
	mul.lo.s32 	%r109, %r107, %r1;
	mul.wide.u32 	%rd67, %r107, 4;
	add.s64 	%rd81, %rd3, %rd67;
	neg.s32 	%r108, %r15;
$L__BB0_14:
	.pragma "nounroll";
	ld.local.u32 	%r97, [%rd81];
	add.s32 	%r98, %r109, %r97;
	mul.wide.s32 	%rd68, %r98, 8;
	add.s64 	%rd69, %rd2, %rd68;
	ld.global.f64 	%fd5, [%rd69];
	cvt.s64.s32 	%rd70, %r109;
	add.s64 	%rd71, %rd4, %rd70;
	shl.b64 	%rd72, %rd71, 3;
	add.s64 	%rd73, %rd1, %rd72;
	st.global.f64 	[%rd73], %fd5;
	add.s32 	%r109, %r109, %r1;
	add.s64 	%rd81, %rd81, 4;
	add.s32 	%r108, %r108, 1;
	setp.ne.s32 	%p13, %r108, 0;
	@%p13 bra 	$L__BB0_14;
$L__BB0_15:
	ret;

}
	// .globl	_Z16processCollisionPdPKdS1_S1_S1_PKb
.visible .entry _Z16processCollisionPdPKdS1_S1_S1_PKb(
	.param .u64 .ptr .align 1 _Z16processCollisionPdPKdS1_S1_S1_PKb_param_0,
	.param .u64 .ptr .align 1 _Z16processCollisionPdPKdS1_S1_S1_PKb_param_1,
	.param .u64 .ptr .align 1 _Z16processCollisionPdPKdS1_S1_S1_PKb_param_2,
	.param .u64 .ptr .align 1 _Z16processCollisionPdPKdS1_S1_S1_PKb_param_3,
	.param .u64 .ptr .align 1 _Z16processCollisionPdPKdS1_S1_S1_PKb_param_4,
	.param .u64 .ptr .align 1 _Z16processCollisionPdPKdS1_S1_S1_PKb_param_5
)
{
	.local .align 8 .b8 	__local_depot1[144];
	.reg .b64 	%SP;
	.reg .b64 	%SPL;
	.reg .pred 	%p<152>;
	.reg .b16 	%rs<3>;
	.reg .b32 	%r<549>;
	.reg .b64 	%rd<203>;
	.reg .b64 	%fd<1240>;

	mov.u64 	%SPL, __local_depot1;
	ld.param.u64 	%rd37, [_Z16processCollisionPdPKdS1_S1_S1_PKb_param_1];
	ld.param.u64 	%rd33, [_Z16processCollisionPdPKdS1_S1_S1_PKb_param_2];
	ld.param.u64 	%rd34, [_Z16processCollisionPdPKdS1_S1_S1_PKb_param_3];
	ld.param.u64 	%rd35, [_Z16processCollisionPdPKdS1_S1_S1_PKb_param_4];
	ld.param.u64 	%rd36, [_Z16processCollisionPdPKdS1_S1_S1_PKb_param_5];
	cvta.to.global.u64 	%rd1, %rd37;
	add.u64 	%rd2, %SPL, 0;
	add.u64 	%rd3, %SPL, 72;
	mov.u32 	%r215, %ctaid.x;
	mov.u32 	%r216, %ctaid.y;
	mov.u32 	%r217, %nctaid.x;
	mad.lo.s32 	%r218, %r216, %r217, %r215;
	mov.u32 	%r219, %tid.x;
	mov.u32 	%r220, %ntid.x;
	mov.u32 	%r221, %tid.y;
	mad.lo.s32 	%r222, %r220, %r221, %r219;
	cvt.u64.u32 	%rd40, %r222;
	mov.u32 	%r223, %ntid.y;
	mul.lo.s32 	%r224, %r220, %r223;
	mul.wide.u32 	%rd41, %r218, %r224;
	add.s64 	%rd4, %rd41, %rd40;
	ld.const.u32 	%r1, [nElem];
	cvt.s64.s32 	%rd42, %r1;
	setp.ge.u64 	%p1, %rd4, %rd42;
	@%p1 bra 	$L__BB1_172;
	cvta.to.global.u64 	%rd43, %rd36;
	add.s64 	%rd44, %rd43, %rd4;
	ld.global.u8 	%rs1, [%rd44];
	setp.eq.s16 	%p2, %rs1, 1;
	@%p2 bra 	$L__BB1_172;
	cvta.to.global.u64 	%rd45, %rd33;
	shl.b64 	%rd46, %rd4, 3;
	add.s64 	%rd47, %rd45, %rd46;
	ld.global.f64 	%fd1, [%rd47];
	cvta.to.global.u64 	%rd48, %rd34;
	add.s64 	%rd49, %rd48, %rd46;
	ld.global.f64 	%fd1159, [%rd49];
	cvta.to.global.u64 	%rd50, %rd35;
	add.s64 	%rd51, %rd50, %rd46;
	ld.global.f64 	%fd1160, [%rd51];
	ld.const.u32 	%r2, [nDir];
	setp.lt.s32 	%p3, %r2, 1;
	@%p3 bra 	$L__BB1_11;
	ld.const.f64 	%fd244, [tau];
	add.f64 	%fd4, %fd244, 0dBFE0000000000000;
	and.b32  	%r3, %r2, 3;
	setp.lt.u32 	%p4, %r2, 4;
	mov.b32 	%r465, 0;
	@%p4 bra 	$L__BB1_6;
	and.b32  	%r465, %r2, 2147483644;
	mov.b32 	%r467, 0;
	mov.u64 	%rd53, constant_Fx;
	mov.u64 	%rd56, dirX;
	mov.u64 	%rd58, constant_Fy;
	mov.u64 	%rd60, dirY;
$L__BB1_5:
	.pragma "nounroll";
	mul.wide.u32 	%rd52, %r467, 8;
	add.s64 	%rd54, %rd53, %rd52;
	ld.const.f64 	%fd245, [%rd54];
	mul.f64 	%fd246, %fd4, %fd245;
	mul.wide.u32 	%rd55, %r467, 4;
	add.s64 	%rd57, %rd56, %rd55;
	ld.const.u32 	%r227, [%rd57];
	cvt.rn.f64.s32 	%fd247, %r227;
	mul.f64 	%fd248, %fd246, %fd247;
	div.rn.f64 	%fd249, %fd248, %fd1;
	add.f64 	%fd250, %fd1159, %fd249;
	add.s64 	%rd59, %rd58, %rd52;
	ld.const.f64 	%fd251, [%rd59];
	mul.f64 	%fd252, %fd4, %fd251;
	add.s64 	%rd61, %rd60, %rd55;
	ld.const.u32 	%r228, [%rd61];
	cvt.rn.f64.s32 	%fd253, %r228;
	mul.f64 	%fd254, %fd252, %fd253;
	div.rn.f64 	%fd255, %fd254, %fd1;
	add.f64 	%fd256, %fd1160, %fd255;
	ld.const.f64 	%fd257, [%rd54+8];
	mul.f64 	%fd258, %fd4, %fd257;
	ld.const.u32 	%r229, [%rd57+4];
	cvt.rn.f64.s32 	%fd259, %r229;
	mul.f64 	%fd260, %fd258, %fd259;
	div.rn.f64 	%fd261, %fd260, %fd1;
	add.f64 	%fd262, %fd250, %fd261;
	ld.const.f64 	%fd263, [%rd59+8];
	mul.f64 	%fd264, %fd4, %fd263;
	ld.const.u32 	%r230, [%rd61+4];
	cvt.rn.f64.s32 	%fd265, %r230;
	mul.f64 	%fd266, %fd264, %fd265;
	div.rn.f64 	%fd267, %fd266, %fd1;
	add.f64 	%fd268, %fd256, %fd267;
	ld.const.f64 	%fd269, [%rd54+16];
	mul.f64 	%fd270, %fd4, %fd269;
	ld.const.u32 	%r231, [%rd57+8];
	cvt.rn.f64.s32 	%fd271, %r231;
	mul.f64 	%fd272, %fd270, %fd271;
	div.rn.f64 	%fd273, %fd272, %fd1;
	add.f64 	%fd274, %fd262, %fd273;
	ld.const.f64 	%fd275, [%rd59+16];
	mul.f64 	%fd276, %fd4, %fd275;
	ld.const.u32 	%r232, [%rd61+8];
	cvt.rn.f64.s32 	%fd277, %r232;
	mul.f64 	%fd278, %fd276, %fd277;
	div.rn.f64 	%fd279, %fd278, %fd1;
	add.f64 	%fd280, %fd268, %fd279;
	ld.const.f64 	%fd281, [%rd54+24];
	mul.f64 	%fd282, %fd4, %fd281;
	ld.const.u32 	%r233, [%rd57+12];
	cvt.rn.f64.s32 	%fd283, %r233;
	mul.f64 	%fd284, %fd282, %fd283;
	div.rn.f64 	%fd285, %fd284, %fd1;
	add.f64 	%fd1159, %fd274, %fd285;
	ld.const.f64 	%fd286, [%rd59+24];
	mul.f64 	%fd287, %fd4, %fd286;
	ld.const.u32 	%r234, [%rd61+12];
	cvt.rn.f64.s32 	%fd288, %r234;
	mul.f64 	%fd289, %fd287, %fd288;
	div.rn.f64 	%fd290, %fd289, %fd1;
	add.f64 	%fd1160, %fd280, %fd290;
	add.s32 	%r467, %r467, 4;
	setp.eq.s32 	%p5, %r467, %r465;
	@%p5 bra 	$L__BB1_6;
	bra.uni 	$L__BB1_5;
$L__BB1_6:
	setp.eq.s32 	%p6, %r3, 0;
	@%p6 bra 	$L__BB1_11;
	setp.eq.s32 	%p7, %r3, 1;
	@%p7 bra 	$L__BB1_9;
	mul.wide.u32 	%rd62, %r465, 8;
	mov.u64 	%rd63, constant_Fx;
	add.s64 	%rd64, %rd63, %rd62;
	ld.const.f64 	%fd292, [%rd64];
	mul.f64 	%fd293, %fd4, %fd292;
	mul.wide.u32 	%rd65, %r465, 4;
	mov.u64 	%rd66, dirX;
	add.s64 	%rd67, %rd66, %rd65;
	ld.const.u32 	%r235, [%rd67];
	cvt.rn.f64.s32 	%fd294, %r235;
	mul.f64 	%fd295, %fd293, %fd294;
	div.rn.f64 	%fd296, %fd295, %fd1;
	add.f64 	%fd297, %fd1159, %fd296;
	mov.u64 	%rd68, constant_Fy;
	add.s64 	%rd69, %rd68, %rd62;
	ld.const.f64 	%fd298, [%rd69];
	mul.f64 	%fd299, %fd4, %fd298;
	mov.u64 	%rd70, dirY;
	add.s64 	%rd71, %rd70, %rd65;
	ld.const.u32 	%r236, [%rd71];
	cvt.rn.f64.s32 	%fd300, %r236;
	mul.f64 	%fd301, %fd299, %fd300;
	div.rn.f64 	%fd302, %fd301, %fd1;
	add.f64 	%fd303, %fd1160, %fd302;
	ld.const.f64 	%fd304, [%rd64+8];
	mul.f64 	%fd305, %fd4, %fd304;
	ld.const.u32 	%r237, [%rd67+4];
	cvt.rn.f64.s32 	%fd306, %r237;
	mul.f64 	%fd307, %fd305, %fd306;
	div.rn.f64 	%fd308, %fd307, %fd1;
	add.f64 	%fd1159, %fd297, %fd308;
	ld.const.f64 	%fd309, [%rd69+8];
	mul.f64 	%fd310, %fd4, %fd309;
	ld.const.u32 	%r238, [%rd71+4];
	cvt.rn.f64.s32 	%fd311, %r238;
	mul.f64 	%fd312, %fd310, %fd311;
	div.rn.f64 	%fd313, %fd312, %fd1;
	add.f64 	%fd1160, %fd303, %fd313;
	add.s32 	%r465, %r465, 2;
$L__BB1_9:
	and.b32  	%r239, %r2, 1;
	setp.eq.b32 	%p8, %r239, 1;
	not.pred 	%p9, %p8;
	@%p9 bra 	$L__BB1_11;
	mul.wide.u32 	%rd72, %r465, 8;
	mov.u64 	%rd73, constant_Fx;
	add.s64 	%rd74, %rd73, %rd72;
	ld.const.f64 	%fd314, [%rd74];
	mul.f64 	%fd315, %fd4, %fd314;
	mul.wide.u32 	%rd75, %r465, 4;
	mov.u64 	%rd76, dirX;
	add.s64 	%rd77, %rd76, %rd75;
	ld.const.u32 	%r240, [%rd77];
	cvt.rn.f64.s32 	%fd316, %r240;
	mul.f64 	%fd317, %fd315, %fd316;
	div.rn.f64 	%fd318, %fd317, %fd1;
	add.f64 	%fd1159, %fd1159, %fd318;
	mov.u64 	%rd78, constant_Fy;
	add.s64 	%rd79, %rd78, %rd72;
	ld.const.f64 	%fd319, [%rd79];
	mul.f64 	%fd320, %fd4, %fd319;
	mov.u64 	%rd80, dirY;
	add.s64 	%rd81, %rd80, %rd75;
	ld.const.u32 	%r241, [%rd81];
	cvt.rn.f64.s32 	%fd321, %r241;
	mul.f64 	%fd322, %fd320, %fd321;
	div.rn.f64 	%fd323, %fd322, %fd1;
	add.f64 	%fd1160, %fd1160, %fd323;
$L__BB1_11:
	setp.lt.s32 	%p10, %r2, 1;
	@%p10 bra 	$L__BB1_18;
	mul.f64 	%fd324, %fd1160, %fd1160;
	fma.rn.f64 	%fd325, %fd1159, %fd1159, %fd324;
	mul.f64 	%fd19, %fd325, 0d3FF8000000000000;
	and.b32  	%r8, %r2, 3;
	setp.lt.u32 	%p11, %r2, 4;
	mov.b32 	%r469, 0;
	@%p11 bra 	$L__BB1_15;
	and.b32  	%r469, %r2, 2147483644;
	mov.b32 	%r468, 0;
	mov.u64 	%rd89, dirX;
	mov.u64 	%rd91, dirY;
	mov.u64 	%rd93, wi;
$L__BB1_14:
	mul.lo.s32 	%r244, %r1, %r468;
	cvt.s64.s32 	%rd82, %r244;
	add.s64 	%rd83, %rd4, %rd82;
	shl.b64 	%rd84, %rd83, 3;
	add.s64 	%rd85, %rd1, %rd84;
	ld.global.f64 	%fd326, [%rd85];
	mul.wide.u32 	%rd86, %r468, 8;
	add.s64 	%rd87, %rd2, %rd86;
	st.local.f64 	[%rd87], %fd326;
	mul.wide.u32 	%rd88, %r468, 4;
	add.s64 	%rd90, %rd89, %rd88;
	ld.const.u32 	%r245, [%rd90];
	cvt.rn.f64.s32 	%fd327, %r245;
	add.s64 	%rd92, %rd91, %rd88;
	ld.const.u32 	%r246, [%rd92];
	cvt.rn.f64.s32 	%fd328, %r246;
	mul.f64 	%fd329, %fd1160, %fd328;
	fma.rn.f64 	%fd330, %fd1159, %fd327, %fd329;
	add.s64 	%rd94, %rd93, %rd86;
	ld.const.f64 	%fd331, [%rd94];
	mul.f64 	%fd332, %fd1, %fd331;
	fma.rn.f64 	%fd333, %fd330, 0d4008000000000000, 0d3FF0000000000000;
	mul.f64 	%fd334, %fd330, 0d4012000000000000;
	fma.rn.f64 	%fd335, %fd330, %fd334, %fd333;
	sub.f64 	%fd336, %fd335, %fd19;
	mul.f64 	%fd337, %fd332, %fd336;
	add.s64 	%rd95, %rd3, %rd86;
	st.local.f64 	[%rd95], %fd337;
	add.s32 	%r247, %r244, %r1;
	cvt.s64.s32 	%rd96, %r247;
	add.s64 	%rd97, %rd4, %rd96;
	shl.b64 	%rd98, %rd97, 3;
	add.s64 	%rd99, %rd1, %rd98;
	ld.global.f64 	%fd338, [%rd99];
	st.local.f64 	[%rd87+8], %fd338;
	ld.const.u32 	%r248, [%rd90+4];
	cvt.rn.f64.s32 	%fd339, %r248;
	ld.const.u32 	%r249, [%rd92+4];
	cvt.rn.f64.s32 	%fd340, %r249;
	mul.f64 	%fd341, %fd1160, %fd340;
	fma.rn.f64 	%fd342, %fd1159, %fd339, %fd341;
	ld.const.f64 	%fd343, [%rd94+8];
	mul.f64 	%fd344, %fd1, %fd343;
	fma.rn.f64 	%fd345, %fd342, 0d4008000000000000, 0d3FF0000000000000;
	mul.f64 	%fd346, %fd342, 0d4012000000000000;
	fma.rn.f64 	%fd347, %fd342, %fd346, %fd345;
	sub.f64 	%fd348, %fd347, %fd19;
	mul.f64 	%fd349, %fd344, %fd348;
	st.local.f64 	[%rd95+8], %fd349;
	add.s32 	%r250, %r247, %r1;
	cvt.s64.s32 	%rd100, %r250;
	add.s64 	%rd101, %rd4, %rd100;
	shl.b64 	%rd102, %rd101, 3;
	add.s64 	%rd103, %rd1, %rd102;
	ld.global.f64 	%fd350, [%rd103];
	st.local.f64 	[%rd87+16], %fd350;
	ld.const.u32 	%r251, [%rd90+8];
	cvt.rn.f64.s32 	%fd351, %r251;
	ld.const.u32 	%r252, [%rd92+8];
	cvt.rn.f64.s32 	%fd352, %r252;
	mul.f64 	%fd353, %fd1160, %fd352;
	fma.rn.f64 	%fd354, %fd1159, %fd351, %fd353;
	ld.const.f64 	%fd355, [%rd94+16];
	mul.f64 	%fd356, %fd1, %fd355;
	fma.rn.f64 	%fd357, %fd354, 0d4008000000000000, 0d3FF0000000000000;
	mul.f64 	%fd358, %fd354, 0d4012000000000000;
	fma.rn.f64 	%fd359, %fd354, %fd358, %fd357;
	sub.f64 	%fd360, %fd359, %fd19;
	mul.f64 	%fd361, %fd356, %fd360;
	st.local.f64 	[%rd95+16], %fd361;
	add.s32 	%r253, %r250, %r1;
	cvt.s64.s32 	%rd104, %r253;
	add.s64 	%rd105, %rd4, %rd104;
	shl.b64 	%rd106, %rd105, 3;
	add.s64 	%rd107, %rd1, %rd106;
	ld.global.f64 	%fd362, [%rd107];
	st.local.f64 	[%rd87+24], %fd362;
	ld.const.u32 	%r254, [%rd90+12];
	cvt.rn.f64.s32 	%fd363, %r254;
	ld.const.u32 	%r255, [%rd92+12];
	cvt.rn.f64.s32 	%fd364, %r255;
	mul.f64 	%fd365, %fd1160, %fd364;
	fma.rn.f64 	%fd366, %fd1159, %fd363, %fd365;
	ld.const.f64 	%fd367, [%rd94+24];
	mul.f64 	%fd368, %fd1, %fd367;
	fma.rn.f64 	%fd369, %fd366, 0d4008000000000000, 0d3FF0000000000000;
	mul.f64 	%fd370, %fd366, 0d4012000000000000;
	fma.rn.f64 	%fd371, %fd366, %fd370, %fd369;
	sub.f64 	%fd372, %fd371, %fd19;
	mul.f64 	%fd373, %fd368, %fd372;
	st.local.f64 	[%rd95+24], %fd373;
	add.s32 	%r468, %r468, 4;
	setp.ne.s32 	%p12, %r468, %r469;
	@%p12 bra 	$L__BB1_14;
$L__BB1_15:
	setp.eq.s32 	%p13, %r8, 0;
	@%p13 bra 	$L__BB1_18;
	mov.b32 	%r471, 0;
	mov.u64 	%rd115, dirX;
	mov.u64 	%rd117, dirY;
	mov.u64 	%rd119, wi;
$L__BB1_17:
	.pragma "nounroll";
	mul.lo.s32 	%r257, %r1, %r469;
	cvt.s64.s32 	%rd108, %r257;
	add.s64 	%rd109, %rd4, %rd108;
	shl.b64 	%rd110, %rd109, 3;
	add.s64 	%rd111, %rd1, %rd110;
	ld.global.f64 	%fd374, [%rd111];
	mul.wide.u32 	%rd112, %r469, 8;
	add.s64 	%rd113, %rd2, %rd112;
	st.local.f64 	[%rd113], %fd374;
	mul.wide.u32 	%rd114, %r469, 4;
	add.s64 	%rd116, %rd115, %rd114;
	ld.const.u32 	%r258, [%rd116];
	cvt.rn.f64.s32 	%fd375, %r258;
	add.s64 	%rd118, %rd117, %rd114;
	ld.const.u32 	%r259, [%rd118];
	cvt.rn.f64.s32 	%fd376, %r259;
	mul.f64 	%fd377, %fd1160, %fd376;
	fma.rn.f64 	%fd378, %fd1159, %fd375, %fd377;
	add.s64 	%rd120, %rd119, %rd112;
	ld.const.f64 	%fd379, [%rd120];
	mul.f64 	%fd380, %fd1, %fd379;
	fma.rn.f64 	%fd381, %fd378, 0d4008000000000000, 0d3FF0000000000000;
	mul.f64 	%fd382, %fd378, 0d4012000000000000;
	fma.rn.f64 	%fd383, %fd378, %fd382, %fd381;
	sub.f64 	%fd384, %fd383, %fd19;
	mul.f64 	%fd385, %fd380, %fd384;
	add.s64 	%rd121, %rd3, %rd112;
	st.local.f64 	[%rd121], %fd385;
	add.s32 	%r469, %r469, 1;
	add.s32 	%r471, %r471, 1;
	setp.ne.s32 	%p14, %r471, %r8;
	@%p14 bra 	$L__BB1_17;
$L__BB1_18:
	ld.const.u8 	%rs2, [enableEntropyConstraint];
	setp.eq.s16 	%p15, %rs2, 0;
	mov.f64 	%fd1239, 0d4000000000000000;
	@%p15 bra 	$L__BB1_165;
	setp.lt.s32 	%p16, %r2, 1;
	ld.const.f64 	%fd388, [tau+8];
	mul.f64 	%fd24, %fd388, 0d3FE0000000000000;
	mov.f64 	%fd1171, 0d0000000000000000;
	ld.const.f64 	%fd25, [alphaMin];
	@%p16 bra 	$L__BB1_32;
	and.b32  	%r19, %r2, 15;
	setp.lt.u32 	%p17, %r2, 16;
	mov.f64 	%fd1171, 0d0000000000000000;
	mov.b32 	%r474, 0;
	@%p17 bra 	$L__BB1_23;
	and.b32  	%r474, %r2, 2147483632;
	mov.f64 	%fd1171, 0d0000000000000000;
	mov.b32 	%r472, 0;
$L__BB1_22:
	.pragma "nounroll";
	mul.wide.u32 	%rd122, %r472, 8;
	add.s64 	%rd123, %rd2, %rd122;
	ld.local.f64 	%fd392, [%rd123];
	add.s64 	%rd124, %rd3, %rd122;
	ld.local.f64 	%fd393, [%rd124];
	sub.f64 	%fd394, %fd392, %fd393;
	abs.f64 	%fd395, %fd394;
	div.rn.f64 	%fd396, %fd395, %fd393;
	setp.gt.f64 	%p18, %fd396, %fd1171;
	selp.f64 	%fd397, %fd396, %fd1171, %p18;
	ld.local.f64 	%fd398, [%rd123+8];
	ld.local.f64 	%fd399, [%rd124+8];
	sub.f64 	%fd400, %fd398, %fd399;
	abs.f64 	%fd401, %fd400;
	div.rn.f64 	%fd402, %fd401, %fd399;
	setp.gt.f64 	%p19, %fd402, %fd397;
	selp.f64 	%fd403, %fd402, %fd397, %p19;
	ld.local.f64 	%fd404, [%rd123+16];
	ld.local.f64 	%fd405, [%rd124+16];
	sub.f64 	%fd406, %fd404, %fd405;
	abs.f64 	%fd407, %fd406;
	div.rn.f64 	%fd408, %fd407, %fd405;
	setp.gt.f64 	%p20, %fd408, %fd403;
	selp.f64 	%fd409, %fd408, %fd403, %p20;
	ld.local.f64 	%fd410, [%rd123+24];
	ld.local.f64 	%fd411, [%rd124+24];
	sub.f64 	%fd412, %fd410, %fd411;
	abs.f64 	%fd413, %fd412;
	div.rn.f64 	%fd414, %fd413, %fd411;
	setp.gt.f64 	%p21, %fd414, %fd409;
	selp.f64 	%fd415, %fd414, %fd409, %p21;
	ld.local.f64 	%fd416, [%rd123+32];
	ld.local.f64 	%fd417, [%rd124+32];
	sub.f64 	%fd418, %fd416, %fd417;
	abs.f64 	%fd419, %fd418;
	div.rn.f64 	%fd420, %fd419, %fd417;
	setp.gt.f64 	%p22, %fd420, %fd415;
	selp.f64 	%fd421, %fd420, %fd415, %p22;
	ld.local.f64 	%fd422, [%rd123+40];
	ld.local.f64 	%fd423, [%rd124+40];
	sub.f64 	%fd424, %fd422, %fd423;
	abs.f64 	%fd425, %fd424;
	div.rn.f64 	%fd426, %fd425, %fd423;
	setp.gt.f64 	%p23, %fd426, %fd421;
	selp.f64 	%fd427, %fd426, %fd421, %p23;
	ld.local.f64 	%fd428, [%rd123+48];
	ld.local.f64 	%fd429, [%rd124+48];
	sub.f64 	%fd430, %fd428, %fd429;
	abs.f64 	%fd431, %fd430;
	div.rn.f64 	%fd432, %fd431, %fd429;
	setp.gt.f64 	%p24, %fd432, %fd427;
	selp.f64 	%fd433, %fd432, %fd427, %p24;
	ld.local.f64 	%fd434, [%rd123+56];
	ld.local.f64 	%fd435, [%rd124+56];
	sub.f64 	%fd436, %fd434, %fd435;
	abs.f64 	%fd437, %fd436;
	div.rn.f64 	%fd438, %fd437, %fd435;
	setp.gt.f64 	%p25, %fd438, %fd433;
	selp.f64 	%fd439, %fd438, %fd433, %p25;
	ld.local.f64 	%fd440, [%rd123+64];
	ld.local.f64 	%fd441, [%rd124+64];
	sub.f64 	%fd442, %fd440, %fd441;
	abs.f64 	%fd443, %fd442;
	div.rn.f64 	%fd444, %fd443, %fd441;
	setp.gt.f64 	%p26, %fd444, %fd439;
	selp.f64 	%fd445, %fd444, %fd439, %p26;
	ld.local.f64 	%fd446, [%rd123+72];
	ld.local.f64 	%fd447, [%rd124+72];
	sub.f64 	%fd448, %fd446, %fd447;
	abs.f64 	%fd449, %fd448;
	div.rn.f64 	%fd450, %fd449, %fd447;
	setp.gt.f64 	%p27, %fd450, %fd445;
	selp.f64 	%fd451, %fd450, %fd445, %p27;
	ld.local.f64 	%fd452, [%rd123+80];
	ld.local.f64 	%fd453, [%rd124+80];
	sub.f64 	%fd454, %fd452, %fd453;
	abs.f64 	%fd455, %fd454;
	div.rn.f64 	%fd456, %fd455, %fd453;
	setp.gt.f64 	%p28, %fd456, %fd451;
	selp.f64 	%fd457, %fd456, %fd451, %p28;
	ld.local.f64 	%fd458, [%rd123+88];
	ld.local.f64 	%fd459, [%rd124+88];
	sub.f64 	%fd460, %fd458, %fd459;
	abs.f64 	%fd461, %fd460;
	div.rn.f64 	%fd462, %fd461, %fd459;
	setp.gt.f64 	%p29, %fd462, %fd457;
	selp.f64 	%fd463, %fd462, %fd457, %p29;
	ld.local.f64 	%fd464, [%rd123+96];
	ld.local.f64 	%fd465, [%rd124+96];
	sub.f64 	%fd466, %fd464, %fd465;
	abs.f64 	%fd467, %fd466;
	div.rn.f64 	%fd468, %fd467, %fd465;
	setp.gt.f64 	%p30, %fd468, %fd463;
	selp.f64 	%fd469, %fd468, %fd463, %p30;
	ld.local.f64 	%fd470, [%rd123+104];
	ld.local.f64 	%fd471, [%rd124+104];
	sub.f64 	%fd472, %fd470, %fd471;
	abs.f64 	%fd473, %fd472;
	div.rn.f64 	%fd474, %fd473, %fd471;
	setp.gt.f64 	%p31, %fd474, %fd469;
	selp.f64 	%fd475, %fd474, %fd469, %p31;
	ld.local.f64 	%fd476, [%rd123+112];
	ld.local.f64 	%fd477, [%rd124+112];
	sub.f64 	%fd478, %fd476, %fd477;
	abs.f64 	%fd479, %fd478;
	div.rn.f64 	%fd480, %fd479, %fd477;
	setp.gt.f64 	%p32, %fd480, %fd475;
	selp.f64 	%fd481, %fd480, %fd475, %p32;
	ld.local.f64 	%fd482, [%rd123+120];
	ld.local.f64 	%fd483, [%rd124+120];
	sub.f64 	%fd484, %fd482, %fd483;
	abs.f64 	%fd485, %fd484;
	div.rn.f64 	%fd486, %fd485, %fd483;
	setp.gt.f64 	%p33, %fd486, %fd481;
	selp.f64 	%fd1171, %fd486, %fd481, %p33;
	add.s32 	%r472, %r472, 16;
	setp.ne.s32 	%p34, %r472, %r474;
	@%p34 bra 	$L__BB1_22;
$L__BB1_23:
	setp.eq.s32 	%p35, %r19, 0;
	@%p35 bra 	$L__BB1_32;
	and.b32  	%r24, %r2, 7;
	setp.lt.u32 	%p36, %r19, 8;
	@%p36 bra 	$L__BB1_26;
	mul.wide.u32 	%rd125, %r474, 8;
	add.s64 	%rd126, %rd2, %rd125;
	ld.local.f64 	%fd488, [%rd126];
	add.s64 	%rd127, %rd3, %rd125;
	ld.local.f64 	%fd489, [%rd127];
	sub.f64 	%fd490, %fd488, %fd489;
	abs.f64 	%fd491, %fd490;
	div.rn.f64 	%fd492, %fd491, %fd489;
	setp.gt.f64 	%p37, %fd492, %fd1171;
	selp.f64 	%fd493, %fd492, %fd1171, %p37;
	ld.local.f64 	%fd494, [%rd126+8];
	ld.local.f64 	%fd495, [%rd127+8];
	sub.f64 	%fd496, %fd494, %fd495;
	abs.f64 	%fd497, %fd496;
	div.rn.f64 	%fd498, %fd497, %fd495;
	setp.gt.f64 	%p38, %fd498, %fd493;
	selp.f64 	%fd499, %fd498, %fd493, %p38;
	ld.local.f64 	%fd500, [%rd126+16];
	ld.local.f64 	%fd501, [%rd127+16];
	sub.f64 	%fd502, %fd500, %fd501;
	abs.f64 	%fd503, %fd502;
	div.rn.f64 	%fd504, %fd503, %fd501;
	setp.gt.f64 	%p39, %fd504, %fd499;
	selp.f64 	%fd505, %fd504, %fd499, %p39;
	ld.local.f64 	%fd506, [%rd126+24];
	ld.local.f64 	%fd507, [%rd127+24];
	sub.f64 	%fd508, %fd506, %fd507;
	abs.f64 	%fd509, %fd508;
	div.rn.f64 	%fd510, %fd509, %fd507;
	setp.gt.f64 	%p40, %fd510, %fd505;
	selp.f64 	%fd511, %fd510, %fd505, %p40;
	ld.local.f64 	%fd512, [%rd126+32];
	ld.local.f64 	%fd513, [%rd127+32];
	sub.f64 	%fd514, %fd512, %fd513;
	abs.f64 	%fd515, %fd514;
	div.rn.f64 	%fd516, %fd515, %fd513;
	setp.gt.f64 	%p41, %fd516, %fd511;
	selp.f64 	%fd517, %fd516, %fd511, %p41;
	ld.local.f64 	%fd518, [%rd126+40];
	ld.local.f64 	%fd519, [%rd127+40];
	sub.f64 	%fd520, %fd518, %fd519;
	abs.f64 	%fd521, %fd520;
	div.rn.f64 	%fd522, %fd521, %fd519;
	setp.gt.f64 	%p42, %fd522, %fd517;
	selp.f64 	%fd523, %fd522, %fd517, %p42;
	ld.local.f64 	%fd524, [%rd126+48];
	ld.local.f64 	%fd525, [%rd127+48];
	sub.f64 	%fd526, %fd524, %fd525;
	abs.f64 	%fd527, %fd526;
	div.rn.f64 	%fd528, %fd527, %fd525;
	setp.gt.f64 	%p43, %fd528, %fd523;
	selp.f64 	%fd529, %fd528, %fd523, %p43;
	ld.local.f64 	%fd530, [%rd126+56];
	ld.local.f64 	%fd531, [%rd127+56];
	sub.f64 	%fd532, %fd530, %fd531;
	abs.f64 	%fd533, %fd532;
	div.rn.f64 	%fd534, %fd533, %fd531;
	setp.gt.f64 	%p44, %fd534, %fd529;
	selp.f64 	%fd1171, %fd534, %fd529, %p44;
	add.s32 	%r474, %r474, 8;
$L__BB1_26:
	setp.eq.s32 	%p45, %r24, 0;
	@%p45 bra 	$L__BB1_32;
	and.b32  	%r27, %r2, 3;
	setp.lt.u32 	%p46, %r24, 4;
	@%p46 bra 	$L__BB1_29;
	mul.wide.u32 	%rd128, %r474, 8;
	add.s64 	%rd129, %rd2, %rd128;
	ld.local.f64 	%fd536, [%rd129];
	add.s64 	%rd130, %rd3, %rd128;
	ld.local.f64 	%fd537, [%rd130];
	sub.f64 	%fd538, %fd536, %fd537;
	abs.f64 	%fd539, %fd538;
	div.rn.f64 	%fd540, %fd539, %fd537;
	setp.gt.f64 	%p47, %fd540, %fd1171;
	selp.f64 	%fd541, %fd540, %fd1171, %p47;
	ld.local.f64 	%fd542, [%rd129+8];
	ld.local.f64 	%fd543, [%rd130+8];
	sub.f64 	%fd544, %fd542, %fd543;
	abs.f64 	%fd545, %fd544;
	div.rn.f64 	%fd546, %fd545, %fd543;
	setp.gt.f64 	%p48, %fd546, %fd541;
	selp.f64 	%fd547, %fd546, %fd541, %p48;
	ld.local.f64 	%fd548, [%rd129+16];
	ld.local.f64 	%fd549, [%rd130+16];
	sub.f64 	%fd550, %fd548, %fd549;
	abs.f64 	%fd551, %fd550;
	div.rn.f64 	%fd552, %fd551, %fd549;
	setp.gt.f64 	%p49, %fd552, %fd547;
	selp.f64 	%fd553, %fd552, %fd547, %p49;
	ld.local.f64 	%fd554, [%rd129+24];
	ld.local.f64 	%fd555, [%rd130+24];
	sub.f64 	%fd556, %fd554, %fd555;
	abs.f64 	%fd557, %fd556;
	div.rn.f64 	%fd558, %fd557, %fd555;
	setp.gt.f64 	%p50, %fd558, %fd553;
	selp.f64 	%fd1171, %fd558, %fd553, %p50;
	add.s32 	%r474, %r474, 4;
$L__BB1_29:
	setp.eq.s32 	%p51, %r27, 0;
	@%p51 bra 	$L__BB1_32;
	mov.b32 	%r477, 0;
$L__BB1_31:
	.pragma "nounroll";
	mul.wide.u32 	%rd131, %r474, 8;
	add.s64 	%rd132, %rd2, %rd131;
	ld.local.f64 	%fd559, [%rd132];
	add.s64 	%rd133, %rd3, %rd131;
	ld.local.f64 	%fd560, [%rd133];
	sub.f64 	%fd561, %fd559, %fd560;
	abs.f64 	%fd562, %fd561;
	div.rn.f64 	%fd563, %fd562, %fd560;
	setp.gt.f64 	%p52, %fd563, %fd1171;
	selp.f64 	%fd1171, %fd563, %fd1171, %p52;
	add.s32 	%r474, %r474, 1;
	add.s32 	%r477, %r477, 1;
	setp.ne.s32 	%p53, %r477, %r27;
	@%p53 bra 	$L__BB1_31;
$L__BB1_32:
	ld.const.f64 	%fd565, [stableDeviation];
	setp.lt.f64 	%p54, %fd1171, %fd565;
	@%p54 bra 	$L__BB1_165;
	setp.lt.s32 	%p55, %r2, 1;
	mov.f64 	%fd1173, 0d0000000000000000;
	@%p55 bra 	$L__BB1_41;
	mul.f64 	%fd39, %fd25, %fd24;
	mov.b32 	%r264, 1127219200;
	mov.b32 	%r265, -2147483648;
	mov.b64 	%fd40, {%r265, %r264};
	mov.f64 	%fd1173, 0d0000000000000000;
	mov.b32 	%r478, 0;
	mov.u64 	%rd137, wi;
$L__BB1_35:
	mul.wide.u32 	%rd134, %r478, 8;
	add.s64 	%rd135, %rd2, %rd134;
	add.s64 	%rd136, %rd3, %rd134;
	ld.local.f64 	%fd45, [%rd135];
	ld.local.f64 	%fd568, [%rd136];
	sub.f64 	%fd569, %fd45, %fd568;
	mul.f64 	%fd570, %fd39, %fd569;
	sub.f64 	%fd571, %fd45, %fd570;
	setp.lt.f64 	%p56, %fd571, 0d0000000000000000;
	selp.f64 	%fd46, 0d3DA5FD7FE1796495, %fd571, %p56;
	add.s64 	%rd138, %rd137, %rd134;
	ld.const.f64 	%fd47, [%rd138];
	div.rn.f64 	%fd1174, %fd46, %fd47;
	{
	.reg .b32 %temp; 
	mov.b64 	{%temp, %r479}, %fd1174;
	}
	{
	.reg .b32 %temp; 
	mov.b64 	{%r480, %temp}, %fd1174;
	}
	setp.gt.s32 	%p57, %r479, 1048575;
	mov.b32 	%r481, -1023;
	@%p57 bra 	$L__BB1_37;
	mul.f64 	%fd1174, %fd1174, 0d4350000000000000;
	{
	.reg .b32 %temp; 
	mov.b64 	{%temp, %r479}, %fd1174;
	}
	{
	.reg .b32 %temp; 
	mov.b64 	{%r480, %temp}, %fd1174;
	}
	mov.b32 	%r481, -1077;
$L__BB1_37:
	add.s32 	%r268, %r479, -1;
	setp.gt.u32 	%p58, %r268, 2146435070;
	@%p58 bra 	$L__BB1_49;
	shr.u32 	%r271, %r479, 20;
	add.s32 	%r482, %r481, %r271;
	and.b32  	%r272, %r479, 1048575;
	or.b32  	%r273, %r272, 1072693248;
	mov.b64 	%fd1175, {%r480, %r273};
	setp.lt.u32 	%p60, %r273, 1073127583;
	@%p60 bra 	$L__BB1_40;
	{
	.reg .b32 %temp; 
	mov.b64 	{%r274, %temp}, %fd1175;
	}
	{
	.reg .b32 %temp; 
	mov.b64 	{%temp, %r275}, %fd1175;
	}
	add.s32 	%r276, %r275, -1048576;
	mov.b64 	%fd1175, {%r274, %r276};
	add.s32 	%r482, %r482, 1;
$L__BB1_40:
	add.f64 	%fd573, %fd1175, 0dBFF0000000000000;
	add.f64 	%fd574, %fd1175, 0d3FF0000000000000;
	rcp.approx.ftz.f64 	%fd575, %fd574;
	neg.f64 	%fd576, %fd574;
	fma.rn.f64 	%fd577, %fd576, %fd575, 0d3FF0000000000000;
	fma.rn.f64 	%fd578, %fd577, %fd577, %fd577;
	fma.rn.f64 	%fd579, %fd578, %fd575, %fd575;
	mul.f64 	%fd580, %fd573, %fd579;
	fma.rn.f64 	%fd581, %fd573, %fd579, %fd580;
	mul.f64 	%fd582, %fd581, %fd581;
	fma.rn.f64 	%fd583, %fd582, 0d3EB1380B3AE80F1E, 0d3ED0EE258B7A8B04;
	fma.rn.f64 	%fd584, %fd583, %fd582, 0d3EF3B2669F02676F;
	fma.rn.f64 	%fd585, %fd584, %fd582, 0d3F1745CBA9AB0956;
	fma.rn.f64 	%fd586, %fd585, %fd582, 0d3F3C71C72D1B5154;
	fma.rn.f64 	%fd587, %fd586, %fd582, 0d3F624924923BE72D;
	fma.rn.f64 	%fd588, %fd587, %fd582, 0d3F8999999999A3C4;
	fma.rn.f64 	%fd589, %fd588, %fd582, 0d3FB5555555555554;
	sub.f64 	%fd590, %fd573, %fd581;
	add.f64 	%fd591, %fd590, %fd590;
	neg.f64 	%fd592, %fd581;
	fma.rn.f64 	%fd593, %fd592, %fd573, %fd591;
	mul.f64 	%fd594, %fd579, %fd593;
	mul.f64 	%fd595, %fd582, %fd589;
	fma.rn.f64 	%fd596, %fd595, %fd581, %fd594;
	xor.b32  	%r277, %r482, -2147483648;
	mov.b32 	%r278, 1127219200;
	mov.b64 	%fd597, {%r277, %r278};
	sub.f64 	%fd598, %fd597, %fd40;
	fma.rn.f64 	%fd599, %fd598, 0d3FE62E42FEFA39EF, %fd581;
	fma.rn.f64 	%fd600, %fd598, 0dBFE62E42FEFA39EF, %fd599;
	sub.f64 	%fd601, %fd600, %fd581;
	sub.f64 	%fd602, %fd596, %fd601;
	fma.rn.f64 	%fd603, %fd598, 0d3C7ABC9E3B39803F, %fd602;
	add.f64 	%fd1176, %fd599, %fd603;
	bra.uni 	$L__BB1_50;
$L__BB1_41:
	setp.lt.s32 	%p66, %r2, 1;
	mov.f64 	%fd1187, 0d0000000000000000;
	@%p66 bra 	$L__BB1_67;
	add.f64 	%fd42, %fd24, %fd24;
	mov.b32 	%r293, 1127219200;
	mov.b32 	%r294, -2147483648;
	mov.b64 	%fd43, {%r294, %r293};
	mov.f64 	%fd1187, 0d0000000000000000;
	mov.b32 	%r487, 0;
	mov.u64 	%rd142, wi;
$L__BB1_43:
	mul.wide.u32 	%rd139, %r487, 8;
	add.s64 	%rd140, %rd2, %rd139;
	add.s64 	%rd141, %rd3, %rd139;
	ld.local.f64 	%fd69, [%rd140];
	ld.local.f64 	%fd640, [%rd141];
	sub.f64 	%fd641, %fd69, %fd640;
	mul.f64 	%fd642, %fd42, %fd641;
	sub.f64 	%fd643, %fd69, %fd642;
	setp.lt.f64 	%p67, %fd643, 0d0000000000000000;
	selp.f64 	%fd70, 0d3DA5FD7FE1796495, %fd643, %p67;
	add.s64 	%rd143, %rd142, %rd139;
	ld.const.f64 	%fd71, [%rd143];
	div.rn.f64 	%fd1181, %fd70, %fd71;
	{
	.reg .b32 %temp; 
	mov.b64 	{%temp, %r488}, %fd1181;
	}
	{
	.reg .b32 %temp; 
	mov.b64 	{%r489, %temp}, %fd1181;
	}
	setp.gt.s32 	%p68, %r488, 1048575;
	mov.b32 	%r490, -1023;
	@%p68 bra 	$L__BB1_45;
	mul.f64 	%fd1181, %fd1181, 0d4350000000000000;
	{
	.reg .b32 %temp; 
	mov.b64 	{%temp, %r488}, %fd1181;
	}
	{
	.reg .b32 %temp; 
	mov.b64 	{%r489, %temp}, %fd1181;
	}
	mov.b32 	%r490, -1077;
$L__BB1_45:
	add.s32 	%r297, %r488, -1;
	setp.gt.u32 	%p69, %r297, 2146435070;
	@%p69 bra 	$L__BB1_58;
	shr.u32 	%r300, %r488, 20;
	add.s32 	%r491, %r490, %r300;
	and.b32  	%r301, %r488, 1048575;
	or.b32  	%r302, %r301, 1072693248;
	mov.b64 	%fd1182, {%r489, %r302};
	setp.lt.u32 	%p71, %r302, 1073127583;
	@%p71 bra 	$L__BB1_48;
	{
	.reg .b32 %temp; 
	mov.b64 	{%r303, %temp}, %fd1182;
	}
	{
	.reg .b32 %temp; 
	mov.b64 	{%temp, %r304}, %fd1182;
	}
	add.s32 	%r305, %r304, -1048576;
	mov.b64 	%fd1182, {%r303, %r305};
	add.s32 	%r491, %r491, 1;
$L__BB1_48:
	add.f64 	%fd645, %fd1182, 0dBFF0000000000000;
	add.f64 	%fd646, %fd1182, 0d3FF0000000000000;
	rcp.approx.ftz.f64 	%fd647, %fd646;
	neg.f64 	%fd648, %fd646;
	fma.rn.f64 	%fd649, %fd648, %fd647, 0d3FF0000000000000;
	fma.rn.f64 	%fd650, %fd649, %fd649, %fd649;
	fma.rn.f64 	%fd651, %fd650, %fd647, %fd647;
	mul.f64 	%fd652, %fd645, %fd651;
	fma.rn.f64 	%fd653, %fd645, %fd651, %fd652;
	mul.f64 	%fd654, %fd653, %fd653;
	fma.rn.f64 	%fd655, %fd654, 0d3EB1380B3AE80F1E, 0d3ED0EE258B7A8B04;
	fma.rn.f64 	%fd656, %fd655, %fd654, 0d3EF3B2669F02676F;
	fma.rn.f64 	%fd657, %fd656, %fd654, 0d3F1745CBA9AB0956;
	fma.rn.f64 	%fd658, %fd657, %fd654, 0d3F3C71C72D1B5154;
	fma.rn.f64 	%fd659, %fd658, %fd654, 0d3F624924923BE72D;
	fma.rn.f64 	%fd660, %fd659, %fd654, 0d3F8999999999A3C4;
	fma.rn.f64 	%fd661, %fd660, %fd654, 0d3FB5555555555554;
	sub.f64 	%fd662, %fd645, %fd653;
	add.f64 	%fd663, %fd662, %fd662;
	neg.f64 	%fd664, %fd653;
	fma.rn.f64 	%fd665, %fd664, %fd645, %fd663;
	mul.f64 	%fd666, %fd651, %fd665;
	mul.f64 	%fd667, %fd654, %fd661;
	fma.rn.f64 	%fd668, %fd667, %fd653, %fd666;
	xor.b32  	%r306, %r491, -2147483648;
	mov.b32 	%r307, 1127219200;
	mov.b64 	%fd669, {%r306, %r307};
	sub.f64 	%fd670, %fd669, %fd43;
	fma.rn.f64 	%fd671, %fd670, 0d3FE62E42FEFA39EF, %fd653;
	fma.rn.f64 	%fd672, %fd670, 0dBFE62E42FEFA39EF, %fd671;
	sub.f64 	%fd673, %fd672, %fd653;
	sub.f64 	%fd674, %fd668, %fd673;
	fma.rn.f64 	%fd675, %fd670, 0d3C7ABC9E3B39803F, %fd674;
	add.f64 	%fd1183, %fd671, %fd675;
	bra.uni 	$L__BB1_59;
$L__BB1_49:
	fma.rn.f64 	%fd572, %fd1174, 0d7FF0000000000000, 0d7FF0000000000000;
	{
	.reg .b32 %temp; 
	mov.b64 	{%temp, %r269}, %fd1174;
	}
	and.b32  	%r270, %r269, 2147483647;
	setp.eq.s32 	%p59, %r270, 0;
	selp.f64 	%fd1176, 0dFFF0000000000000, %fd572, %p59;
$L__BB1_50:
	mul.f64 	%fd57, %fd46, %fd1176;
	div.rn.f64 	%fd1177, %fd45, %fd47;
	{
	.reg .b32 %temp; 
	mov.b64 	{%temp, %r483}, %fd1177;
	}
	{
	.reg .b32 %temp; 
	mov.b64 	{%r484, %temp}, %fd1177;
	}
	setp.gt.s32 	%p61, %r483, 1048575;
	mov.b32 	%r485, -1023;
	@%p61 bra 	$L__BB1_52;
	mul.f64 	%fd1177, %fd1177, 0d4350000000000000;
	{
	.reg .b32 %temp; 
	mov.b64 	{%temp, %r483}, %fd1177;
	}
	{
	.reg .b32 %temp; 
	mov.b64 	{%r484, %temp}, %fd1177;
	}
	mov.b32 	%r485, -1077;
$L__BB1_52:
	add.s32 	%r281, %r483, -1;
	setp.gt.u32 	%p62, %r281, 2146435070;
	@%p62 bra 	$L__BB1_56;
	shr.u32 	%r284, %r483, 20;
	add.s32 	%r486, %r485, %r284;
	and.b32  	%r285, %r483, 1048575;
	or.b32  	%r286, %r285, 1072693248;
	mov.b64 	%fd1178, {%r484, %r286};
	setp.lt.u32 	%p64, %r286, 1073127583;
	@%p64 bra 	$L__BB1_55;
	{
	.reg .b32 %temp; 
	mov.b64 	{%r287, %temp}, %fd1178;
	}
	{
	.reg .b32 %temp; 
	mov.b64 	{%temp, %r288}, %fd1178;
	}
	add.s32 	%r289, %r288, -1048576;
	mov.b64 	%fd1178, {%r287, %r289};
	add.s32 	%r486, %r486, 1;
$L__BB1_55:
	add.f64 	%fd605, %fd1178, 0dBFF0000000000000;
	add.f64 	%fd606, %fd1178, 0d3FF0000000000000;
	rcp.approx.ftz.f64 	%fd607, %fd606;
	neg.f64 	%fd608, %fd606;
	fma.rn.f64 	%fd609, %fd608, %fd607, 0d3FF0000000000000;
	fma.rn.f64 	%fd610, %fd609, %fd609, %fd609;
	fma.rn.f64 	%fd611, %fd610, %fd607, %fd607;
	mul.f64 	%fd612, %fd605, %fd611;
	fma.rn.f64 	%fd613, %fd605, %fd611, %fd612;
	mul.f64 	%fd614, %fd613, %fd613;
	fma.rn.f64 	%fd615, %fd614, 0d3EB1380B3AE80F1E, 0d3ED0EE258B7A8B04;
	fma.rn.f64 	%fd616, %fd615, %fd614, 0d3EF3B2669F02676F;
	fma.rn.f64 	%fd617, %fd616, %fd614, 0d3F1745CBA9AB0956;
	fma.rn.f64 	%fd618, %fd617, %fd614, 0d3F3C71C72D1B5154;
	fma.rn.f64 	%fd619, %fd618, %fd614, 0d3F624924923BE72D;
	fma.rn.f64 	%fd620, %fd619, %fd614, 0d3F8999999999A3C4;
	fma.rn.f64 	%fd621, %fd620, %fd614, 0d3FB5555555555554;
	sub.f64 	%fd622, %fd605, %fd613;
	add.f64 	%fd623, %fd622, %fd622;
	neg.f64 	%fd624, %fd613;
	fma.rn.f64 	%fd625, %fd624, %fd605, %fd623;
	mul.f64 	%fd626, %fd611, %fd625;
	mul.f64 	%fd627, %fd614, %fd621;
	fma.rn.f64 	%fd628, %fd627, %fd613, %fd626;
	xor.b32  	%r290, %r486, -2147483648;
	mov.b32 	%r291, 1127219200;
	mov.b64 	%fd629, {%r290, %r291};
	sub.f64 	%fd630, %fd629, %fd40;
	fma.rn.f64 	%fd631, %fd630, 0d3FE62E42FEFA39EF, %fd613;
	fma.rn.f64 	%fd632, %fd630, 0dBFE62E42FEFA39EF, %fd631;
	sub.f64 	%fd633, %fd632, %fd613;
	sub.f64 	%fd634, %fd628, %fd633;
	fma.rn.f64 	%fd635, %fd630, 0d3C7ABC9E3B39803F, %fd634;
	add.f64 	%fd1179, %fd631, %fd635;
	bra.uni 	$L__BB1_57;
$L__BB1_56:
	fma.rn.f64 	%fd604, %fd1177, 0d7FF0000000000000, 0d7FF0000000000000;
	{
	.reg .b32 %temp; 
	mov.b64 	{%temp, %r282}, %fd1177;
	}
	and.b32  	%r283, %r282, 2147483647;
	setp.eq.s32 	%p63, %r283, 0;
	selp.f64 	%fd1179, 0dFFF0000000000000, %fd604, %p63;
$L__BB1_57:
	mul.f64 	%fd636, %fd45, %fd1179;
	sub.f64 	%fd637, %fd57, %fd636;
	add.f64 	%fd1173, %fd1173, %fd637;
	add.s32 	%r478, %r478, 1;
	setp.eq.s32 	%p65, %r478, %r2;
	@%p65 bra 	$L__BB1_41;
	bra.uni 	$L__BB1_35;
$L__BB1_58:
	fma.rn.f64 	%fd644, %fd1181, 0d7FF0000000000000, 0d7FF0000000000000;
	{
	.reg .b32 %temp; 
	mov.b64 	{%temp, %r298}, %fd1181;
	}
	and.b32  	%r299, %r298, 2147483647;
	setp.eq.s32 	%p70, %r299, 0;
	selp.f64 	%fd1183, 0dFFF0000000000000, %fd644, %p70;
$L__BB1_59:
	mul.f64 	%fd81, %fd70, %fd1183;
	div.rn.f64 	%fd1184, %fd69, %fd71;
	{
	.reg .b32 %temp; 
	mov.b64 	{%temp, %r492}, %fd1184;
	}
	{
	.reg .b32 %temp; 
	mov.b64 	{%r493, %temp}, %fd1184;
	}
	setp.gt.s32 	%p72, %r492, 1048575;
	mov.b32 	%r494, -1023;
	@%p72 bra 	$L__BB1_61;
	mul.f64 	%fd1184, %fd1184, 0d4350000000000000;
	{
	.reg .b32 %temp; 
	mov.b64 	{%temp, %r492}, %fd1184;
	}
	{
	.reg .b32 %temp; 
	mov.b64 	{%r493, %temp}, %fd1184;
	}
	mov.b32 	%r494, -1077;
$L__BB1_61:
	add.s32 	%r310, %r492, -1;
	setp.gt.u32 	%p73, %r310, 2146435070;
	@%p73 bra 	$L__BB1_65;
	shr.u32 	%r313, %r492, 20;
	add.s32 	%r495, %r494, %r313;
	and.b32  	%r314, %r492, 1048575;
	or.b32  	%r315, %r314, 1072693248;
	mov.b64 	%fd1185, {%r493, %r315};
	setp.lt.u32 	%p75, %r315, 1073127583;
	@%p75 bra 	$L__BB1_64;
	{
	.reg .b32 %temp; 
	mov.b64 	{%r316, %temp}, %fd1185;
	}
	{
	.reg .b32 %temp; 
	mov.b64 	{%temp, %r317}, %fd1185;
	}
	add.s32 	%r318, %r317, -1048576;
	mov.b64 	%fd1185, {%r316, %r318};
	add.s32 	%r495, %r495, 1;
$L__BB1_64:
	add.f64 	%fd677, %fd1185, 0dBFF0000000000000;
	add.f64 	%fd678, %fd1185, 0d3FF0000000000000;
	rcp.approx.ftz.f64 	%fd679, %fd678;
	neg.f64 	%fd680, %fd678;
	fma.rn.f64 	%fd681, %fd680, %fd679, 0d3FF0000000000000;
	fma.rn.f64 	%fd682, %fd681, %fd681, %fd681;
	fma.rn.f64 	%fd683, %fd682, %fd679, %fd679;
	mul.f64 	%fd684, %fd677, %fd683;
	fma.rn.f64 	%fd685, %fd677, %fd683, %fd684;
	mul.f64 	%fd686, %fd685, %fd685;
	fma.rn.f64 	%fd687, %fd686, 0d3EB1380B3AE80F1E, 0d3ED0EE258B7A8B04;
	fma.rn.f64 	%fd688, %fd687, %fd686, 0d3EF3B2669F02676F;
	fma.rn.f64 	%fd689, %fd688, %fd686, 0d3F1745CBA9AB0956;
	fma.rn.f64 	%fd690, %fd689, %fd686, 0d3F3C71C72D1B5154;
	fma.rn.f64 	%fd691, %fd690, %fd686, 0d3F624924923BE72D;
	fma.rn.f64 	%fd692, %fd691, %fd686, 0d3F8999999999A3C4;
	fma.rn.f64 	%fd693, %fd692, %fd686, 0d3FB5555555555554;
	sub.f64 	%fd694, %fd677, %fd685;
	add.f64 	%fd695, %fd694, %fd694;
	neg.f64 	%fd696, %fd685;
	fma.rn.f64 	%fd697, %fd696, %fd677, %fd695;
	mul.f64 	%fd698, %fd683, %fd697;
	mul.f64 	%fd699, %fd686, %fd693;
	fma.rn.f64 	%fd700, %fd699, %fd685, %fd698;
	xor.b32  	%r319, %r495, -2147483648;
	mov.b32 	%r320, 1127219200;
	mov.b64 	%fd701, {%r319, %r320};
	sub.f64 	%fd702, %fd701, %fd43;
	fma.rn.f64 	%fd703, %fd702, 0d3FE62E42FEFA39EF, %fd685;
	fma.rn.f64 	%fd704, %fd702, 0dBFE62E42FEFA39EF, %fd703;
	sub.f64 	%fd705, %fd704, %fd685;
	sub.f64 	%fd706, %fd700, %fd705;
	fma.rn.f64 	%fd707, %fd702, 0d3C7ABC9E3B39803F, %fd706;
	add.f64 	%fd1186, %fd703, %fd707;
	bra.uni 	$L__BB1_66;
$L__BB1_65:
	fma.rn.f64 	%fd676, %fd1184, 0d7FF0000000000000, 0d7FF0000000000000;
	{
	.reg .b32 %temp; 
	mov.b64 	{%temp, %r311}, %fd1184;
	}
	and.b32  	%r312, %r311, 2147483647;
	setp.eq.s32 	%p74, %r312, 0;
	selp.f64 	%fd1186, 0dFFF0000000000000, %fd676, %p74;
$L__BB1_66:
	mul.f64 	%fd708, %fd69, %fd1186;
	sub.f64 	%fd709, %fd81, %fd708;
	add.f64 	%fd1187, %fd1187, %fd709;
	add.s32 	%r487, %r487, 1;
	setp.ne.s32 	%p76, %r487, %r2;
	@%p76 bra 	$L__BB1_43;
$L__BB1_67:
	mul.f64 	%fd711, %fd1173, %fd1187;
	setp.gt.f64 	%p77, %fd711, 0d0000000000000000;
	@%p77 bra 	$L__BB1_165;
	setp.lt.s32 	%p78, %r2, 1;
	add.f64 	%fd713, %fd25, 0d4000000000000000;
	mul.f64 	%fd1217, %fd713, 0d3FE0000000000000;
	mov.f64 	%fd1210, 0d0000000000000000;
	@%p78 bra 	$L__BB1_76;
	mul.f64 	%fd94, %fd24, %fd1217;
	mov.b32 	%r322, 1127219200;
	mov.b32 	%r323, -2147483648;
	mov.b64 	%fd95, {%r323, %r322};
	mov.f64 	%fd1210, 0d0000000000000000;
	mov.b32 	%r496, 0;
	mov.u64 	%rd147, wi;
$L__BB1_70:
	mul.wide.u32 	%rd144, %r496, 8;
	add.s64 	%rd145, %rd2, %rd144;
	add.s64 	%rd146, %rd3, %rd144;
	ld.local.f64 	%fd101, [%rd145];
	ld.local.f64 	%fd715, [%rd146];
	sub.f64 	%fd716, %fd101, %fd715;
	mul.f64 	%fd717, %fd94, %fd716;
	sub.f64 	%fd718, %fd101, %fd717;
	setp.lt.f64 	%p79, %fd718, 0d0000000000000000;
	selp.f64 	%fd102, 0d3DA5FD7FE1796495, %fd718, %p79;
	add.s64 	%rd148, %rd147, %rd144;
	ld.const.f64 	%fd103, [%rd148];
	div.rn.f64 	%fd1190, %fd102, %fd103;
	{
	.reg .b32 %temp; 
	mov.b64 	{%temp, %r497}, %fd1190;
	}
	{
	.reg .b32 %temp; 
	mov.b64 	{%r498, %temp}, %fd1190;
	}
	setp.gt.s32 	%p80, %r497, 1048575;
	mov.b32 	%r499, -1023;
	@%p80 bra 	$L__BB1_72;
	mul.f64 	%fd1190, %fd1190, 0d4350000000000000;
	{
	.reg .b32 %temp; 
	mov.b64 	{%temp, %r497}, %fd1190;
	}
	{
	.reg .b32 %temp; 
	mov.b64 	{%r498, %temp}, %fd1190;
	}
	mov.b32 	%r499, -1077;
$L__BB1_72:
	add.s32 	%r326, %r497, -1;
	setp.gt.u32 	%p81, %r326, 2146435070;
	@%p81 bra 	$L__BB1_85;
	shr.u32 	%r329, %r497, 20;
	add.s32 	%r500, %r499, %r329;
	and.b32  	%r330, %r497, 1048575;
	or.b32  	%r331, %r330, 1072693248;
	mov.b64 	%fd1191, {%r498, %r331};
	setp.lt.u32 	%p83, %r331, 1073127583;
	@%p83 bra 	$L__BB1_75;
	{
	.reg .b32 %temp; 
	mov.b64 	{%r332, %temp}, %fd1191;
	}
	{
	.reg .b32 %temp; 
	mov.b64 	{%temp, %r333}, %fd1191;
	}
	add.s32 	%r334, %r333, -1048576;
	mov.b64 	%fd1191, {%r332, %r334};
	add.s32 	%r500, %r500, 1;
$L__BB1_75:
	add.f64 	%fd720, %fd1191, 0dBFF0000000000000;
	add.f64 	%fd721, %fd1191, 0d3FF0000000000000;
	rcp.approx.ftz.f64 	%fd722, %fd721;
	neg.f64 	%fd723, %fd721;
	fma.rn.f64 	%fd724, %fd723, %fd722, 0d3FF0000000000000;
	fma.rn.f64 	%fd725, %fd724, %fd724, %fd724;
	fma.rn.f64 	%fd726, %fd725, %fd722, %fd722;
	mul.f64 	%fd727, %fd720, %fd726;
	fma.rn.f64 	%fd728, %fd720, %fd726, %fd727;
	mul.f64 	%fd729, %fd728, %fd728;
	fma.rn.f64 	%fd730, %fd729, 0d3EB1380B3AE80F1E, 0d3ED0EE258B7A8B04;
	fma.rn.f64 	%fd731, %fd730, %fd729, 0d3EF3B2669F02676F;
	fma.rn.f64 	%fd732, %fd731, %fd729, 0d3F1745CBA9AB0956;
	fma.rn.f64 	%fd733, %fd732, %fd729, 0d3F3C71C72D1B5154;
	fma.rn.f64 	%fd734, %fd733, %fd729, 0d3F624924923BE72D;
	fma.rn.f64 	%fd735, %fd734, %fd729, 0d3F8999999999A3C4;
	fma.rn.f64 	%fd736, %fd735, %fd729, 0d3FB5555555555554;
	sub.f64 	%fd737, %fd720, %fd728;
	add.f64 	%fd738, %fd737, %fd737;
	neg.f64 	%fd739, %fd728;
	fma.rn.f64 	%fd740, %fd739, %fd720, %fd738;
	mul.f64 	%fd741, %fd726, %fd740;
	mul.f64 	%fd742, %fd729, %fd736;
	fma.rn.f64 	%fd743, %fd742, %fd728, %fd741;
	xor.b32  	%r335, %r500, -2147483648;
	mov.b32 	%r336, 1127219200;
	mov.b64 	%fd744, {%r335, %r336};
	sub.f64 	%fd745, %fd744, %fd95;
	fma.rn.f64 	%fd746, %fd745, 0d3FE62E42FEFA39EF, %fd728;
	fma.rn.f64 	%fd747, %fd745, 0dBFE62E42FEFA39EF, %fd746;
	sub.f64 	%fd748, %fd747, %fd728;
	sub.f64 	%fd749, %fd743, %fd748;
	fma.rn.f64 	%fd750, %fd745, 0d3C7ABC9E3B39803F, %fd749;
	add.f64 	%fd1192, %fd746, %fd750;
	bra.uni 	$L__BB1_86;
$L__BB1_76:
	setp.lt.s32 	%p89, %r2, 1;
	mov.f64 	%fd1238, 0d0000000000000000;
	@%p89 bra 	$L__BB1_104;
	mul.f64 	%fd97, %fd24, %fd1217;
	neg.f64 	%fd98, %fd24;
	mov.b32 	%r350, 1127219200;
	mov.b32 	%r351, -2147483648;
	mov.b64 	%fd99, {%r351, %r350};
	setp.eq.s32 	%p90, %r2, 1;
	mov.f64 	%fd1238, 0d0000000000000000;
	mov.b64 	%rd194, 0;
	@%p90 bra 	$L__BB1_95;
	and.b32  	%r78, %r2, 2147483646;
	mov.f64 	%fd1238, 0d0000000000000000;
	mov.b32 	%r509, 0;
	mov.u64 	%rd151, wi;
$L__BB1_79:
	mul.wide.u32 	%rd150, %r509, 8;
	add.s64 	%rd7, %rd2, %rd150;
	add.s64 	%rd8, %rd3, %rd150;
	ld.local.f64 	%fd789, [%rd7];
	ld.local.f64 	%fd790, [%rd8];
	sub.f64 	%fd143, %fd789, %fd790;
	mul.f64 	%fd791, %fd97, %fd143;
	sub.f64 	%fd792, %fd789, %fd791;
	setp.lt.f64 	%p91, %fd792, 0d0000000000000000;
	selp.f64 	%fd793, 0d3DA5FD7FE1796495, %fd792, %p91;
	add.s64 	%rd9, %rd151, %rd150;
	ld.const.f64 	%fd794, [%rd9];
	div.rn.f64 	%fd1203, %fd793, %fd794;
	{
	.reg .b32 %temp; 
	mov.b64 	{%temp, %r510}, %fd1203;
	}
	{
	.reg .b32 %temp; 
	mov.b64 	{%r511, %temp}, %fd1203;
	}
	setp.gt.s32 	%p92, %r510, 1048575;
	mov.b32 	%r512, -1023;
	@%p92 bra 	$L__BB1_81;
	mul.f64 	%fd1203, %fd1203, 0d4350000000000000;
	{
	.reg .b32 %temp; 
	mov.b64 	{%temp, %r510}, %fd1203;
	}
	{
	.reg .b32 %temp; 
	mov.b64 	{%r511, %temp}, %fd1203;
	}
	mov.b32 	%r512, -1077;
$L__BB1_81:
	add.s32 	%r355, %r510, -1;
	setp.gt.u32 	%p93, %r355, 2146435070;
	@%p93 bra 	$L__BB1_108;
	shr.u32 	%r358, %r510, 20;
	add.s32 	%r513, %r512, %r358;
	and.b32  	%r359, %r510, 1048575;
	or.b32  	%r360, %r359, 1072693248;
	mov.b64 	%fd1204, {%r511, %r360};
	setp.lt.u32 	%p95, %r360, 1073127583;
	@%p95 bra 	$L__BB1_84;
	{
	.reg .b32 %temp; 
	mov.b64 	{%r361, %temp}, %fd1204;
	}
	{
	.reg .b32 %temp; 
	mov.b64 	{%temp, %r362}, %fd1204;
	}
	add.s32 	%r363, %r362, -1048576;
	mov.b64 	%fd1204, {%r361, %r363};
	add.s32 	%r513, %r513, 1;
$L__BB1_84:
	add.f64 	%fd796, %fd1204, 0dBFF0000000000000;
	add.f64 	%fd797, %fd1204, 0d3FF0000000000000;
	rcp.approx.ftz.f64 	%fd798, %fd797;
	neg.f64 	%fd799, %fd797;
	fma.rn.f64 	%fd800, %fd799, %fd798, 0d3FF0000000000000;
	fma.rn.f64 	%fd801, %fd800, %fd800, %fd800;
	fma.rn.f64 	%fd802, %fd801, %fd798, %fd798;
	mul.f64 	%fd803, %fd796, %fd802;
	fma.rn.f64 	%fd804, %fd796, %fd802, %fd803;
	mul.f64 	%fd805, %fd804, %fd804;
	fma.rn.f64 	%fd806, %fd805, 0d3EB1380B3AE80F1E, 0d3ED0EE258B7A8B04;
	fma.rn.f64 	%fd807, %fd806, %fd805, 0d3EF3B2669F02676F;
	fma.rn.f64 	%fd808, %fd807, %fd805, 0d3F1745CBA9AB0956;
	fma.rn.f64 	%fd809, %fd808, %fd805, 0d3F3C71C72D1B5154;
	fma.rn.f64 	%fd810, %fd809, %fd805, 0d3F624924923BE72D;
	fma.rn.f64 	%fd811, %fd810, %fd805, 0d3F8999999999A3C4;
	fma.rn.f64 	%fd812, %fd811, %fd805, 0d3FB5555555555554;
	sub.f64 	%fd813, %fd796, %fd804;
	add.f64 	%fd814, %fd813, %fd813;
	neg.f64 	%fd815, %fd804;
	fma.rn.f64 	%fd816, %fd815, %fd796, %fd814;
	mul.f64 	%fd817, %fd802, %fd816;
	mul.f64 	%fd818, %fd805, %fd812;
	fma.rn.f64 	%fd819, %fd818, %fd804, %fd817;
	xor.b32  	%r364, %r513, -2147483648;
	mov.b32 	%r365, 1127219200;
	mov.b64 	%fd820, {%r364, %r365};
	sub.f64 	%fd821, %fd820, %fd99;
	fma.rn.f64 	%fd822, %fd821, 0d3FE62E42FEFA39EF, %fd804;
	fma.rn.f64 	%fd823, %fd821, 0dBFE62E42FEFA39EF, %fd822;
	sub.f64 	%fd824, %fd823, %fd804;
	sub.f64 	%fd825, %fd819, %fd824;
	fma.rn.f64 	%fd826, %fd821, 0d3C7ABC9E3B39803F, %fd825;
	add.f64 	%fd1205, %fd822, %fd826;
	bra.uni 	$L__BB1_109;
$L__BB1_85:
	fma.rn.f64 	%fd719, %fd1190, 0d7FF0000000000000, 0d7FF0000000000000;
	{
	.reg .b32 %temp; 
	mov.b64 	{%temp, %r327}, %fd1190;
	}
	and.b32  	%r328, %r327, 2147483647;
	setp.eq.s32 	%p82, %r328, 0;
	selp.f64 	%fd1192, 0dFFF0000000000000, %fd719, %p82;
$L__BB1_86:
	mul.f64 	%fd113, %fd102, %fd1192;
	div.rn.f64 	%fd1193, %fd101, %fd103;
	{
	.reg .b32 %temp; 
	mov.b64 	{%temp, %r501}, %fd1193;
	}
	{
	.reg .b32 %temp; 
	mov.b64 	{%r502, %temp}, %fd1193;
	}
	setp.gt.s32 	%p84, %r501, 1048575;
	mov.b32 	%r503, -1023;
	@%p84 bra 	$L__BB1_88;
	mul.f64 	%fd1193, %fd1193, 0d4350000000000000;
	{
	.reg .b32 %temp; 
	mov.b64 	{%temp, %r501}, %fd1193;
	}
	{
	.reg .b32 %temp; 
	mov.b64 	{%r502, %temp}, %fd1193;
	}
	mov.b32 	%r503, -1077;
$L__BB1_88:
	add.s32 	%r339, %r501, -1;
	setp.gt.u32 	%p85, %r339, 2146435070;
	@%p85 bra 	$L__BB1_92;
	shr.u32 	%r342, %r501, 20;
	add.s32 	%r504, %r503, %r342;
	and.b32  	%r343, %r501, 1048575;
	or.b32  	%r344, %r343, 1072693248;
	mov.b64 	%fd1194, {%r502, %r344};
	setp.lt.u32 	%p87, %r344, 1073127583;
	@%p87 bra 	$L__BB1_91;
	{
	.reg .b32 %temp; 
	mov.b64 	{%r345, %temp}, %fd1194;
	}
	{
	.reg .b32 %temp; 
	mov.b64 	{%temp, %r346}, %fd1194;
	}
	add.s32 	%r347, %r346, -1048576;
	mov.b64 	%fd1194, {%r345, %r347};
	add.s32 	%r504, %r504, 1;
$L__BB1_91:
	add.f64 	%fd752, %fd1194, 0dBFF0000000000000;
	add.f64 	%fd753, %fd1194, 0d3FF0000000000000;
	rcp.approx.ftz.f64 	%fd754, %fd753;
	neg.f64 	%fd755, %fd753;
	fma.rn.f64 	%fd756, %fd755, %fd754, 0d3FF0000000000000;
	fma.rn.f64 	%fd757, %fd756, %fd756, %fd756;
	fma.rn.f64 	%fd758, %fd757, %fd754, %fd754;
	mul.f64 	%fd759, %fd752, %fd758;
	fma.rn.f64 	%fd760, %fd752, %fd758, %fd759;
	mul.f64 	%fd761, %fd760, %fd760;
	fma.rn.f64 	%fd762, %fd761, 0d3EB1380B3AE80F1E, 0d3ED0EE258B7A8B04;
	fma.rn.f64 	%fd763, %fd762, %fd761, 0d3EF3B2669F02676F;
	fma.rn.f64 	%fd764, %fd763, %fd761, 0d3F1745CBA9AB0956;
	fma.rn.f64 	%fd765, %fd764, %fd761, 0d3F3C71C72D1B5154;
	fma.rn.f64 	%fd766, %fd765, %fd761, 0d3F624924923BE72D;
	fma.rn.f64 	%fd767, %fd766, %fd761, 0d3F8999999999A3C4;
	fma.rn.f64 	%fd768, %fd767, %fd761, 0d3FB5555555555554;
	sub.f64 	%fd769, %fd752, %fd760;
	add.f64 	%fd770, %fd769, %fd769;
	neg.f64 	%fd771, %fd760;
	fma.rn.f64 	%fd772, %fd771, %fd752, %fd770;
	mul.f64 	%fd773, %fd758, %fd772;
	mul.f64 	%fd774, %fd761, %fd768;
	fma.rn.f64 	%fd775, %fd774, %fd760, %fd773;
	xor.b32  	%r348, %r504, -2147483648;
	mov.b32 	%r349, 1127219200;
	mov.b64 	%fd776, {%r348, %r349};
	sub.f64 	%fd777, %fd776, %fd95;
	fma.rn.f64 	%fd778, %fd777, 0d3FE62E42FEFA39EF, %fd760;
	fma.rn.f64 	%fd779, %fd777, 0dBFE62E42FEFA39EF, %fd778;
	sub.f64 	%fd780, %fd779, %fd760;
	sub.f64 	%fd781, %fd775, %fd780;
	fma.rn.f64 	%fd782, %fd777, 0d3C7ABC9E3B39803F, %fd781;
	add.f64 	%fd1195, %fd778, %fd782;
	bra.uni 	$L__BB1_93;
$L__BB1_92:
	fma.rn.f64 	%fd751, %fd1193, 0d7FF0000000000000, 0d7FF0000000000000;
	{
	.reg .b32 %temp; 
	mov.b64 	{%temp, %r340}, %fd1193;
	}
	and.b32  	%r341, %r340, 2147483647;
	setp.eq.s32 	%p86, %r341, 0;
	selp.f64 	%fd1195, 0dFFF0000000000000, %fd751, %p86;
$L__BB1_93:
	mul.f64 	%fd783, %fd101, %fd1195;
	sub.f64 	%fd784, %fd113, %fd783;
	add.f64 	%fd1210, %fd1210, %fd784;
	add.s32 	%r496, %r496, 1;
	setp.eq.s32 	%p88, %r496, %r2;
	@%p88 bra 	$L__BB1_76;
	bra.uni 	$L__BB1_70;
$L__BB1_94:
	cvt.u64.u32 	%rd194, %r78;
$L__BB1_95:
	and.b32  	%r379, %r2, 1;
	setp.eq.b32 	%p102, %r379, 1;
	not.pred 	%p103, %p102;
	@%p103 bra 	$L__BB1_104;
	shl.b64 	%rd152, %rd194, 3;
	add.s64 	%rd153, %rd2, %rd152;
	add.s64 	%rd154, %rd3, %rd152;
	ld.local.f64 	%fd869, [%rd153];
	ld.local.f64 	%fd870, [%rd154];
	sub.f64 	%fd871, %fd869, %fd870;
	mul.f64 	%fd872, %fd97, %fd871;
	sub.f64 	%fd873, %fd869, %fd872;
	setp.lt.f64 	%p104, %fd873, 0d0000000000000000;
	selp.f64 	%fd874, 0d3DA5FD7FE1796495, %fd873, %p104;
	mul.f64 	%fd126, %fd871, %fd98;
	mov.u64 	%rd155, wi;
	add.s64 	%rd156, %rd155, %rd152;
	ld.const.f64 	%fd875, [%rd156];
	div.rn.f64 	%fd1198, %fd874, %fd875;
	{
	.reg .b32 %temp; 
	mov.b64 	{%temp, %r505}, %fd1198;
	}
	{
	.reg .b32 %temp; 
	mov.b64 	{%r506, %temp}, %fd1198;
	}
	setp.gt.s32 	%p105, %r505, 1048575;
	mov.b32 	%r507, -1023;
	@%p105 bra 	$L__BB1_98;
	mul.f64 	%fd1198, %fd1198, 0d4350000000000000;
	{
	.reg .b32 %temp; 
	mov.b64 	{%temp, %r505}, %fd1198;
	}
	{
	.reg .b32 %temp; 
	mov.b64 	{%r506, %temp}, %fd1198;
	}
	mov.b32 	%r507, -1077;
$L__BB1_98:
	add.s32 	%r382, %r505, -1;
	setp.lt.u32 	%p106, %r382, 2146435071;
	@%p106 bra 	$L__BB1_100;
	fma.rn.f64 	%fd876, %fd1198, 0d7FF0000000000000, 0d7FF0000000000000;
	{
	.reg .b32 %temp; 
	mov.b64 	{%temp, %r383}, %fd1198;
	}
	and.b32  	%r384, %r383, 2147483647;
	setp.eq.s32 	%p107, %r384, 0;
	selp.f64 	%fd1200, 0dFFF0000000000000, %fd876, %p107;
	bra.uni 	$L__BB1_103;
$L__BB1_100:
	shr.u32 	%r385, %r505, 20;
	add.s32 	%r508, %r507, %r385;
	and.b32  	%r386, %r505, 1048575;
	or.b32  	%r387, %r386, 1072693248;
	mov.b64 	%fd1199, {%r506, %r387};
	setp.lt.u32 	%p108, %r387, 1073127583;
	@%p108 bra 	$L__BB1_102;
	{
	.reg .b32 %temp; 
	mov.b64 	{%r388, %temp}, %fd1199;
	}
	{
	.reg .b32 %temp; 
	mov.b64 	{%temp, %r389}, %fd1199;
	}
	add.s32 	%r390, %r389, -1048576;
	mov.b64 	%fd1199, {%r388, %r390};
	add.s32 	%r508, %r508, 1;
$L__BB1_102:
	add.f64 	%fd877, %fd1199, 0dBFF0000000000000;
	add.f64 	%fd878, %fd1199, 0d3FF0000000000000;
	rcp.approx.ftz.f64 	%fd879, %fd878;
	neg.f64 	%fd880, %fd878;
	fma.rn.f64 	%fd881, %fd880, %fd879, 0d3FF0000000000000;
	fma.rn.f64 	%fd882, %fd881, %fd881, %fd881;
	fma.rn.f64 	%fd883, %fd882, %fd879, %fd879;
	mul.f64 	%fd884, %fd877, %fd883;
	fma.rn.f64 	%fd885, %fd877, %fd883, %fd884;
	mul.f64 	%fd886, %fd885, %fd885;
	fma.rn.f64 	%fd887, %fd886, 0d3EB1380B3AE80F1E, 0d3ED0EE258B7A8B04;
	fma.rn.f64 	%fd888, %fd887, %fd886, 0d3EF3B2669F02676F;
	fma.rn.f64 	%fd889, %fd888, %fd886, 0d3F1745CBA9AB0956;
	fma.rn.f64 	%fd890, %fd889, %fd886, 0d3F3C71C72D1B5154;
	fma.rn.f64 	%fd891, %fd890, %fd886, 0d3F624924923BE72D;
	fma.rn.f64 	%fd892, %fd891, %fd886, 0d3F8999999999A3C4;
	fma.rn.f64 	%fd893, %fd892, %fd886, 0d3FB5555555555554;
	sub.f64 	%fd894, %fd877, %fd885;
	add.f64 	%fd895, %fd894, %fd894;
	neg.f64 	%fd896, %fd885;
	fma.rn.f64 	%fd897, %fd896, %fd877, %fd895;
	mul.f64 	%fd898, %fd883, %fd897;
	mul.f64 	%fd899, %fd886, %fd893;
	fma.rn.f64 	%fd900, %fd899, %fd885, %fd898;
	xor.b32  	%r391, %r508, -2147483648;
	mov.b32 	%r392, 1127219200;
	mov.b64 	%fd901, {%r391, %r392};
	sub.f64 	%fd902, %fd901, %fd99;
	fma.rn.f64 	%fd903, %fd902, 0d3FE62E42FEFA39EF, %fd885;
	fma.rn.f64 	%fd904, %fd902, 0dBFE62E42FEFA39EF, %fd903;
	sub.f64 	%fd905, %fd904, %fd885;
	sub.f64 	%fd906, %fd900, %fd905;
	fma.rn.f64 	%fd907, %fd902, 0d3C7ABC9E3B39803F, %fd906;
	add.f64 	%fd1200, %fd903, %fd907;
$L__BB1_103:
	add.f64 	%fd908, %fd1200, 0d3FF0000000000000;
	fma.rn.f64 	%fd1238, %fd126, %fd908, %fd1238;
$L__BB1_104:
	setp.gt.f64 	%p109, %fd1173, 0d0000000000000000;
	mov.b32 	%r394, 1127219200;
	mov.b32 	%r395, -2147483648;
	mov.b64 	%fd138, {%r395, %r394};
	neg.f64 	%fd139, %fd24;
	max.s32 	%r396, %r2, 1;
	and.b32  	%r111, %r396, 1;
	and.b32  	%r112, %r396, 2147483646;
	selp.f64 	%fd1212, 0d4000000000000000, %fd25, %p109;
	selp.f64 	%fd1239, %fd25, 0d4000000000000000, %p109;
	mov.b32 	%r518, 0;
	mov.u64 	%rd157, wi;
	mov.f64 	%fd1214, %fd1217;
$L__BB1_105:
	mov.f64 	%fd169, %fd1239;
	sub.f64 	%fd909, %fd1214, %fd169;
	mul.f64 	%fd910, %fd909, %fd1238;
	sub.f64 	%fd911, %fd910, %fd1210;
	sub.f64 	%fd912, %fd1214, %fd1212;
	mul.f64 	%fd913, %fd912, %fd1238;
	sub.f64 	%fd914, %fd913, %fd1210;
	mul.f64 	%fd915, %fd911, %fd914;
	setp.ge.f64 	%p110, %fd915, 0d0000000000000000;
	@%p110 bra 	$L__BB1_107;
	mul.f64 	%fd916, %fd1217, %fd1238;
	sub.f64 	%fd917, %fd916, %fd1210;
	add.f64 	%fd918, %fd917, 0dBFF0000000000000;
	abs.f64 	%fd919, %fd918;
	setp.leu.f64 	%p111, %fd919, 0d3FF0000000000000;
	@%p111 bra 	$L__BB1_117;
$L__BB1_107:
	sub.f64 	%fd920, %fd169, %fd1212;
	mul.f64 	%fd1216, %fd920, 0d3FE0000000000000;
	sub.f64 	%fd1239, %fd1212, %fd169;
	setp.eq.f64 	%p113, %fd1212, %fd1239;
	@%p113 bra 	$L__BB1_165;
	bra.uni 	$L__BB1_118;
$L__BB1_108:
	fma.rn.f64 	%fd795, %fd1203, 0d7FF0000000000000, 0d7FF0000000000000;
	{
	.reg .b32 %temp; 
	mov.b64 	{%temp, %r356}, %fd1203;
	}
	and.b32  	%r357, %r356, 2147483647;
	setp.eq.s32 	%p94, %r357, 0;
	selp.f64 	%fd1205, 0dFFF0000000000000, %fd795, %p94;
$L__BB1_109:
	add.f64 	%fd827, %fd1205, 0d3FF0000000000000;
	mul.f64 	%fd828, %fd143, %fd98;
	fma.rn.f64 	%fd153, %fd828, %fd827, %fd1238;
	ld.local.f64 	%fd829, [%rd7+8];
	ld.local.f64 	%fd830, [%rd8+8];
	sub.f64 	%fd154, %fd829, %fd830;
	mul.f64 	%fd831, %fd97, %fd154;
	sub.f64 	%fd832, %fd829, %fd831;
	setp.lt.f64 	%p96, %fd832, 0d0000000000000000;
	selp.f64 	%fd833, 0d3DA5FD7FE1796495, %fd832, %p96;
	ld.const.f64 	%fd834, [%rd9+8];
	div.rn.f64 	%fd1206, %fd833, %fd834;
	{
	.reg .b32 %temp; 
	mov.b64 	{%temp, %r514}, %fd1206;
	}
	{
	.reg .b32 %temp; 
	mov.b64 	{%r515, %temp}, %fd1206;
	}
	setp.gt.s32 	%p97, %r514, 1048575;
	mov.b32 	%r516, -1023;
	@%p97 bra 	$L__BB1_111;
	mul.f64 	%fd1206, %fd1206, 0d4350000000000000;
	{
	.reg .b32 %temp; 
	mov.b64 	{%temp, %r514}, %fd1206;
	}
	{
	.reg .b32 %temp; 
	mov.b64 	{%r515, %temp}, %fd1206;
	}
	mov.b32 	%r516, -1077;
$L__BB1_111:
	add.s32 	%r368, %r514, -1;
	setp.lt.u32 	%p98, %r368, 2146435071;
	@%p98 bra 	$L__BB1_113;
	fma.rn.f64 	%fd835, %fd1206, 0d7FF0000000000000, 0d7FF0000000000000;
	{
	.reg .b32 %temp; 
	mov.b64 	{%temp, %r369}, %fd1206;
	}
	and.b32  	%r370, %r369, 2147483647;
	setp.eq.s32 	%p99, %r370, 0;
	selp.f64 	%fd1208, 0dFFF0000000000000, %fd835, %p99;
	bra.uni 	$L__BB1_116;
$L__BB1_113:
	shr.u32 	%r371, %r514, 20;
	add.s32 	%r517, %r516, %r371;
	and.b32  	%r372, %r514, 1048575;
	or.b32  	%r373, %r372, 1072693248;
	mov.b64 	%fd1207, {%r515, %r373};
	setp.lt.u32 	%p100, %r373, 1073127583;
	@%p100 bra 	$L__BB1_115;
	{
	.reg .b32 %temp; 
	mov.b64 	{%r374, %temp}, %fd1207;
	}
	{
	.reg .b32 %temp; 
	mov.b64 	{%temp, %r375}, %fd1207;
	}
	add.s32 	%r376, %r375, -1048576;
	mov.b64 	%fd1207, {%r374, %r376};
	add.s32 	%r517, %r517, 1;
$L__BB1_115:
	add.f64 	%fd836, %fd1207, 0dBFF0000000000000;
	add.f64 	%fd837, %fd1207, 0d3FF0000000000000;
	rcp.approx.ftz.f64 	%fd838, %fd837;
	neg.f64 	%fd839, %fd837;
	fma.rn.f64 	%fd840, %fd839, %fd838, 0d3FF0000000000000;
	fma.rn.f64 	%fd841, %fd840, %fd840, %fd840;
	fma.rn.f64 	%fd842, %fd841, %fd838, %fd838;
	mul.f64 	%fd843, %fd836, %fd842;
	fma.rn.f64 	%fd844, %fd836, %fd842, %fd843;
	mul.f64 	%fd845, %fd844, %fd844;
	fma.rn.f64 	%fd846, %fd845, 0d3EB1380B3AE80F1E, 0d3ED0EE258B7A8B04;
	fma.rn.f64 	%fd847, %fd846, %fd845, 0d3EF3B2669F02676F;
	fma.rn.f64 	%fd848, %fd847, %fd845, 0d3F1745CBA9AB0956;
	fma.rn.f64 	%fd849, %fd848, %fd845, 0d3F3C71C72D1B5154;
	fma.rn.f64 	%fd850, %fd849, %fd845, 0d3F624924923BE72D;
	fma.rn.f64 	%fd851, %fd850, %fd845, 0d3F8999999999A3C4;
	fma.rn.f64 	%fd852, %fd851, %fd845, 0d3FB5555555555554;
	sub.f64 	%fd853, %fd836, %fd844;
	add.f64 	%fd854, %fd853, %fd853;
	neg.f64 	%fd855, %fd844;
	fma.rn.f64 	%fd856, %fd855, %fd836, %fd854;
	mul.f64 	%fd857, %fd842, %fd856;
	mul.f64 	%fd858, %fd845, %fd852;
	fma.rn.f64 	%fd859, %fd858, %fd844, %fd857;
	xor.b32  	%r377, %r517, -2147483648;
	mov.b32 	%r378, 1127219200;
	mov.b64 	%fd860, {%r377, %r378};
	sub.f64 	%fd861, %fd860, %fd99;
	fma.rn.f64 	%fd862, %fd861, 0d3FE62E42FEFA39EF, %fd844;
	fma.rn.f64 	%fd863, %fd861, 0dBFE62E42FEFA39EF, %fd862;
	sub.f64 	%fd864, %fd863, %fd844;
	sub.f64 	%fd865, %fd859, %fd864;
	fma.rn.f64 	%fd866, %fd861, 0d3C7ABC9E3B39803F, %fd865;
	add.f64 	%fd1208, %fd862, %fd866;
$L__BB1_116:
	add.f64 	%fd867, %fd1208, 0d3FF0000000000000;
	mul.f64 	%fd868, %fd154, %fd98;
	fma.rn.f64 	%fd1238, %fd868, %fd867, %fd153;
	add.s32 	%r509, %r509, 2;
	setp.eq.s32 	%p101, %r509, %r78;
	@%p101 bra 	$L__BB1_94;
	bra.uni 	$L__BB1_79;
$L__BB1_117:
	div.rn.f64 	%fd1216, %fd1210, %fd1238;
	sub.f64 	%fd1239, %fd1214, %fd1216;
	setp.eq.f64 	%p112, %fd1214, %fd1239;
	mov.f64 	%fd1217, %fd1214;
	@%p112 bra 	$L__BB1_165;
$L__BB1_118:
	mov.f64 	%fd1214, %fd1239;
	abs.f64 	%fd921, %fd1216;
	setp.lt.f64 	%p114, %fd921, 0d3F1A36E2EB1C432D;
	@%p114 bra 	$L__BB1_165;
	setp.lt.s32 	%p115, %r2, 1;
	mov.f64 	%fd1210, 0d0000000000000000;
	@%p115 bra 	$L__BB1_127;
	neg.s32 	%r519, %r2;
	mov.f64 	%fd1210, 0d0000000000000000;
	mov.u64 	%rd195, %rd2;
	mov.u64 	%rd196, %rd3;
	mov.u64 	%rd197, %rd157;
$L__BB1_121:
	ld.local.f64 	%fd180, [%rd195];
	ld.local.f64 	%fd924, [%rd196];
	sub.f64 	%fd925, %fd180, %fd924;
	mul.f64 	%fd926, %fd24, %fd1214;
	mul.f64 	%fd927, %fd926, %fd925;
	sub.f64 	%fd928, %fd180, %fd927;
	setp.lt.f64 	%p116, %fd928, 0d0000000000000000;
	selp.f64 	%fd181, 0d3DA5FD7FE1796495, %fd928, %p116;
	ld.const.f64 	%fd929, [%rd197];
	div.rn.f64 	%fd1220, %fd181, %fd929;
	{
	.reg .b32 %temp; 
	mov.b64 	{%temp, %r520}, %fd1220;
	}
	{
	.reg .b32 %temp; 
	mov.b64 	{%r521, %temp}, %fd1220;
	}
	setp.gt.s32 	%p117, %r520, 1048575;
	mov.b32 	%r522, -1023;
	@%p117 bra 	$L__BB1_123;
	mul.f64 	%fd1220, %fd1220, 0d4350000000000000;
	{
	.reg .b32 %temp; 
	mov.b64 	{%temp, %r520}, %fd1220;
	}
	{
	.reg .b32 %temp; 
	mov.b64 	{%r521, %temp}, %fd1220;
	}
	mov.b32 	%r522, -1077;
$L__BB1_123:
	add.s32 	%r399, %r520, -1;
	setp.gt.u32 	%p118, %r399, 2146435070;
	@%p118 bra 	$L__BB1_136;
	shr.u32 	%r402, %r520, 20;
	add.s32 	%r523, %r522, %r402;
	and.b32  	%r403, %r520, 1048575;
	or.b32  	%r404, %r403, 1072693248;
	mov.b64 	%fd1221, {%r521, %r404};
	setp.lt.u32 	%p120, %r404, 1073127583;
	@%p120 bra 	$L__BB1_126;
	{
	.reg .b32 %temp; 
	mov.b64 	{%r405, %temp}, %fd1221;
	}
	{
	.reg .b32 %temp; 
	mov.b64 	{%temp, %r406}, %fd1221;
	}
	add.s32 	%r407, %r406, -1048576;
	mov.b64 	%fd1221, {%r405, %r407};
	add.s32 	%r523, %r523, 1;
$L__BB1_126:
	add.f64 	%fd931, %fd1221, 0dBFF0000000000000;
	add.f64 	%fd932, %fd1221, 0d3FF0000000000000;
	rcp.approx.ftz.f64 	%fd933, %fd932;
	neg.f64 	%fd934, %fd932;
	fma.rn.f64 	%fd935, %fd934, %fd933, 0d3FF0000000000000;
	fma.rn.f64 	%fd936, %fd935, %fd935, %fd935;
	fma.rn.f64 	%fd937, %fd936, %fd933, %fd933;
	mul.f64 	%fd938, %fd931, %fd937;
	fma.rn.f64 	%fd939, %fd931, %fd937, %fd938;
	mul.f64 	%fd940, %fd939, %fd939;
	fma.rn.f64 	%fd941, %fd940, 0d3EB1380B3AE80F1E, 0d3ED0EE258B7A8B04;
	fma.rn.f64 	%fd942, %fd941, %fd940, 0d3EF3B2669F02676F;
	fma.rn.f64 	%fd943, %fd942, %fd940, 0d3F1745CBA9AB0956;
	fma.rn.f64 	%fd944, %fd943, %fd940, 0d3F3C71C72D1B5154;
	fma.rn.f64 	%fd945, %fd944, %fd940, 0d3F624924923BE72D;
	fma.rn.f64 	%fd946, %fd945, %fd940, 0d3F8999999999A3C4;
	fma.rn.f64 	%fd947, %fd946, %fd940, 0d3FB5555555555554;
	sub.f64 	%fd948, %fd931, %fd939;
	add.f64 	%fd949, %fd948, %fd948;
	neg.f64 	%fd950, %fd939;
	fma.rn.f64 	%fd951, %fd950, %fd931, %fd949;
	mul.f64 	%fd952, %fd937, %fd951;
	mul.f64 	%fd953, %fd940, %fd947;
	fma.rn.f64 	%fd954, %fd953, %fd939, %fd952;
	xor.b32  	%r408, %r523, -2147483648;
	mov.b32 	%r409, 1127219200;
	mov.b64 	%fd955, {%r408, %r409};
	sub.f64 	%fd956, %fd955, %fd138;
	fma.rn.f64 	%fd957, %fd956, 0d3FE62E42FEFA39EF, %fd939;
	fma.rn.f64 	%fd958, %fd956, 0dBFE62E42FEFA39EF, %fd957;
	sub.f64 	%fd959, %fd958, %fd939;
	sub.f64 	%fd960, %fd954, %fd959;
	fma.rn.f64 	%fd961, %fd956, 0d3C7ABC9E3B39803F, %fd960;
	add.f64 	%fd1222, %fd957, %fd961;
	bra.uni 	$L__BB1_137;
$L__BB1_127:
	setp.lt.s32 	%p126, %r2, 1;
	mov.f64 	%fd1238, 0d0000000000000000;
	@%p126 bra 	$L__BB1_164;
	setp.lt.s32 	%p127, %r2, 2;
	mov.f64 	%fd1238, 0d0000000000000000;
	mov.b64 	%rd198, 0;
	@%p127 bra 	$L__BB1_155;
	mov.f64 	%fd1238, 0d0000000000000000;
	mov.b32 	%r528, 0;
$L__BB1_130:
	mul.wide.u32 	%rd159, %r528, 8;
	add.s64 	%rd16, %rd2, %rd159;
	add.s64 	%rd160, %rd3, %rd159;
	ld.local.f64 	%fd1001, [%rd16];
	ld.local.f64 	%fd1002, [%rd160];
	sub.f64 	%fd203, %fd1001, %fd1002;
	mul.f64 	%fd1003, %fd24, %fd1214;
	mul.f64 	%fd1004, %fd1003, %fd203;
	sub.f64 	%fd1005, %fd1001, %fd1004;
	setp.lt.f64 	%p128, %fd1005, 0d0000000000000000;
	selp.f64 	%fd1006, 0d3DA5FD7FE1796495, %fd1005, %p128;
	mov.u64 	%rd161, wi;
	add.s64 	%rd162, %rd161, %rd159;
	ld.const.f64 	%fd1007, [%rd162];
	div.rn.f64 	%fd1227, %fd1006, %fd1007;
	{
	.reg .b32 %temp; 
	mov.b64 	{%temp, %r529}, %fd1227;
	}
	{
	.reg .b32 %temp; 
	mov.b64 	{%r530, %temp}, %fd1227;
	}
	setp.gt.s32 	%p129, %r529, 1048575;
	mov.b32 	%r531, -1023;
	@%p129 bra 	$L__BB1_132;
	mul.f64 	%fd1227, %fd1227, 0d4350000000000000;
	{
	.reg .b32 %temp; 
	mov.b64 	{%temp, %r529}, %fd1227;
	}
	{
	.reg .b32 %temp; 
	mov.b64 	{%r530, %temp}, %fd1227;
	}
	mov.b32 	%r531, -1077;
$L__BB1_132:
	add.s32 	%r426, %r529, -1;
	setp.gt.u32 	%p130, %r426, 2146435070;
	@%p130 bra 	$L__BB1_145;
	shr.u32 	%r429, %r529, 20;
	add.s32 	%r532, %r531, %r429;
	and.b32  	%r430, %r529, 1048575;
	or.b32  	%r431, %r430, 1072693248;
	mov.b64 	%fd1228, {%r530, %r431};
	setp.lt.u32 	%p132, %r431, 1073127583;
	@%p132 bra 	$L__BB1_135;
	{
	.reg .b32 %temp; 
	mov.b64 	{%r432, %temp}, %fd1228;
	}
	{
	.reg .b32 %temp; 
	mov.b64 	{%temp, %r433}, %fd1228;
	}
	add.s32 	%r434, %r433, -1048576;
	mov.b64 	%fd1228, {%r432, %r434};
	add.s32 	%r532, %r532, 1;
$L__BB1_135:
	add.f64 	%fd1009, %fd1228, 0dBFF0000000000000;
	add.f64 	%fd1010, %fd1228, 0d3FF0000000000000;
	rcp.approx.ftz.f64 	%fd1011, %fd1010;
	neg.f64 	%fd1012, %fd1010;
	fma.rn.f64 	%fd1013, %fd1012, %fd1011, 0d3FF0000000000000;
	fma.rn.f64 	%fd1014, %fd1013, %fd1013, %fd1013;
	fma.rn.f64 	%fd1015, %fd1014, %fd1011, %fd1011;
	mul.f64 	%fd1016, %fd1009, %fd1015;
	fma.rn.f64 	%fd1017, %fd1009, %fd1015, %fd1016;
	mul.f64 	%fd1018, %fd1017, %fd1017;
	fma.rn.f64 	%fd1019, %fd1018, 0d3EB1380B3AE80F1E, 0d3ED0EE258B7A8B04;
	fma.rn.f64 	%fd1020, %fd1019, %fd1018, 0d3EF3B2669F02676F;
	fma.rn.f64 	%fd1021, %fd1020, %fd1018, 0d3F1745CBA9AB0956;
	fma.rn.f64 	%fd1022, %fd1021, %fd1018, 0d3F3C71C72D1B5154;
	fma.rn.f64 	%fd1023, %fd1022, %fd1018, 0d3F624924923BE72D;
	fma.rn.f64 	%fd1024, %fd1023, %fd1018, 0d3F8999999999A3C4;
	fma.rn.f64 	%fd1025, %fd1024, %fd1018, 0d3FB5555555555554;
	sub.f64 	%fd1026, %fd1009, %fd1017;
	add.f64 	%fd1027, %fd1026, %fd1026;
	neg.f64 	%fd1028, %fd1017;
	fma.rn.f64 	%fd1029, %fd1028, %fd1009, %fd1027;
	mul.f64 	%fd1030, %fd1015, %fd1029;
	mul.f64 	%fd1031, %fd1018, %fd1025;
	fma.rn.f64 	%fd1032, %fd1031, %fd1017, %fd1030;
	xor.b32  	%r435, %r532, -2147483648;
	mov.b32 	%r436, 1127219200;
	mov.b64 	%fd1033, {%r435, %r436};
	sub.f64 	%fd1034, %fd1033, %fd138;
	fma.rn.f64 	%fd1035, %fd1034, 0d3FE62E42FEFA39EF, %fd1017;
	fma.rn.f64 	%fd1036, %fd1034, 0dBFE62E42FEFA39EF, %fd1035;
	sub.f64 	%fd1037, %fd1036, %fd1017;
	sub.f64 	%fd1038, %fd1032, %fd1037;
	fma.rn.f64 	%fd1039, %fd1034, 0d3C7ABC9E3B39803F, %fd1038;
	add.f64 	%fd1229, %fd1035, %fd1039;
	bra.uni 	$L__BB1_146;
$L__BB1_136:
	fma.rn.f64 	%fd930, %fd1220, 0d7FF0000000000000, 0d7FF0000000000000;
	{
	.reg .b32 %temp; 
	mov.b64 	{%temp, %r400}, %fd1220;
	}
	and.b32  	%r401, %r400, 2147483647;
	setp.eq.s32 	%p119, %r401, 0;
	selp.f64 	%fd1222, 0dFFF0000000000000, %fd930, %p119;
$L__BB1_137:
	mul.f64 	%fd191, %fd181, %fd1222;
	ld.const.f64 	%fd962, [%rd197];
	div.rn.f64 	%fd1223, %fd180, %fd962;
	{
	.reg .b32 %temp; 
	mov.b64 	{%temp, %r524}, %fd1223;
	}
	{
	.reg .b32 %temp; 
	mov.b64 	{%r525, %temp}, %fd1223;
	}
	setp.gt.s32 	%p121, %r524, 1048575;
	mov.b32 	%r526, -1023;
	@%p121 bra 	$L__BB1_139;
	mul.f64 	%fd1223, %fd1223, 0d4350000000000000;
	{
	.reg .b32 %temp; 
	mov.b64 	{%temp, %r524}, %fd1223;
	}
	{
	.reg .b32 %temp; 
	mov.b64 	{%r525, %temp}, %fd1223;
	}
	mov.b32 	%r526, -1077;
$L__BB1_139:
	add.s32 	%r412, %r524, -1;
	setp.gt.u32 	%p122, %r412, 2146435070;
	@%p122 bra 	$L__BB1_143;
	shr.u32 	%r415, %r524, 20;
	add.s32 	%r527, %r526, %r415;
	and.b32  	%r416, %r524, 1048575;
	or.b32  	%r417, %r416, 1072693248;
	mov.b64 	%fd1224, {%r525, %r417};
	setp.lt.u32 	%p124, %r417, 1073127583;
	@%p124 bra 	$L__BB1_142;
	{
	.reg .b32 %temp; 
	mov.b64 	{%r418, %temp}, %fd1224;
	}
	{
	.reg .b32 %temp; 
	mov.b64 	{%temp, %r419}, %fd1224;
	}
	add.s32 	%r420, %r419, -1048576;
	mov.b64 	%fd1224, {%r418, %r420};
	add.s32 	%r527, %r527, 1;
$L__BB1_142:
	add.f64 	%fd964, %fd1224, 0dBFF0000000000000;
	add.f64 	%fd965, %fd1224, 0d3FF0000000000000;
	rcp.approx.ftz.f64 	%fd966, %fd965;
	neg.f64 	%fd967, %fd965;
	fma.rn.f64 	%fd968, %fd967, %fd966, 0d3FF0000000000000;
	fma.rn.f64 	%fd969, %fd968, %fd968, %fd968;
	fma.rn.f64 	%fd970, %fd969, %fd966, %fd966;
	mul.f64 	%fd971, %fd964, %fd970;
	fma.rn.f64 	%fd972, %fd964, %fd970, %fd971;
	mul.f64 	%fd973, %fd972, %fd972;
	fma.rn.f64 	%fd974, %fd973, 0d3EB1380B3AE80F1E, 0d3ED0EE258B7A8B04;
	fma.rn.f64 	%fd975, %fd974, %fd973, 0d3EF3B2669F02676F;
	fma.rn.f64 	%fd976, %fd975, %fd973, 0d3F1745CBA9AB0956;
	fma.rn.f64 	%fd977, %fd976, %fd973, 0d3F3C71C72D1B5154;
	fma.rn.f64 	%fd978, %fd977, %fd973, 0d3F624924923BE72D;
	fma.rn.f64 	%fd979, %fd978, %fd973, 0d3F8999999999A3C4;
	fma.rn.f64 	%fd980, %fd979, %fd973, 0d3FB5555555555554;
	sub.f64 	%fd981, %fd964, %fd972;
	add.f64 	%fd982, %fd981, %fd981;
	neg.f64 	%fd983, %fd972;
	fma.rn.f64 	%fd984, %fd983, %fd964, %fd982;
	mul.f64 	%fd985, %fd970, %fd984;
	mul.f64 	%fd986, %fd973, %fd980;
	fma.rn.f64 	%fd987, %fd986, %fd972, %fd985;
	xor.b32  	%r421, %r527, -2147483648;
	mov.b32 	%r422, 1127219200;
	mov.b64 	%fd988, {%r421, %r422};
	sub.f64 	%fd989, %fd988, %fd138;
	fma.rn.f64 	%fd990, %fd989, 0d3FE62E42FEFA39EF, %fd972;
	fma.rn.f64 	%fd991, %fd989, 0dBFE62E42FEFA39EF, %fd990;
	sub.f64 	%fd992, %fd991, %fd972;
	sub.f64 	%fd993, %fd987, %fd992;
	fma.rn.f64 	%fd994, %fd989, 0d3C7ABC9E3B39803F, %fd993;
	add.f64 	%fd1225, %fd990, %fd994;
	bra.uni 	$L__BB1_144;
$L__BB1_143:
	fma.rn.f64 	%fd963, %fd1223, 0d7FF0000000000000, 0d7FF0000000000000;
	{
	.reg .b32 %temp; 
	mov.b64 	{%temp, %r413}, %fd1223;
	}
	and.b32  	%r414, %r413, 2147483647;
	setp.eq.s32 	%p123, %r414, 0;
	selp.f64 	%fd1225, 0dFFF0000000000000, %fd963, %p123;
$L__BB1_144:
	mul.f64 	%fd995, %fd180, %fd1225;
	sub.f64 	%fd996, %fd191, %fd995;
	add.f64 	%fd1210, %fd1210, %fd996;
	add.s32 	%r519, %r519, 1;
	setp.eq.s32 	%p125, %r519, 0;
	add.s64 	%rd197, %rd197, 8;
	add.s64 	%rd196, %rd196, 8;
	add.s64 	%rd195, %rd195, 8;
	@%p125 bra 	$L__BB1_127;
	bra.uni 	$L__BB1_121;
$L__BB1_145:
	fma.rn.f64 	%fd1008, %fd1227, 0d7FF0000000000000, 0d7FF0000000000000;
	{
	.reg .b32 %temp; 
	mov.b64 	{%temp, %r427}, %fd1227;
	}
	and.b32  	%r428, %r427, 2147483647;
	setp.eq.s32 	%p131, %r428, 0;
	selp.f64 	%fd1229, 0dFFF0000000000000, %fd1008, %p131;
$L__BB1_146:
	add.f64 	%fd1040, %fd1229, 0d3FF0000000000000;
	mul.f64 	%fd1041, %fd203, %fd139;
	fma.rn.f64 	%fd213, %fd1041, %fd1040, %fd1238;
	mul.wide.u32 	%rd163, %r528, 8;
	add.s64 	%rd164, %rd3, %rd163;
	ld.local.f64 	%fd1042, [%rd16+8];
	ld.local.f64 	%fd1043, [%rd164+8];
	sub.f64 	%fd214, %fd1042, %fd1043;
	mul.f64 	%fd1044, %fd24, %fd1214;
	mul.f64 	%fd1045, %fd1044, %fd214;
	sub.f64 	%fd1046, %fd1042, %fd1045;
	setp.lt.f64 	%p133, %fd1046, 0d0000000000000000;
	selp.f64 	%fd1047, 0d3DA5FD7FE1796495, %fd1046, %p133;
	mov.u64 	%rd165, wi;
	add.s64 	%rd166, %rd165, %rd163;
	ld.const.f64 	%fd1048, [%rd166+8];
	div.rn.f64 	%fd1230, %fd1047, %fd1048;
	{
	.reg .b32 %temp; 
	mov.b64 	{%temp, %r533}, %fd1230;
	}
	{
	.reg .b32 %temp; 
	mov.b64 	{%r534, %temp}, %fd1230;
	}
	setp.gt.s32 	%p134, %r533, 1048575;
	mov.b32 	%r535, -1023;
	@%p134 bra 	$L__BB1_148;
	mul.f64 	%fd1230, %fd1230, 0d4350000000000000;
	{
	.reg .b32 %temp; 
	mov.b64 	{%temp, %r533}, %fd1230;
	}
	{
	.reg .b32 %temp; 
	mov.b64 	{%r534, %temp}, %fd1230;
	}
	mov.b32 	%r535, -1077;
$L__BB1_148:
	add.s32 	%r439, %r533, -1;
	setp.lt.u32 	%p135, %r439, 2146435071;
	@%p135 bra 	$L__BB1_150;
	fma.rn.f64 	%fd1049, %fd1230, 0d7FF0000000000000, 0d7FF0000000000000;
	{
	.reg .b32 %temp; 
	mov.b64 	{%temp, %r440}, %fd1230;
	}
	and.b32  	%r441, %r440, 2147483647;
	setp.eq.s32 	%p136, %r441, 0;
	selp.f64 	%fd1232, 0dFFF0000000000000, %fd1049, %p136;
	bra.uni 	$L__BB1_153;
$L__BB1_150:
	shr.u32 	%r442, %r533, 20;
	add.s32 	%r536, %r535, %r442;
	and.b32  	%r443, %r533, 1048575;
	or.b32  	%r444, %r443, 1072693248;
	mov.b64 	%fd1231, {%r534, %r444};
	setp.lt.u32 	%p137, %r444, 1073127583;
	@%p137 bra 	$L__BB1_152;
	{
	.reg .b32 %temp; 
	mov.b64 	{%r445, %temp}, %fd1231;
	}
	{
	.reg .b32 %temp; 
	mov.b64 	{%temp, %r446}, %fd1231;
	}
	add.s32 	%r447, %r446, -1048576;
	mov.b64 	%fd1231, {%r445, %r447};
	add.s32 	%r536, %r536, 1;
$L__BB1_152:
	add.f64 	%fd1050, %fd1231, 0dBFF0000000000000;
	add.f64 	%fd1051, %fd1231, 0d3FF0000000000000;
	rcp.approx.ftz.f64 	%fd1052, %fd1051;
	neg.f64 	%fd1053, %fd1051;
	fma.rn.f64 	%fd1054, %fd1053, %fd1052, 0d3FF0000000000000;
	fma.rn.f64 	%fd1055, %fd1054, %fd1054, %fd1054;
	fma.rn.f64 	%fd1056, %fd1055, %fd1052, %fd1052;
	mul.f64 	%fd1057, %fd1050, %fd1056;
	fma.rn.f64 	%fd1058, %fd1050, %fd1056, %fd1057;
	mul.f64 	%fd1059, %fd1058, %fd1058;
	fma.rn.f64 	%fd1060, %fd1059, 0d3EB1380B3AE80F1E, 0d3ED0EE258B7A8B04;
	fma.rn.f64 	%fd1061, %fd1060, %fd1059, 0d3EF3B2669F02676F;
	fma.rn.f64 	%fd1062, %fd1061, %fd1059, 0d3F1745CBA9AB0956;
	fma.rn.f64 	%fd1063, %fd1062, %fd1059, 0d3F3C71C72D1B5154;
	fma.rn.f64 	%fd1064, %fd1063, %fd1059, 0d3F624924923BE72D;
	fma.rn.f64 	%fd1065, %fd1064, %fd1059, 0d3F8999999999A3C4;
	fma.rn.f64 	%fd1066, %fd1065, %fd1059, 0d3FB5555555555554;
	sub.f64 	%fd1067, %fd1050, %fd1058;
	add.f64 	%fd1068, %fd1067, %fd1067;
	neg.f64 	%fd1069, %fd1058;
	fma.rn.f64 	%fd1070, %fd1069, %fd1050, %fd1068;
	mul.f64 	%fd1071, %fd1056, %fd1070;
	mul.f64 	%fd1072, %fd1059, %fd1066;
	fma.rn.f64 	%fd1073, %fd1072, %fd1058, %fd1071;
	xor.b32  	%r448, %r536, -2147483648;
	mov.b32 	%r449, 1127219200;
	mov.b64 	%fd1074, {%r448, %r449};
	sub.f64 	%fd1075, %fd1074, %fd138;
	fma.rn.f64 	%fd1076, %fd1075, 0d3FE62E42FEFA39EF, %fd1058;
	fma.rn.f64 	%fd1077, %fd1075, 0dBFE62E42FEFA39EF, %fd1076;
	sub.f64 	%fd1078, %fd1077, %fd1058;
	sub.f64 	%fd1079, %fd1073, %fd1078;
	fma.rn.f64 	%fd1080, %fd1075, 0d3C7ABC9E3B39803F, %fd1079;
	add.f64 	%fd1232, %fd1076, %fd1080;
$L__BB1_153:
	add.f64 	%fd1081, %fd1232, 0d3FF0000000000000;
	mul.f64 	%fd1082, %fd214, %fd139;
	fma.rn.f64 	%fd1238, %fd1082, %fd1081, %fd213;
	add.s32 	%r528, %r528, 2;
	setp.ne.s32 	%p138, %r528, %r112;
	@%p138 bra 	$L__BB1_130;
	cvt.u64.u32 	%rd198, %r112;
$L__BB1_155:
	setp.eq.s32 	%p139, %r111, 0;
	@%p139 bra 	$L__BB1_164;
	shl.b64 	%rd167, %rd198, 3;
	add.s64 	%rd168, %rd2, %rd167;
	add.s64 	%rd169, %rd3, %rd167;
	ld.local.f64 	%fd1083, [%rd168];
	ld.local.f64 	%fd1084, [%rd169];
	sub.f64 	%fd227, %fd1083, %fd1084;
	mul.f64 	%fd1085, %fd24, %fd1214;
	mul.f64 	%fd1086, %fd1085, %fd227;
	sub.f64 	%fd1087, %fd1083, %fd1086;
	setp.lt.f64 	%p140, %fd1087, 0d0000000000000000;
	selp.f64 	%fd1088, 0d3DA5FD7FE1796495, %fd1087, %p140;
	mov.u64 	%rd170, wi;
	add.s64 	%rd171, %rd170, %rd167;
	ld.const.f64 	%fd1089, [%rd171];
	div.rn.f64 	%fd1235, %fd1088, %fd1089;
	{
	.reg .b32 %temp; 
	mov.b64 	{%temp, %r537}, %fd1235;
	}
	{
	.reg .b32 %temp; 
	mov.b64 	{%r538, %temp}, %fd1235;
	}
	setp.gt.s32 	%p141, %r537, 1048575;
	mov.b32 	%r539, -1023;
	@%p141 bra 	$L__BB1_158;
	mul.f64 	%fd1235, %fd1235, 0d4350000000000000;
	{
	.reg .b32 %temp; 
	mov.b64 	{%temp, %r537}, %fd1235;
	}
	{
	.reg .b32 %temp; 
	mov.b64 	{%r538, %temp}, %fd1235;
	}
	mov.b32 	%r539, -1077;
$L__BB1_158:
	add.s32 	%r452, %r537, -1;
	setp.lt.u32 	%p142, %r452, 2146435071;
	@%p142 bra 	$L__BB1_160;
	fma.rn.f64 	%fd1090, %fd1235, 0d7FF0000000000000, 0d7FF0000000000000;
	{
	.reg .b32 %temp; 
	mov.b64 	{%temp, %r453}, %fd1235;
	}
	and.b32  	%r454, %r453, 2147483647;
	setp.eq.s32 	%p143, %r454, 0;
	selp.f64 	%fd1237, 0dFFF0000000000000, %fd1090, %p143;
	bra.uni 	$L__BB1_163;
$L__BB1_160:
	shr.u32 	%r455, %r537, 20;
	add.s32 	%r540, %r539, %r455;
	and.b32  	%r456, %r537, 1048575;
	or.b32  	%r457, %r456, 1072693248;
	mov.b64 	%fd1236, {%r538, %r457};
	setp.lt.u32 	%p144, %r457, 1073127583;
	@%p144 bra 	$L__BB1_162;
	{
	.reg .b32 %temp; 
	mov.b64 	{%r458, %temp}, %fd1236;
	}
	{
	.reg .b32 %temp; 
	mov.b64 	{%temp, %r459}, %fd1236;
	}
	add.s32 	%r460, %r459, -1048576;
	mov.b64 	%fd1236, {%r458, %r460};
	add.s32 	%r540, %r540, 1;
$L__BB1_162:
	add.f64 	%fd1091, %fd1236, 0dBFF0000000000000;
	add.f64 	%fd1092, %fd1236, 0d3FF0000000000000;
	rcp.approx.ftz.f64 	%fd1093, %fd1092;
	neg.f64 	%fd1094, %fd1092;
	fma.rn.f64 	%fd1095, %fd1094, %fd1093, 0d3FF0000000000000;
	fma.rn.f64 	%fd1096, %fd1095, %fd1095, %fd1095;
	fma.rn.f64 	%fd1097, %fd1096, %fd1093, %fd1093;
	mul.f64 	%fd1098, %fd1091, %fd1097;
	fma.rn.f64 	%fd1099, %fd1091, %fd1097, %fd1098;
	mul.f64 	%fd1100, %fd1099, %fd1099;
	fma.rn.f64 	%fd1101, %fd1100, 0d3EB1380B3AE80F1E, 0d3ED0EE258B7A8B04;
	fma.rn.f64 	%fd1102, %fd1101, %fd1100, 0d3EF3B2669F02676F;
	fma.rn.f64 	%fd1103, %fd1102, %fd1100, 0d3F1745CBA9AB0956;
	fma.rn.f64 	%fd1104, %fd1103, %fd1100, 0d3F3C71C72D1B5154;
	fma.rn.f64 	%fd1105, %fd1104, %fd1100, 0d3F624924923BE72D;
	fma.rn.f64 	%fd1106, %fd1105, %fd1100, 0d3F8999999999A3C4;
	fma.rn.f64 	%fd1107, %fd1106, %fd1100, 0d3FB5555555555554;
	sub.f64 	%fd1108, %fd1091, %fd1099;
	add.f64 	%fd1109, %fd1108, %fd1108;
	neg.f64 	%fd1110, %fd1099;
	fma.rn.f64 	%fd1111, %fd1110, %fd1091, %fd1109;
	mul.f64 	%fd1112, %fd1097, %fd1111;
	mul.f64 	%fd1113, %fd1100, %fd1107;
	fma.rn.f64 	%fd1114, %fd1113, %fd1099, %fd1112;
	xor.b32  	%r461, %r540, -2147483648;
	mov.b32 	%r462, 1127219200;
	mov.b64 	%fd1115, {%r461, %r462};
	sub.f64 	%fd1116, %fd1115, %fd138;
	fma.rn.f64 	%fd1117, %fd1116, 0d3FE62E42FEFA39EF, %fd1099;
	fma.rn.f64 	%fd1118, %fd1116, 0dBFE62E42FEFA39EF, %fd1117;
	sub.f64 	%fd1119, %fd1118, %fd1099;
	sub.f64 	%fd1120, %fd1114, %fd1119;
	fma.rn.f64 	%fd1121, %fd1116, 0d3C7ABC9E3B39803F, %fd1120;
	add.f64 	%fd1237, %fd1117, %fd1121;
$L__BB1_163:
	add.f64 	%fd1122, %fd1237, 0d3FF0000000000000;
	mul.f64 	%fd1123, %fd227, %fd139;
	fma.rn.f64 	%fd1238, %fd1123, %fd1122, %fd1238;
$L__BB1_164:
	setp.lt.f64 	%p145, %fd1210, 0d0000000000000000;
	selp.f64 	%fd1239, %fd169, %fd1214, %p145;
	selp.f64 	%fd1212, %fd1214, %fd1212, %p145;
	add.s32 	%r518, %r518, 1;
	setp.ne.s32 	%p146, %r518, 20;
	@%p146 bra 	$L__BB1_105;
$L__BB1_165:
	setp.lt.s32 	%p147, %r2, 1;
	@%p147 bra 	$L__BB1_172;
	ld.param.u64 	%rd193, [_Z16processCollisionPdPKdS1_S1_S1_PKb_param_0];
	cvta.to.global.u64 	%rd19, %rd193;
	ld.const.f64 	%fd1124, [tau+8];
	mul.f64 	%fd1125, %fd1124, 0d3FE0000000000000;
	mul.f64 	%fd242, %fd1239, %fd1125;
	and.b32  	%r192, %r2, 3;
	setp.lt.u32 	%p148, %r2, 4;
	mov.b32 	%r546, 0;
	@%p148 bra 	$L__BB1_169;
	and.b32  	%r546, %r2, 2147483644;
	neg.s32 	%r545, %r546;
	shl.b32 	%r195, %r1, 2;
	shl.b32 	%r543, %r1, 1;
	mul.lo.s32 	%r542, %r1, 3;
	add.s64 	%rd200, %rd2, 16;
	add.s64 	%rd199, %rd3, 16;
	mov.b32 	%r541, 0;
	mov.u32 	%r544, %r1;
$L__BB1_168:
	ld.local.f64 	%fd1126, [%rd200+-16];
	ld.local.f64 	%fd1127, [%rd199+-16];
	sub.f64 	%fd1128, %fd1126, %fd1127;
	mul.f64 	%fd1129, %fd242, %fd1128;
	sub.f64 	%fd1130, %fd1126, %fd1129;
	st.local.f64 	[%rd200+-16], %fd1130;
	cvt.s64.s32 	%rd172, %r541;
	add.s64 	%rd173, %rd4, %rd172;
	shl.b64 	%rd174, %rd173, 3;
	add.s64 	%rd175, %rd19, %rd174;
	st.global.f64 	[%rd175], %fd1130;
	ld.local.f64 	%fd1131, [%rd200+-8];
	ld.local.f64 	%fd1132, [%rd199+-8];
	sub.f64 	%fd1133, %fd1131, %fd1132;
	mul.f64 	%fd1134, %fd242, %fd1133;
	sub.f64 	%fd1135, %fd1131, %fd1134;
	st.local.f64 	[%rd200+-8], %fd1135;
	cvt.s64.s32 	%rd176, %r544;
	add.s64 	%rd177, %rd4, %rd176;
	shl.b64 	%rd178, %rd177, 3;
	add.s64 	%rd179, %rd19, %rd178;
	st.global.f64 	[%rd179], %fd1135;
	ld.local.f64 	%fd1136, [%rd200];
	ld.local.f64 	%fd1137, [%rd199];
	sub.f64 	%fd1138, %fd1136, %fd1137;
	mul.f64 	%fd1139, %fd242, %fd1138;
	sub.f64 	%fd1140, %fd1136, %fd1139;
	st.local.f64 	[%rd200], %fd1140;
	cvt.s64.s32 	%rd180, %r543;
	add.s64 	%rd181, %rd4, %rd180;
	shl.b64 	%rd182, %rd181, 3;
	add.s64 	%rd183, %rd19, %rd182;
	st.global.f64 	[%rd183], %fd1140;
	ld.local.f64 	%fd1141, [%rd200+8];
	ld.local.f64 	%fd1142, [%rd199+8];
	sub.f64 	%fd1143, %fd1141, %fd1142;
	mul.f64 	%fd1144, %fd242, %fd1143;
	sub.f64 	%fd1145, %fd1141, %fd1144;
	st.local.f64 	[%rd200+8], %fd1145;
	cvt.s64.s32 	%rd184, %r542;
	add.s64 	%rd185, %rd4, %rd184;
	shl.b64 	%rd186, %rd185, 3;
	add.s64 	%rd187, %rd19, %rd186;
	st.global.f64 	[%rd187], %fd1145;
	add.s32 	%r545, %r545, 4;
	add.s32 	%r544, %r544, %r195;
	add.s32 	%r543, %r543, %r195;
	add.s32 	%r542, %r542, %r195;
	add.s32 	%r541, %r541, %r195;
	add.s64 	%rd200, %rd200, 32;
	add.s64 	%rd199, %rd199, 32;
	setp.ne.s32 	%p149, %r545, 0;
	@%p149 bra 	$L__BB1_168;
$L__BB1_169:
	setp.eq.s32 	%p150, %r192, 0;
	@%p150 bra 	$L__BB1_172;
	mul.lo.s32 	%r548, %r546, %r1;
	mul.wide.u32 	%rd188, %r546, 8;
	add.s64 	%rd202, %rd3, %rd188;
	add.s64 	%rd201, %rd2, %rd188;
	neg.s32 	%r547, %r192;
$L__BB1_171:
	.pragma "nounroll";
	ld.local.f64 	%fd1146, [%rd201];
	ld.local.f64 	%fd1147, [%rd202];
	sub.f64 	%fd1148, %fd1146, %fd1147;
	mul.f64 	%fd1149, %fd242, %fd1148;
	sub.f64 	%fd1150, %fd1146, %fd1149;
	st.local.f64 	[%rd201], %fd1150;
	cvt.s64.s32 	%rd189, %r548;
	add.s64 	%rd190, %rd4, %rd189;
	shl.b64 	%rd191, %rd190, 3;
	add.s64 	%rd192, %rd19, %rd191;
	st.global.f64 	[%rd192], %fd1150;
	add.s32 	%r548, %r548, %r1;
	add.s64 	%rd202, %rd202, 8;
	add.s64 	%rd201, %rd201, 8;
	add.s32 	%r547, %r547, 1;
	setp.ne.s32 	%p151, %r547, 0;
	@%p151 bra 	$L__BB1_171;
$L__BB1_172:
	ret;

}
	// .globl	_Z14processComputePdS_S_PKdPKb
.visible .entry _Z14processComputePdS_S_PKdPKb(
	.param .u64 .ptr .align 1 _Z14processComputePdS_S_PKdPKb_param_0,
	.param .u64 .ptr .align 1 _Z14processComputePdS_S_PKdPKb_param_1,
	.param .u64 .ptr .align 1 _Z14processComputePdS_S_PKdPKb_param_2,
	.param .u64 .ptr .align 1 _Z14processComputePdS_S_PKdPKb_param_3,
	.param .u64 .ptr .align 1 _Z14processComputePdS_S_PKdPKb_param_4
)
{
	.reg .pred 	%p<10>;
	.reg .b16 	%rs<2>;
	.reg .b32 	%r<60>;
	.reg .b64 	%rd<88>;
	.reg .b64 	%fd<128>;

	ld.param.u64 	%rd11, [_Z14processComputePdS_S_PKdPKb_param_0];
	ld.param.u64 	%rd12, [_Z14processComputePdS_S_PKdPKb_param_1];
	ld.param.u64 	%rd13, [_Z14processComputePdS_S_PKdPKb_param_2];
	ld.param.u64 	%rd15, [_Z14processComputePdS_S_PKdPKb_param_3];
	ld.param.u64 	%rd14, [_Z14processComputePdS_S_PKdPKb_param_4];
	cvta.to.global.u64 	%rd1, %rd15;
	mov.u32 	%r21, %ctaid.x;
	mov.u32 	%r22, %ctaid.y;
	mov.u32 	%r23, %nctaid.x;
	mad.lo.s32 	%r24, %r22, %r23, %r21;
	mov.u32 	%r25, %tid.x;
	mov.u32 	%r26, %ntid.x;
	mov.u32 	%r27, %tid.y;
	mad.lo.s32 	%r28, %r26, %r27, %r25;
	cvt.u64.u32 	%rd16, %r28;
	mov.u32 	%r29, %ntid.y;
	mul.lo.s32 	%r30, %r26, %r29;
	mul.wide.u32 	%rd17, %r24, %r30;
	add.s64 	%rd2, %rd17, %rd16;
	ld.const.u32 	%r1, [nElem];
	cvt.s64.s32 	%rd18, %r1;
	setp.ge.u64 	%p1, %rd2, %rd18;
	@%p1 bra 	$L__BB2_12;
	cvta.to.global.u64 	%rd19, %rd14;
	add.s64 	%rd20, %rd19, %rd2;
	ld.global.u8 	%rs1, [%rd20];
	setp.eq.s16 	%p2, %rs1, 1;
	@%p2 bra 	$L__BB2_12;
	ld.const.u32 	%r2, [nDir];
	setp.lt.s32 	%p3, %r2, 1;
	mov.f64 	%fd125, 0d0000000000000000;
	mov.f64 	%fd126, %fd125;
	mov.f64 	%fd127, %fd125;
	@%p3 bra 	$L__BB2_11;
	and.b32  	%r3, %r2, 3;
	setp.lt.u32 	%p4, %r2, 4;
	mov.f64 	%fd127, 0d0000000000000000;
	mov.b32 	%r59, 0;
	mov.f64 	%fd126, %fd127;
	mov.f64 	%fd125, %fd127;
	@%p4 bra 	$L__BB2_6;
	and.b32  	%r33, %r2, 2147483644;
	neg.s32 	%r57, %r33;
	mul.lo.s32 	%r55, %r1, 3;
	mov.u64 	%rd25, constant_Fy;
	add.s64 	%rd87, %rd25, 16;
	mov.u64 	%rd26, dirX;
	add.s64 	%rd86, %rd26, 8;
	mov.u64 	%rd27, dirY;
	add.s64 	%rd85, %rd27, 8;
	mov.u64 	%rd28, constant_Fx;
	add.s64 	%rd84, %rd28, 16;
	shl.b32 	%r54, %r1, 1;
	mov.f64 	%fd127, 0d0000000000000000;
	mov.b32 	%r56, 0;
	mov.u32 	%r53, %r1;
$L__BB2_5:
	.pragma "nounroll";
	and.b32  	%r59, %r2, 2147483644;
	cvt.s64.s32 	%rd29, %r56;
	add.s64 	%rd30, %rd2, %rd29;
	shl.b64 	%rd31, %rd30, 3;
	add.s64 	%rd32, %rd1, %rd31;
	ld.global.f64 	%fd32, [%rd32];
	add.f64 	%fd33, %fd125, %fd32;
	ld.const.u32 	%r34, [%rd86+-8];
	cvt.rn.f64.s32 	%fd34, %r34;
	fma.rn.f64 	%fd35, %fd32, %fd34, %fd126;
	ld.const.u32 	%r35, [%rd85+-8];
	cvt.rn.f64.s32 	%fd36, %r35;
	fma.rn.f64 	%fd37, %fd32, %fd36, %fd127;
	ld.const.f64 	%fd38, [%rd84+-16];
	mul.f64 	%fd39, %fd38, 0d3FE0000000000000;
	fma.rn.f64 	%fd40, %fd39, %fd34, %fd35;
	ld.const.f64 	%fd41, [%rd87+-16];
	mul.f64 	%fd42, %fd41, 0d3FE0000000000000;
	fma.rn.f64 	%fd43, %fd42, %fd36, %fd37;
	cvt.s64.s32 	%rd33, %r53;
	add.s64 	%rd34, %rd2, %rd33;
	shl.b64 	%rd35, %rd34, 3;
	add.s64 	%rd36, %rd1, %rd35;
	ld.global.f64 	%fd44, [%rd36];
	add.f64 	%fd45, %fd33, %fd44;
	ld.const.u32 	%r36, [%rd86+-4];
	cvt.rn.f64.s32 	%fd46, %r36;
	fma.rn.f64 	%fd47, %fd44, %fd46, %fd40;
	ld.const.u32 	%r37, [%rd85+-4];
	cvt.rn.f64.s32 	%fd48, %r37;
	fma.rn.f64 	%fd49, %fd44, %fd48, %fd43;
	ld.const.f64 	%fd50, [%rd84+-8];
	mul.f64 	%fd51, %fd50, 0d3FE0000000000000;
	fma.rn.f64 	%fd52, %fd51, %fd46, %fd47;
	ld.const.f64 	%fd53, [%rd87+-8];
	mul.f64 	%fd54, %fd53, 0d3FE0000000000000;
	fma.rn.f64 	%fd55, %fd54, %fd48, %fd49;
	cvt.s64.s32 	%rd37, %r54;
	add.s64 	%rd38, %rd2, %rd37;
	shl.b64 	%rd39, %rd38, 3;
	add.s64 	%rd40, %rd1, %rd39;
	ld.global.f64 	%fd56, [%rd40];
	add.f64 	%fd57, %fd45, %fd56;
	ld.const.u32 	%r38, [%rd86];
	cvt.rn.f64.s32 	%fd58, %r38;
	fma.rn.f64 	%fd59, %fd56, %fd58, %fd52;
	ld.const.u32 	%r39, [%rd85];
	cvt.rn.f64.s32 	%fd60, %r39;
	fma.rn.f64 	%fd61, %fd56, %fd60, %fd55;
	ld.const.f64 	%fd62, [%rd84];
	mul.f64 	%fd63, %fd62, 0d3FE0000000000000;
	fma.rn.f64 	%fd64, %fd63, %fd58, %fd59;
	ld.const.f64 	%fd65, [%rd87];
	mul.f64 	%fd66, %fd65, 0d3FE0000000000000;
	fma.rn.f64 	%fd67, %fd66, %fd60, %fd61;
	cvt.s64.s32 	%rd41, %r55;
	add.s64 	%rd42, %rd2, %rd41;
	shl.b64 	%rd43, %rd42, 3;
	add.s64 	%rd44, %rd1, %rd43;
	ld.global.f64 	%fd68, [%rd44];
	add.f64 	%fd125, %fd57, %fd68;
	ld.const.u32 	%r40, [%rd86+4];
	cvt.rn.f64.s32 	%fd69, %r40;
	fma.rn.f64 	%fd70, %fd68, %fd69, %fd64;
	ld.const.u32 	%r41, [%rd85+4];
	cvt.rn.f64.s32 	%fd71, %r41;
	fma.rn.f64 	%fd72, %fd68, %fd71, %fd67;
	ld.const.f64 	%fd73, [%rd84+8];
	mul.f64 	%fd74, %fd73, 0d3FE0000000000000;
	fma.rn.f64 	%fd126, %fd74, %fd69, %fd70;
	ld.const.f64 	%fd75, [%rd87+8];
	mul.f64 	%fd76, %fd75, 0d3FE0000000000000;
	fma.rn.f64 	%fd127, %fd76, %fd71, %fd72;
	add.s32 	%r57, %r57, 4;
	shl.b32 	%r42, %r1, 2;
	add.s32 	%r56, %r56, %r42;
	add.s32 	%r55, %r55, %r42;
	add.s32 	%r54, %r54, %r42;
	add.s64 	%rd87, %rd87, 32;
	add.s32 	%r53, %r53, %r42;
	add.s64 	%rd86, %rd86, 16;
	add.s64 	%rd85, %rd85, 16;
	add.s64 	%rd84, %rd84, 32;
	setp.ne.s32 	%p5, %r57, 0;
	@%p5 bra 	$L__BB2_5;
$L__BB2_6:
	setp.eq.s32 	%p6, %r3, 0;
	@%p6 bra 	$L__BB2_11;
	setp.eq.s32 	%p7, %r3, 1;
	@%p7 bra 	$L__BB2_9;
	mul.lo.s32 	%r43, %r1, %r59;
	cvt.s64.s32 	%rd45, %r43;
	add.s64 	%rd46, %rd2, %rd45;
	shl.b64 	%rd47, %rd46, 3;
	add.s64 	%rd48, %rd1, %rd47;
	ld.global.f64 	%fd78, [%rd48];
	add.f64 	%fd79, %fd125, %fd78;
	mul.wide.u32 	%rd49, %r59, 4;
	mov.u64 	%rd50, dirX;
	add.s64 	%rd51, %rd50, %rd49;
	ld.const.u32 	%r44, [%rd51];
	cvt.rn.f64.s32 	%fd80, %r44;
	fma.rn.f64 	%fd81, %fd78, %fd80, %fd126;
	mov.u64 	%rd52, dirY;
	add.s64 	%rd53, %rd52, %rd49;
	ld.const.u32 	%r45, [%rd53];
	cvt.rn.f64.s32 	%fd82, %r45;
	fma.rn.f64 	%fd83, %fd78, %fd82, %fd127;
	mul.wide.u32 	%rd54, %r59, 8;
	mov.u64 	%rd55, constant_Fx;
	add.s64 	%rd56, %rd55, %rd54;
	ld.const.f64 	%fd84, [%rd56];
	mul.f64 	%fd85, %fd84, 0d3FE0000000000000;
	fma.rn.f64 	%fd86, %fd85, %fd80, %fd81;
	mov.u64 	%rd57, constant_Fy;
	add.s64 	%rd58, %rd57, %rd54;
	ld.const.f64 	%fd87, [%rd58];
	mul.f64 	%fd88, %fd87, 0d3FE0000000000000;
	fma.rn.f64 	%fd89, %fd88, %fd82, %fd83;
	add.s32 	%r46, %r43, %r1;
	cvt.s64.s32 	%rd59, %r46;
	add.s64 	%rd60, %rd2, %rd59;
	shl.b64 	%rd61, %rd60, 3;
	add.s64 	%rd62, %rd1, %rd61;
	ld.global.f64 	%fd90, [%rd62];
	add.f64 	%fd125, %fd79, %fd90;
	ld.const.u32 	%r47, [%rd51+4];
	cvt.rn.f64.s32 	%fd91, %r47;
	fma.rn.f64 	%fd92, %fd90, %fd91, %fd86;
	ld.const.u32 	%r48, [%rd53+4];
	cvt.rn.f64.s32 	%fd93, %r48;
	fma.rn.f64 	%fd94, %fd90, %fd93, %fd89;
	ld.const.f64 	%fd95, [%rd56+8];
	mul.f64 	%fd96, %fd95, 0d3FE0000000000000;
	fma.rn.f64 	%fd126, %fd96, %fd91, %fd92;
	ld.const.f64 	%fd97, [%rd58+8];
	mul.f64 	%fd98, %fd97, 0d3FE0000000000000;
	fma.rn.f64 	%fd127, %fd98, %fd93, %fd94;
	add.s32 	%r59, %r59, 2;
$L__BB2_9:
	and.b32  	%r49, %r2, 1;
	setp.eq.b32 	%p8, %r49, 1;
	not.pred 	%p9, %p8;
	@%p9 bra 	$L__BB2_11;
	mul.lo.s32 	%r50, %r1, %r59;
	cvt.s64.s32 	%rd63, %r50;
	add.s64 	%rd64, %rd2, %rd63;
	shl.b64 	%rd65, %rd64, 3;
	add.s64 	%rd66, %rd1, %rd65;
	ld.global.f64 	%fd99, [%rd66];
	add.f64 	%fd125, %fd125, %fd99;
	mul.wide.u32 	%rd67, %r59, 4;
	mov.u64 	%rd68, dirX;
	add.s64 	%rd69, %rd68, %rd67;
	ld.const.u32 	%r51, [%rd69];
	cvt.rn.f64.s32 	%fd100, %r51;
	fma.rn.f64 	%fd101, %fd99, %fd100, %fd126;
	mov.u64 	%rd70, dirY;
	add.s64 	%rd71, %rd70, %rd67;
	ld.const.u32 	%r52, [%rd71];
	cvt.rn.f64.s32 	%fd102, %r52;
	fma.rn.f64 	%fd103, %fd99, %fd102, %fd127;
	mul.wide.u32 	%rd72, %r59, 8;
	mov.u64 	%rd73, constant_Fx;
	add.s64 	%rd74, %rd73, %rd72;
	ld.const.f64 	%fd104, [%rd74];
	mul.f64 	%fd105, %fd104, 0d3FE0000000000000;
	fma.rn.f64 	%fd126, %fd105, %fd100, %fd101;
	mov.u64 	%rd75, constant_Fy;
	add.s64 	%rd76, %rd75, %rd72;
	ld.const.f64 	%fd106, [%rd76];
	mul.f64 	%fd107, %fd106, 0d3FE0000000000000;
	fma.rn.f64 	%fd127, %fd107, %fd102, %fd103;
$L__BB2_11:
	div.rn.f64 	%fd108, %fd126, %fd125;
	div.rn.f64 	%fd109, %fd127, %fd125;
	cvta.to.global.u64 	%rd77, %rd11;
	shl.b64 	%rd78, %rd2, 3;
	add.s64 	%rd79, %rd77, %rd78;
	st.global.f64 	[%rd79], %fd125;
	cvta.to.global.u64 	%rd80, %rd12;
	add.s64 	%rd81, %rd80, %rd78;
	st.global.f64 	[%rd81], %fd108;
	cvta.to.global.u64 	%rd82, %rd13;
	add.s64 	%rd83, %rd82, %rd78;
	st.global.f64 	[%rd83], %fd109;
$L__BB2_12:
	ret;

}
	// .globl	_Z15processPeriodicPdPKdS1_S1_S1_S1_S1_i
.visible .entry _Z15processPeriodicPdPKdS1_S1_S1_S1_S1_i(
	.param .u64 .ptr .align 1 _Z15processPeriodicPdPKdS1_S1_S1_S1_S1_i_param_0,
	.param .u64 .ptr .align 1 _Z15processPeriodicPdPKdS1_S1_S1_S1_S1_i_param_1,
	.param .u64 .ptr .align 1 _Z15processPeriodicPdPKdS1_S1_S1_S1_S1_i_param_2,
	.param .u64 .ptr .align 1 _Z15processPeriodicPdPKdS1_S1_S1_S1_S1_i_param_3,
	.param .u64 .ptr .align 1 _Z15processPeriodicPdPKdS1_S1_S1_S1_S1_i_param_4,
	.param .u64 .ptr .align 1 _Z15processPeriodicPdPKdS1_S1_S1_S1_S1_i_param_5,
	.param .u64 .ptr .align 1 _Z15processPeriodicPdPKdS1_S1_S1_S1_S1_i_param_6,
	.param .u32 _Z15processPeriodicPdPKdS1_S1_S1_S1_S1_i_param_7
)
{
	.reg .pred 	%p<7>;
	.reg .b32 	%r<59>;
	.reg .b64 	%rd<88>;
	.reg .b64 	%fd<121>;

	ld.param.u64 	%rd19, [_Z15processPeriodicPdPKdS1_S1_S1_S1_S1_i_param_2];
	ld.param.u64 	%rd20, [_Z15processPeriodicPdPKdS1_S1_S1_S1_S1_i_param_3];
	ld.param.u64 	%rd21, [_Z15processPeriodicPdPKdS1_S1_S1_S1_S1_i_param_4];
	ld.param.u64 	%rd22, [_Z15processPeriodicPdPKdS1_S1_S1_S1_S1_i_param_5];
	ld.param.u64 	%rd23, [_Z15processPeriodicPdPKdS1_S1_S1_S1_S1_i_param_6];
	ld.param.u32 	%r24, [_Z15processPeriodicPdPKdS1_S1_S1_S1_S1_i_param_7];
	mov.u32 	%r25, %ctaid.x;
	mov.u32 	%r26, %ctaid.y;
	mov.u32 	%r27, %nctaid.x;
	mad.lo.s32 	%r28, %r26, %r27, %r25;
	mov.u32 	%r29, %tid.x;
	mov.u32 	%r30, %ntid.x;
	mov.u32 	%r31, %tid.y;
	mad.lo.s32 	%r32, %r30, %r31, %r29;
	cvt.u64.u32 	%rd24, %r32;
	mov.u32 	%r33, %ntid.y;
	mul.lo.s32 	%r34, %r30, %r33;
	mul.wide.u32 	%rd25, %r28, %r34;
	add.s64 	%rd1, %rd25, %rd24;
	cvt.s64.s32 	%rd26, %r24;
	setp.ge.u64 	%p1, %rd1, %rd26;
	@%p1 bra 	$L__BB3_8;
	cvta.to.global.u64 	%rd27, %rd19;
	cvta.to.global.u64 	%rd28, %rd20;
	cvta.to.global.u64 	%rd29, %rd21;
	cvta.to.global.u64 	%rd30, %rd22;
	cvta.to.global.u64 	%rd31, %rd23;
	shl.b64 	%rd32, %rd1, 3;
	add.s64 	%rd33, %rd27, %rd32;
	ld.global.f64 	%fd8, [%rd33];
	add.s64 	%rd34, %rd28, %rd32;
	ld.global.f64 	%fd1, [%rd34];
	add.s64 	%rd35, %rd29, %rd32;
	ld.global.f64 	%fd2, [%rd35];
	add.s64 	%rd36, %rd30, %rd32;
	ld.global.f64 	%fd3, [%rd36];
	add.s64 	%rd37, %rd31, %rd32;
	ld.global.f64 	%fd4, [%rd37];
	mul.f64 	%fd5, %fd8, %fd3;
	mul.f64 	%fd6, %fd8, %fd4;
	ld.const.u32 	%r1, [nDir];
	setp.lt.s32 	%p2, %r1, 1;
	@%p2 bra 	$L__BB3_8;
	mul.f64 	%fd9, %fd6, %fd6;
	fma.rn.f64 	%fd10, %fd5, %fd5, %fd9;
	mul.f64 	%fd7, %fd10, 0d3FF8000000000000;
	setp.lt.u32 	%p3, %r1, 4;
	mov.b32 	%r56, 0;
	@%p3 bra 	$L__BB3_5;
	and.b32  	%r56, %r1, 2147483644;
	neg.s32 	%r55, %r56;
	mul.lo.s32 	%r53, %r24, 3;
	mov.u64 	%rd41, wi;
	add.s64 	%rd84, %rd41, 16;
	mov.u64 	%rd42, dirX;
	add.s64 	%rd83, %rd42, 8;
	mov.u64 	%rd43, dirY;
	add.s64 	%rd82, %rd43, 8;
	shl.b32 	%r52, %r24, 1;
	mov.b32 	%r54, 0;
	mul.f64 	%fd21, %fd4, %fd4;
	fma.rn.f64 	%fd22, %fd3, %fd3, %fd21;
	mul.f64 	%fd23, %fd22, 0d3FF8000000000000;
	mov.u32 	%r51, %r24;
$L__BB3_4:
	ld.param.u64 	%rd80, [_Z15processPeriodicPdPKdS1_S1_S1_S1_S1_i_param_1];
	ld.param.u64 	%rd78, [_Z15processPeriodicPdPKdS1_S1_S1_S1_S1_i_param_0];
	cvt.s64.s32 	%rd44, %r54;
	add.s64 	%rd45, %rd1, %rd44;
	cvta.to.global.u64 	%rd46, %rd80;
	shl.b64 	%rd47, %rd45, 3;
	add.s64 	%rd48, %rd46, %rd47;
	ld.global.f64 	%fd11, [%rd48];
	ld.const.u32 	%r39, [%rd83+-8];
	cvt.rn.f64.s32 	%fd12, %r39;
	ld.const.u32 	%r40, [%rd82+-8];
	cvt.rn.f64.s32 	%fd13, %r40;
	mul.f64 	%fd14, %fd4, %fd13;
	fma.rn.f64 	%fd15, %fd3, %fd12, %fd14;
	ld.const.f64 	%fd16, [%rd84+-16];
	mul.f64 	%fd17, %fd2, %fd16;
	fma.rn.f64 	%fd18, %fd15, 0d4008000000000000, 0d3FF0000000000000;
	mul.f64 	%fd19, %fd15, 0d4012000000000000;
	fma.rn.f64 	%fd20, %fd15, %fd19, %fd18;
	sub.f64 	%fd24, %fd20, %fd23;
	mul.f64 	%fd25, %fd17, %fd24;
	mul.f64 	%fd26, %fd6, %fd13;
	fma.rn.f64 	%fd27, %fd5, %fd12, %fd26;
	mul.f64 	%fd28, %fd1, %fd16;
	fma.rn.f64 	%fd29, %fd27, 0d4008000000000000, 0d3FF0000000000000;
	mul.f64 	%fd30, %fd27, 0d4012000000000000;
	fma.rn.f64 	%fd31, %fd27, %fd30, %fd29;
	sub.f64 	%fd32, %fd31, %fd7;
	sub.f64 	%fd33, %fd11, %fd25;
	fma.rn.f64 	%fd34, %fd28, %fd32, %fd33;
	cvta.to.global.u64 	%rd49, %rd78;
	add.s64 	%rd50, %rd49, %rd47;
	st.global.f64 	[%rd50], %fd34;
	cvt.s64.s32 	%rd51, %r51;
	add.s64 	%rd52, %rd1, %rd51;
	shl.b64 	%rd53, %rd52, 3;
	add.s64 	%rd54, %rd46, %rd53;
	ld.global.f64 	%fd35, [%rd54];
	ld.const.u32 	%r41, [%rd83+-4];
	cvt.rn.f64.s32 	%fd36, %r41;
	ld.const.u32 	%r42, [%rd82+-4];
	cvt.rn.f64.s32 	%fd37, %r42;
	mul.f64 	%fd38, %fd4, %fd37;
	fma.rn.f64 	%fd39, %fd3, %fd36, %fd38;
	ld.const.f64 	%fd40, [%rd84+-8];
	mul.f64 	%fd41, %fd2, %fd40;
	fma.rn.f64 	%fd42, %fd39, 0d4008000000000000, 0d3FF0000000000000;
	mul.f64 	%fd43, %fd39, 0d4012000000000000;
	fma.rn.f64 	%fd44, %fd39, %fd43, %fd42;
	sub.f64 	%fd45, %fd44, %fd23;
	mul.f64 	%fd46, %fd41, %fd45;
	mul.f64 	%fd47, %fd6, %fd37;
	fma.rn.f64 	%fd48, %fd5, %fd36, %fd47;
	mul.f64 	%fd49, %fd1, %fd40;
	fma.rn.f64 	%fd50, %fd48, 0d4008000000000000, 0d3FF0000000000000;
	mul.f64 	%fd51, %fd48, 0d4012000000000000;
	fma.rn.f64 	%fd52, %fd48, %fd51, %fd50;
	sub.f64 	%fd53, %fd52, %fd7;
	sub.f64 	%fd54, %fd35, %fd46;
	fma.rn.f64 	%fd55, %fd49, %fd53, %fd54;
	add.s64 	%rd55, %rd49, %rd53;
	st.global.f64 	[%rd55], %fd55;
	cvt.s64.s32 	%rd56, %r52;
	add.s64 	%rd57, %rd1, %rd56;
	shl.b64 	%rd58, %rd57, 3;
	add.s64 	%rd59, %rd46, %rd58;
	ld.global.f64 	%fd56, [%rd59];
	ld.const.u32 	%r43, [%rd83];
	cvt.rn.f64.s32 	%fd57, %r43;
	ld.const.u32 	%r44, [%rd82];
	cvt.rn.f64.s32 	%fd58, %r44;
	mul.f64 	%fd59, %fd4, %fd58;
	fma.rn.f64 	%fd60, %fd3, %fd57, %fd59;
	ld.const.f64 	%fd61, [%rd84];
	mul.f64 	%fd62, %fd2, %fd61;
	fma.rn.f64 	%fd63, %fd60, 0d4008000000000000, 0d3FF0000000000000;
	mul.f64 	%fd64, %fd60, 0d4012000000000000;
	fma.rn.f64 	%fd65, %fd60, %fd64, %fd63;
	sub.f64 	%fd66, %fd65, %fd23;
	mul.f64 	%fd67, %fd62, %fd66;
	mul.f64 	%fd68, %fd6, %fd58;
	fma.rn.f64 	%fd69, %fd5, %fd57, %fd68;
	mul.f64 	%fd70, %fd1, %fd61;
	fma.rn.f64 	%fd71, %fd69, 0d4008000000000000, 0d3FF0000000000000;
	mul.f64 	%fd72, %fd69, 0d4012000000000000;
	fma.rn.f64 	%fd73, %fd69, %fd72, %fd71;
	sub.f64 	%fd74, %fd73, %fd7;
	sub.f64 	%fd75, %fd56, %fd67;
	fma.rn.f64 	%fd76, %fd70, %fd74, %fd75;
	add.s64 	%rd60, %rd49, %rd58;
	st.global.f64 	[%rd60], %fd76;
	cvt.s64.s32 	%rd61, %r53;
	add.s64 	%rd62, %rd1, %rd61;
	shl.b64 	%rd63, %rd62, 3;
	add.s64 	%rd64, %rd46, %rd63;
	ld.global.f64 	%fd77, [%rd64];
	ld.const.u32 	%r45, [%rd83+4];
	cvt.rn.f64.s32 	%fd78, %r45;
	ld.const.u32 	%r46, [%rd82+4];
	cvt.rn.f64.s32 	%fd79, %r46;
	mul.f64 	%fd80, %fd4, %fd79;
	fma.rn.f64 	%fd81, %fd3, %fd78, %fd80;
	ld.const.f64 	%fd82, [%rd84+8];
	mul.f64 	%fd83, %fd2, %fd82;
	fma.rn.f64 	%fd84, %fd81, 0d4008000000000000, 0d3FF0000000000000;
	mul.f64 	%fd85, %fd81, 0d4012000000000000;
	fma.rn.f64 	%fd86, %fd81, %fd85, %fd84;
	sub.f64 	%fd87, %fd86, %fd23;
	mul.f64 	%fd88, %fd83, %fd87;
	mul.f64 	%fd89, %fd6, %fd79;
	fma.rn.f64 	%fd90, %fd5, %fd78, %fd89;
	mul.f64 	%fd91, %fd1, %fd82;
	fma.rn.f64 	%fd92, %fd90, 0d4008000000000000, 0d3FF0000000000000;
	mul.f64 	%fd93, %fd90, 0d4012000000000000;
	fma.rn.f64 	%fd94, %fd90, %fd93, %fd92;
	sub.f64 	%fd95, %fd94, %fd7;
	sub.f64 	%fd96, %fd77, %fd88;
	fma.rn.f64 	%fd97, %fd91, %fd95, %fd96;
	add.s64 	%rd65, %rd49, %rd63;
	st.global.f64 	[%rd65], %fd97;
	add.s32 	%r55, %r55, 4;
	shl.b32 	%r47, %r24, 2;
	add.s32 	%r54, %r54, %r47;
	add.s32 	%r53, %r53, %r47;
	add.s32 	%r52, %r52, %r47;
	add.s64 	%rd84, %rd84, 32;
	add.s32 	%r51, %r51, %r47;
	add.s64 	%rd83, %rd83, 16;
	add.s64 	%rd82, %rd82, 16;
	setp.ne.s32 	%p4, %r55, 0;
	@%p4 bra 	$L__BB3_4;
$L__BB3_5:
	ld.const.u32 	%r48, [nDir];
	and.b32  	%r17, %r48, 3;
	setp.eq.s32 	%p5, %r17, 0;
	@%p5 bra 	$L__BB3_8;
	mul.wide.u32 	%rd66, %r56, 8;
	mov.u64 	%rd67, wi;
	add.s64 	%rd87, %rd67, %rd66;
	mul.wide.u32 	%rd68, %r56, 4;
	mov.u64 	%rd69, dirY;
	add.s64 	%rd86, %rd69, %rd68;
	mov.u64 	%rd70, dirX;
	add.s64 	%rd85, %rd70, %rd68;
	mul.lo.s32 	%r58, %r56, %r24;
	neg.s32 	%r57, %r17;
	mul.f64 	%fd108, %fd4, %fd4;
	fma.rn.f64 	%fd109, %fd3, %fd3, %fd108;
$L__BB3_7:
	.pragma "nounroll";
	ld.param.u64 	%rd81, [_Z15processPeriodicPdPKdS1_S1_S1_S1_S1_i_param_1];
	ld.param.u64 	%rd79, [_Z15processPeriodicPdPKdS1_S1_S1_S1_S1_i_param_0];
	cvt.s64.s32 	%rd71, %r58;
	add.s64 	%rd72, %rd1, %rd71;
	cvta.to.global.u64 	%rd73, %rd81;
	shl.b64 	%rd74, %rd72, 3;
	add.s64 	%rd75, %rd73, %rd74;
	ld.global.f64 	%fd98, [%rd75];
	ld.const.u32 	%r49, [%rd85];
	cvt.rn.f64.s32 	%fd99, %r49;
	ld.const.u32 	%r50, [%rd86];
	cvt.rn.f64.s32 	%fd100, %r50;
	mul.f64 	%fd101, %fd4, %fd100;
	fma.rn.f64 	%fd102, %fd3, %fd99, %fd101;
	ld.const.f64 	%fd103, [%rd87];
	mul.f64 	%fd104, %fd2, %fd103;
	fma.rn.f64 	%fd105, %fd102, 0d4008000000000000, 0d3FF0000000000000;
	mul.f64 	%fd106, %fd102, 0d4012000000000000;
	fma.rn.f64 	%fd107, %fd102, %fd106, %fd105;
	fma.rn.f64 	%fd110, %fd109, 0dBFF8000000000000, %fd107;
	mul.f64 	%fd111, %fd104, %fd110;
	mul.f64 	%fd112, %fd6, %fd100;
	fma.rn.f64 	%fd113, %fd5, %fd99, %fd112;
	mul.f64 	%fd114, %fd1, %fd103;
	fma.rn.f64 	%fd115, %fd113, 0d4008000000000000, 0d3FF0000000000000;
	mul.f64 	%fd116, %fd113, 0d4012000000000000;
	fma.rn.f64 	%fd117, %fd113, %fd116, %fd115;
	sub.f64 	%fd118, %fd117, %fd7;
	sub.f64 	%fd119, %fd98, %fd111;
	fma.rn.f64 	%fd120, %fd114, %fd118, %fd119;
	cvta.to.global.u64 	%rd76, %rd79;
	add.s64 	%rd77, %rd76, %rd74;
	st.global.f64 	[%rd77], %fd120;
	add.s64 	%rd87, %rd87, 8;
	add.s64 	%rd86, %rd86, 4;
	add.s64 	%rd85, %rd85, 4;
	add.s32 	%r58, %r58, %r24;
	add.s32 	%r57, %r57, 1;
	setp.ne.s32 	%p6, %r57, 0;
	@%p6 bra 	$L__BB3_7;
$L__BB3_8:
	ret;

}
	// .globl	_Z13processNoslipPdPKdS1_S1_S1_PKb
.visible .entry _Z13processNoslipPdPKdS1_S1_S1_PKb(
	.param .u64 .ptr .align 1 _Z13processNoslipPdPKdS1_S1_S1_PKb_param_0,
	.param .u64 .ptr .align 1 _Z13processNoslipPdPKdS1_S1_S1_PKb_param_1,
	.param .u64 .ptr .align 1 _Z13processNoslipPdPKdS1_S1_S1_PKb_param_2,
	.param .u64 .ptr .align 1 _Z13processNoslipPdPKdS1_S1_S1_PKb_param_3,
	.param .u64 .ptr .align 1 _Z13processNoslipPdPKdS1_S1_S1_PKb_param_4,
	.param .u64 .ptr .align 1 _Z13processNoslipPdPKdS1_S1_S1_PKb_param_5
)
{
	.local .align 4 .b8 	__local_depot4[36];
	.reg .b64 	%SP;
	.reg .b64 	%SPL;
	.reg .pred 	%p<13>;
	.reg .b16 	%rs<2>;
	.reg .b32 	%r<126>;
	.reg .b64 	%rd<139>;
	.reg .b64 	%fd<58>;

	mov.u64 	%SPL, __local_depot4;
	ld.param.u64 	%rd47, [_Z13processNoslipPdPKdS1_S1_S1_PKb_param_2];
	ld.param.u64 	%rd48, [_Z13processNoslipPdPKdS1_S1_S1_PKb_param_3];
	ld.param.u64 	%rd49, [_Z13processNoslipPdPKdS1_S1_S1_PKb_param_4];
	ld.param.u64 	%rd50, [_Z13processNoslipPdPKdS1_S1_S1_PKb_param_5];
	add.u64 	%rd1, %SPL, 0;
	mov.u32 	%r29, %ctaid.x;
	mov.u32 	%r30, %ctaid.y;
	mov.u32 	%r31, %nctaid.x;
	mad.lo.s32 	%r32, %r30, %r31, %r29;
	mov.u32 	%r33, %tid.x;
	mov.u32 	%r34, %ntid.x;
	mov.u32 	%r35, %tid.y;
	mad.lo.s32 	%r36, %r34, %r35, %r33;
	cvt.u64.u32 	%rd52, %r36;
	mov.u32 	%r37, %ntid.y;
	mul.lo.s32 	%r38, %r34, %r37;
	mul.wide.u32 	%rd53, %r32, %r38;
	add.s64 	%rd2, %rd53, %rd52;
	cvt.u32.u64 	%r39, %rd2;
	ld.const.u32 	%r1, [nElem];
	rem.s32 	%r40, %r39, %r1;
	ld.const.u32 	%r2, [tileX];
	div.s32 	%r4, %r40, %r2;
	mul.lo.s32 	%r41, %r4, %r2;
	sub.s32 	%r3, %r40, %r41;
	cvt.s64.s32 	%rd54, %r1;
	setp.ge.u64 	%p1, %rd2, %rd54;
	@%p1 bra 	$L__BB4_16;
	cvta.to.global.u64 	%rd55, %rd50;
	add.s64 	%rd56, %rd55, %rd2;
	ld.global.u8 	%rs1, [%rd56];
	setp.eq.s16 	%p2, %rs1, 0;
	@%p2 bra 	$L__BB4_16;
	ld.const.u32 	%r5, [nDir];
	setp.lt.s32 	%p3, %r5, 1;
	@%p3 bra 	$L__BB4_9;
	and.b32  	%r6, %r5, 3;
	setp.lt.u32 	%p4, %r5, 4;
	mov.b32 	%r119, 0;
	@%p4 bra 	$L__BB4_6;
	and.b32  	%r119, %r5, 2147483644;
	neg.s32 	%r118, %r119;
	mov.u64 	%rd59, dirX;
	add.s64 	%rd125, %rd59, 8;
	mov.u64 	%rd60, dirY;
	add.s64 	%rd124, %rd60, 8;
	add.s64 	%rd123, %rd1, 8;
$L__BB4_5:
	ld.const.u32 	%r43, [%rd125+-8];
	sub.s32 	%r44, %r3, %r43;
	ld.const.u32 	%r45, [%rd124+-8];
	sub.s32 	%r46, %r4, %r45;
	mad.lo.s32 	%r47, %r2, %r46, %r44;
	add.s32 	%r48, %r47, %r1;
	rem.s32 	%r49, %r48, %r1;
	st.local.u32 	[%rd123+-8], %r49;
	ld.const.u32 	%r50, [%rd125+-4];
	sub.s32 	%r51, %r3, %r50;
	ld.const.u32 	%r52, [%rd124+-4];
	sub.s32 	%r53, %r4, %r52;
	mad.lo.s32 	%r54, %r2, %r53, %r51;
	add.s32 	%r55, %r54, %r1;
	rem.s32 	%r56, %r55, %r1;
	st.local.u32 	[%rd123+-4], %r56;
	ld.const.u32 	%r57, [%rd125];
	sub.s32 	%r58, %r3, %r57;
	ld.const.u32 	%r59, [%rd124];
	sub.s32 	%r60, %r4, %r59;
	mad.lo.s32 	%r61, %r2, %r60, %r58;
	add.s32 	%r62, %r61, %r1;
	rem.s32 	%r63, %r62, %r1;
	st.local.u32 	[%rd123], %r63;
	ld.const.u32 	%r64, [%rd125+4];
	sub.s32 	%r65, %r3, %r64;
	ld.const.u32 	%r66, [%rd124+4];
	sub.s32 	%r67, %r4, %r66;
	mad.lo.s32 	%r68, %r2, %r67, %r65;
	add.s32 	%r69, %r68, %r1;
	rem.s32 	%r70, %r69, %r1;
	st.local.u32 	[%rd123+4], %r70;
	add.s32 	%r118, %r118, 4;
	add.s64 	%rd125, %rd125, 16;
	add.s64 	%rd124, %rd124, 16;
	add.s64 	%rd123, %rd123, 16;
	setp.ne.s32 	%p5, %r118, 0;
	@%p5 bra 	$L__BB4_5;
$L__BB4_6:
	setp.eq.s32 	%p6, %r6, 0;
	@%p6 bra 	$L__BB4_9;
	mul.wide.u32 	%rd61, %r119, 4;
	add.s64 	%rd128, %rd1, %rd61;
	mov.u64 	%rd62, dirY;
	add.s64 	%rd127, %rd62, %rd61;
	mov.u64 	%rd63, dirX;
	add.s64 	%rd126, %rd63, %rd61;
	neg.s32 	%r120, %r6;
$L__BB4_8:
	.pragma "nounroll";
	ld.const.u32 	%r71, [%rd126];
	sub.s32 	%r72, %r3, %r71;
	ld.const.u32 	%r73, [%rd127];
	sub.s32 	%r74, %r4, %r73;
	mad.lo.s32 	%r75, %r2, %r74, %r72;
	add.s32 	%r76, %r75, %r1;
	rem.s32 	%r77, %r76, %r1;
	st.local.u32 	[%rd128], %r77;
	add.s64 	%rd128, %rd128, 4;
	add.s64 	%rd127, %rd127, 4;
	add.s64 	%rd126, %rd126, 4;
	add.s32 	%r120, %r120, 1;
	setp.ne.s32 	%p7, %r120, 0;
	@%p7 bra 	$L__BB4_8;
$L__BB4_9:
	setp.lt.s32 	%p8, %r5, 1;
	cvta.to.global.u64 	%rd64, %rd47;
	shl.b64 	%rd65, %rd2, 3;
	add.s64 	%rd66, %rd64, %rd65;
	ld.global.f64 	%fd1, [%rd66];
	cvta.to.global.u64 	%rd67, %rd48;
	add.s64 	%rd68, %rd67, %rd65;
	ld.global.f64 	%fd2, [%rd68];
	cvta.to.global.u64 	%rd69, %rd49;
	add.s64 	%rd70, %rd69, %rd65;
	ld.global.f64 	%fd3, [%rd70];
	@%p8 bra 	$L__BB4_16;
	setp.lt.u32 	%p9, %r5, 4;
	mov.b32 	%r123, 0;
	@%p9 bra 	$L__BB4_13;
	and.b32  	%r123, %r5, 2147483644;
	neg.s32 	%r122, %r123;
	mov.u64 	%rd75, dirX;
	add.s64 	%rd133, %rd75, 8;
	mov.u64 	%rd76, dirY;
	add.s64 	%rd132, %rd76, 8;
	mov.u64 	%rd77, bi;
	add.s64 	%rd130, %rd77, 8;
	mov.u64 	%rd78, wi;
	add.s64 	%rd129, %rd78, 16;
	add.s64 	%rd131, %rd1, 8;
	mov.b32 	%r121, 0;
	shl.b32 	%r98, %r1, 1;
$L__BB4_12:
	ld.param.u64 	%rd121, [_Z13processNoslipPdPKdS1_S1_S1_PKb_param_1];
	ld.param.u64 	%rd119, [_Z13processNoslipPdPKdS1_S1_S1_PKb_param_0];
	ld.const.u32 	%r82, [%rd133+-8];
	cvt.rn.f64.s32 	%fd4, %r82;
	ld.const.u32 	%r83, [%rd132+-8];
	cvt.rn.f64.s32 	%fd5, %r83;
	mul.f64 	%fd6, %fd3, %fd5;
	fma.rn.f64 	%fd7, %fd2, %fd4, %fd6;
	ld.local.u32 	%r84, [%rd131+-8];
	add.s32 	%r85, %r121, %r84;
	cvta.to.global.u64 	%rd79, %rd121;
	mul.wide.s32 	%rd80, %r85, 8;
	add.s64 	%rd81, %rd79, %rd80;
	ld.global.f64 	%fd8, [%rd81];
	ld.const.f64 	%fd9, [%rd129+-16];
	add.f64 	%fd10, %fd9, %fd9;
	mul.f64 	%fd11, %fd1, %fd10;
	mul.f64 	%fd12, %fd7, 0d4008000000000000;
	mul.f64 	%fd13, %fd12, %fd11;
	sub.f64 	%fd14, %fd8, %fd13;
	ld.const.u32 	%r86, [%rd130+-8];
	mul.lo.s32 	%r87, %r1, %r86;
	cvt.s64.s32 	%rd82, %r87;
	add.s64 	%rd83, %rd2, %rd82;
	cvta.to.global.u64 	%rd84, %rd119;
	shl.b64 	%rd85, %rd83, 3;
	add.s64 	%rd86, %rd84, %rd85;
	st.global.f64 	[%rd86], %fd14;
	ld.const.u32 	%r88, [%rd133+-4];
	cvt.rn.f64.s32 	%fd15, %r88;
	ld.const.u32 	%r89, [%rd132+-4];
	cvt.rn.f64.s32 	%fd16, %r89;
	mul.f64 	%fd17, %fd3, %fd16;
	fma.rn.f64 	%fd18, %fd2, %fd15, %fd17;
	ld.local.u32 	%r90, [%rd131+-4];
	add.s32 	%r91, %r1, %r121;
	add.s32 	%r92, %r91, %r90;
	mul.wide.s32 	%rd87, %r92, 8;
	add.s64 	%rd88, %rd79, %rd87;
	ld.global.f64 	%fd19, [%rd88];
	ld.const.f64 	%fd20, [%rd129+-8];
	add.f64 	%fd21, %fd20, %fd20;
	mul.f64 	%fd22, %fd1, %fd21;
	mul.f64 	%fd23, %fd18, 0d4008000000000000;
	mul.f64 	%fd24, %fd23, %fd22;
	sub.f64 	%fd25, %fd19, %fd24;
	ld.const.u32 	%r93, [%rd130+-4];
	mul.lo.s32 	%r94, %r1, %r93;
	cvt.s64.s32 	%rd89, %r94;
	add.s64 	%rd90, %rd2, %rd89;
	shl.b64 	%rd91, %rd90, 3;
	add.s64 	%rd92, %rd84, %rd91;
	st.global.f64 	[%rd92], %fd25;
	ld.const.u32 	%r95, [%rd133];
	cvt.rn.f64.s32 	%fd26, %r95;
	ld.const.u32 	%r96, [%rd132];
	cvt.rn.f64.s32 	%fd27, %r96;
	mul.f64 	%fd28, %fd3, %fd27;
	fma.rn.f64 	%fd29, %fd2, %fd26, %fd28;
	ld.local.u32 	%r97, [%rd131];
	add.s32 	%r99, %r98, %r121;
	add.s32 	%r100, %r99, %r97;
	mul.wide.s32 	%rd93, %r100, 8;
	add.s64 	%rd94, %rd79, %rd93;
	ld.global.f64 	%fd30, [%rd94];
	ld.const.f64 	%fd31, [%rd129];
	add.f64 	%fd32, %fd31, %fd31;
	mul.f64 	%fd33, %fd1, %fd32;
	mul.f64 	%fd34, %fd29, 0d4008000000000000;
	mul.f64 	%fd35, %fd34, %fd33;
	sub.f64 	%fd36, %fd30, %fd35;
	ld.const.u32 	%r101, [%rd130];
	mul.lo.s32 	%r102, %r1, %r101;
	cvt.s64.s32 	%rd95, %r102;
	add.s64 	%rd96, %rd2, %rd95;
	shl.b64 	%rd97, %rd96, 3;
	add.s64 	%rd98, %rd84, %rd97;
	st.global.f64 	[%rd98], %fd36;
	ld.const.u32 	%r103, [%rd133+4];
	cvt.rn.f64.s32 	%fd37, %r103;
	ld.const.u32 	%r104, [%rd132+4];
	cvt.rn.f64.s32 	%fd38, %r104;
	mul.f64 	%fd39, %fd3, %fd38;
	fma.rn.f64 	%fd40, %fd2, %fd37, %fd39;
	ld.local.u32 	%r105, [%rd131+4];
	mad.lo.s32 	%r106, %r1, 3, %r121;
	add.s32 	%r107, %r106, %r105;
	mul.wide.s32 	%rd99, %r107, 8;
	add.s64 	%rd100, %rd79, %rd99;
	ld.global.f64 	%fd41, [%rd100];
	ld.const.f64 	%fd42, [%rd129+8];
	add.f64 	%fd43, %fd42, %fd42;
	mul.f64 	%fd44, %fd1, %fd43;
	mul.f64 	%fd45, %fd40, 0d4008000000000000;
	mul.f64 	%fd46, %fd45, %fd44;
	sub.f64 	%fd47, %fd41, %fd46;
	ld.const.u32 	%r108, [%rd130+4];
	mul.lo.s32 	%r109, %r1, %r108;
	cvt.s64.s32 	%rd101, %r109;
	add.s64 	%rd102, %rd2, %rd101;
	shl.b64 	%rd103, %rd102, 3;
	add.s64 	%rd104, %rd84, %rd103;
	st.global.f64 	[%rd104], %fd47;
	add.s32 	%r122, %r122, 4;
	shl.b32 	%r110, %r1, 2;
	add.s32 	%r121, %r121, %r110;
	add.s64 	%rd133, %rd133, 16;
	add.s64 	%rd132, %rd132, 16;
	add.s64 	%rd131, %rd131, 16;
	add.s64 	%rd130, %rd130, 16;
	add.s64 	%rd129, %rd129, 32;
	setp.ne.s32 	%p10, %r122, 0;
	@%p10 bra 	$L__BB4_12;
$L__BB4_13:
	ld.const.u32 	%r111, [nDir];
	and.b32  	%r22, %r111, 3;
	setp.eq.s32 	%p11, %r22, 0;
	@%p11 bra 	$L__BB4_16;
	mul.lo.s32 	%r125, %r123, %r1;
	mul.wide.u32 	%rd105, %r123, 4;
	mov.u64 	%rd106, bi;
	add.s64 	%rd138, %rd106, %rd105;
	mul.wide.u32 	%rd107, %r123, 8;
	mov.u64 	%rd108, wi;
	add.s64 	%rd137, %rd108, %rd107;
	add.s64 	%rd136, %rd1, %rd105;
	mov.u64 	%rd109, dirY;
	add.s64 	%rd135, %rd109, %rd105;
	mov.u64 	%rd110, dirX;
	add.s64 	%rd134, %rd110, %rd105;
	neg.s32 	%r124, %r22;
$L__BB4_15:
	.pragma "nounroll";
	ld.param.u64 	%rd122, [_Z13processNoslipPdPKdS1_S1_S1_PKb_param_1];
	ld.param.u64 	%rd120, [_Z13processNoslipPdPKdS1_S1_S1_PKb_param_0];
	ld.const.u32 	%r112, [%rd134];
	cvt.rn.f64.s32 	%fd48, %r112;
	ld.const.u32 	%r113, [%rd135];
	cvt.rn.f64.s32 	%fd49, %r113;
	mul.f64 	%fd50, %fd3, %fd49;
	fma.rn.f64 	%fd51, %fd2, %fd48, %fd50;
	ld.local.u32 	%r114, [%rd136];
	add.s32 	%r115, %r125, %r114;
	cvta.to.global.u64 	%rd111, %rd122;
	mul.wide.s32 	%rd112, %r115, 8;
	add.s64 	%rd113, %rd111, %rd112;
	ld.global.f64 	%fd52, [%rd113];
	ld.const.f64 	%fd53, [%rd137];
	add.f64 	%fd54, %fd53, %fd53;
	mul.f64 	%fd55, %fd1, %fd54;
	mul.f64 	%fd56, %fd51, 0dC008000000000000;
	fma.rn.f64 	%fd57, %fd56, %fd55, %fd52;
	ld.const.u32 	%r116, [%rd138];
	mul.lo.s32 	%r117, %r1, %r116;
	cvt.s64.s32 	%rd114, %r117;
	add.s64 	%rd115, %rd2, %rd114;
	cvta.to.global.u64 	%rd116, %rd120;
	shl.b64 	%rd117, %rd115, 3;
	add.s64 	%rd118, %rd116, %rd117;
	st.global.f64 	[%rd118], %fd57;
	add.s32 	%r125, %r125, %r1;
	add.s64 	%rd138, %rd138, 4;
	add.s64 	%rd137, %rd137, 8;
	add.s64 	%rd136, %rd136, 4;
	add.s64 	%rd135, %rd135, 4;
	add.s64 	%rd134, %rd134, 4;
	add.s32 	%r124, %r124, 1;
	setp.ne.s32 	%p12, %r124, 0;
	@%p12 bra 	$L__BB4_15;
$L__BB4_16:
	ret;

}
	// .globl	_Z15processNRoutletPdPKdS1_S1_PKb
.visible .entry _Z15processNRoutletPdPKdS1_S1_PKb(
	.param .u64 .ptr .align 1 _Z15processNRoutletPdPKdS1_S1_PKb_param_0,
	.param .u64 .ptr .align 1 _Z15processNRoutletPdPKdS1_S1_PKb_param_1,
	.param .u64 .ptr .align 1 _Z15processNRoutletPdPKdS1_S1_PKb_param_2,
	.param .u64 .ptr .align 1 _Z15processNRoutletPdPKdS1_S1_PKb_param_3,
	.param .u64 .ptr .align 1 _Z15processNRoutletPdPKdS1_S1_PKb_param_4
)
{
	.reg .pred 	%p<8>;
	.reg .b16 	%rs<2>;
	.reg .b32 	%r<79>;
	.reg .b64 	%rd<94>;
	.reg .b64 	%fd<126>;

	ld.param.u64 	%rd21, [_Z15processNRoutletPdPKdS1_S1_PKb_param_4];
	mov.u32 	%r25, %ctaid.x;
	mov.u32 	%r26, %ctaid.y;
	mov.u32 	%r27, %nctaid.x;
	mad.lo.s32 	%r28, %r26, %r27, %r25;
	mov.u32 	%r29, %tid.x;
	mov.u32 	%r30, %ntid.x;
	mov.u32 	%r31, %tid.y;
	mad.lo.s32 	%r32, %r30, %r31, %r29;
	cvt.u64.u32 	%rd22, %r32;
	mov.u32 	%r33, %ntid.y;
	mul.lo.s32 	%r34, %r30, %r33;
	mul.wide.u32 	%rd23, %r28, %r34;
	add.s64 	%rd1, %rd23, %rd22;
	ld.const.u32 	%r1, [nElem];
	cvt.s64.s32 	%rd24, %r1;
	setp.ge.u64 	%p1, %rd1, %rd24;
	@%p1 bra 	$L__BB5_9;
	cvta.to.global.u64 	%rd25, %rd21;
	add.s64 	%rd26, %rd25, %rd1;
	ld.global.u8 	%rs1, [%rd26];
	setp.eq.s16 	%p2, %rs1, 0;
	@%p2 bra 	$L__BB5_9;
	ld.param.u64 	%rd87, [_Z15processNRoutletPdPKdS1_S1_PKb_param_3];
	ld.param.u64 	%rd86, [_Z15processNRoutletPdPKdS1_S1_PKb_param_2];
	ld.param.u64 	%rd85, [_Z15processNRoutletPdPKdS1_S1_PKb_param_1];
	ld.const.u32 	%r35, [tileX];
	cvta.to.global.u64 	%rd27, %rd87;
	cvta.to.global.u64 	%rd28, %rd86;
	cvta.to.global.u64 	%rd29, %rd85;
	cvt.u32.u64 	%r36, %rd1;
	rem.s32 	%r37, %r36, %r1;
	rem.s32 	%r39, %r37, %r35;
	shl.b64 	%rd30, %rd1, 3;
	add.s64 	%rd31, %rd29, %rd30;
	ld.global.f64 	%fd5, [%rd31];
	add.s64 	%rd32, %rd28, %rd30;
	ld.global.f64 	%fd6, [%rd32];
	add.s64 	%rd33, %rd27, %rd30;
	ld.global.f64 	%fd7, [%rd33];
	sub.s32 	%r40, %r37, %r39;
	add.s32 	%r41, %r37, %r1;
	add.s32 	%r42, %r41, -1;
	rem.s32 	%r43, %r42, %r1;
	add.s32 	%r44, %r41, -2;
	rem.s32 	%r45, %r44, %r1;
	add.s32 	%r46, %r40, %r35;
	add.s32 	%r47, %r46, %r39;
	add.s32 	%r48, %r47, %r1;
	rem.s32 	%r49, %r48, %r1;
	shl.b32 	%r50, %r35, 1;
	sub.s32 	%r51, %r46, %r50;
	add.s32 	%r52, %r51, %r39;
	add.s32 	%r53, %r52, %r1;
	rem.s32 	%r54, %r53, %r1;
	mul.wide.s32 	%rd34, %r43, 8;
	add.s64 	%rd35, %rd29, %rd34;
	ld.global.f64 	%fd8, [%rd35];
	mul.wide.s32 	%rd36, %r45, 8;
	add.s64 	%rd37, %rd29, %rd36;
	ld.global.f64 	%fd9, [%rd37];
	mul.f64 	%fd10, %fd5, 0d4008000000000000;
	mul.f64 	%fd11, %fd8, 0d4010000000000000;
	sub.f64 	%fd12, %fd11, %fd10;
	sub.f64 	%fd13, %fd12, %fd9;
	mul.f64 	%fd14, %fd13, 0dBFE0000000000000;
	add.s64 	%rd38, %rd28, %rd34;
	ld.global.f64 	%fd15, [%rd38];
	add.s64 	%rd39, %rd28, %rd36;
	ld.global.f64 	%fd16, [%rd39];
	mul.f64 	%fd17, %fd6, 0d4008000000000000;
	mul.f64 	%fd18, %fd15, 0d4010000000000000;
	sub.f64 	%fd19, %fd18, %fd17;
	sub.f64 	%fd20, %fd19, %fd16;
	mul.f64 	%fd21, %fd20, 0dBFE0000000000000;
	add.s64 	%rd40, %rd27, %rd34;
	ld.global.f64 	%fd22, [%rd40];
	add.s64 	%rd41, %rd27, %rd36;
	ld.global.f64 	%fd23, [%rd41];
	mul.f64 	%fd24, %fd7, 0d4008000000000000;
	mul.f64 	%fd25, %fd22, 0d4010000000000000;
	sub.f64 	%fd26, %fd25, %fd24;
	sub.f64 	%fd27, %fd26, %fd23;
	mul.f64 	%fd28, %fd27, 0dBFE0000000000000;
	mul.wide.s32 	%rd42, %r49, 8;
	add.s64 	%rd43, %rd29, %rd42;
	ld.global.f64 	%fd29, [%rd43];
	mul.wide.s32 	%rd44, %r54, 8;
	add.s64 	%rd45, %rd29, %rd44;
	ld.global.f64 	%fd30, [%rd45];
	sub.f64 	%fd31, %fd29, %fd30;
	mul.f64 	%fd32, %fd31, 0d3FE0000000000000;
	add.s64 	%rd46, %rd28, %rd42;
	ld.global.f64 	%fd33, [%rd46];
	add.s64 	%rd47, %rd28, %rd44;
	ld.global.f64 	%fd34, [%rd47];
	sub.f64 	%fd35, %fd33, %fd34;
	mul.f64 	%fd36, %fd35, 0d3FE0000000000000;
	add.s64 	%rd48, %rd27, %rd42;
	ld.global.f64 	%fd37, [%rd48];
	add.s64 	%rd49, %rd27, %rd44;
	ld.global.f64 	%fd38, [%rd49];
	sub.f64 	%fd39, %fd37, %fd38;
	mul.f64 	%fd40, %fd39, 0d3FE0000000000000;
	mul.f64 	%fd41, %fd6, %fd28;
	ld.const.f64 	%fd42, [cs+24];
	add.f64 	%fd43, %fd6, %fd42;
	ld.const.f64 	%fd44, [cs+8];
	mul.f64 	%fd45, %fd5, %fd42;
	mul.f64 	%fd46, %fd21, %fd45;
	fma.rn.f64 	%fd47, %fd14, %fd44, %fd46;
	mul.f64 	%fd48, %fd43, %fd47;
	ld.const.f64 	%fd49, [cs];
	mul.f64 	%fd50, %fd49, 0d3FE0000000000000;
	mov.f64 	%fd51, 0d3FE0000000000000;
	div.rn.f64 	%fd52, %fd51, %fd5;
	ld.const.f64 	%fd53, [cs+16];
	mul.f64 	%fd54, %fd52, %fd53;
	mul.f64 	%fd55, %fd50, %fd48;
	fma.rn.f64 	%fd56, %fd50, 0d0000000000000000, %fd55;
	mul.f64 	%fd57, %fd54, 0d0000000000000000;
	mul.f64 	%fd58, %fd54, %fd48;
	sub.f64 	%fd59, %fd58, %fd57;
	mul.f64 	%fd60, %fd5, %fd40;
	fma.rn.f64 	%fd61, %fd7, %fd32, %fd60;
	mul.f64 	%fd62, %fd7, %fd36;
	div.rn.f64 	%fd63, %fd44, %fd5;
	mul.f64 	%fd64, %fd32, %fd63;
	fma.rn.f64 	%fd65, %fd7, %fd40, %fd64;
	fma.rn.f64 	%fd66, %fd61, 0d0000000000000000, %fd56;
	sub.f64 	%fd1, %fd5, %fd66;
	fma.rn.f64 	%fd67, %fd62, 0d0000000000000000, %fd59;
	sub.f64 	%fd2, %fd6, %fd67;
	fma.rn.f64 	%fd68, %fd65, 0d0000000000000000, %fd41;
	sub.f64 	%fd3, %fd7, %fd68;
	ld.const.u32 	%r2, [nDir];
	setp.lt.s32 	%p3, %r2, 1;
	@%p3 bra 	$L__BB5_9;
	mul.f64 	%fd69, %fd3, %fd3;
	fma.rn.f64 	%fd70, %fd2, %fd2, %fd69;
	mul.f64 	%fd4, %fd70, 0d3FF8000000000000;
	setp.lt.u32 	%p4, %r2, 4;
	mov.b32 	%r76, 0;
	@%p4 bra 	$L__BB5_6;
	and.b32  	%r76, %r2, 2147483644;
	neg.s32 	%r75, %r76;
	shl.b32 	%r73, %r1, 1;
	mov.u64 	%rd53, dirX;
	add.s64 	%rd90, %rd53, 8;
	mov.u64 	%rd54, dirY;
	add.s64 	%rd89, %rd54, 8;
	mov.u64 	%rd55, wi;
	add.s64 	%rd88, %rd55, 16;
	mul.lo.s32 	%r72, %r1, 3;
	mov.b32 	%r71, 0;
	mov.u32 	%r74, %r1;
$L__BB5_5:
	ld.param.u64 	%rd83, [_Z15processNRoutletPdPKdS1_S1_PKb_param_0];
	ld.const.u32 	%r59, [%rd90+-8];
	cvt.rn.f64.s32 	%fd71, %r59;
	ld.const.u32 	%r60, [%rd89+-8];
	cvt.rn.f64.s32 	%fd72, %r60;
	mul.f64 	%fd73, %fd3, %fd72;
	fma.rn.f64 	%fd74, %fd2, %fd71, %fd73;
	ld.const.f64 	%fd75, [%rd88+-16];
	mul.f64 	%fd76, %fd1, %fd75;
	fma.rn.f64 	%fd77, %fd74, 0d4008000000000000, 0d3FF0000000000000;
	mul.f64 	%fd78, %fd74, 0d4012000000000000;
	fma.rn.f64 	%fd79, %fd74, %fd78, %fd77;
	sub.f64 	%fd80, %fd79, %fd4;
	mul.f64 	%fd81, %fd76, %fd80;
	cvt.s64.s32 	%rd56, %r71;
	add.s64 	%rd57, %rd1, %rd56;
	cvta.to.global.u64 	%rd58, %rd83;
	shl.b64 	%rd59, %rd57, 3;
	add.s64 	%rd60, %rd58, %rd59;
	st.global.f64 	[%rd60], %fd81;
	ld.const.u32 	%r61, [%rd90+-4];
	cvt.rn.f64.s32 	%fd82, %r61;
	ld.const.u32 	%r62, [%rd89+-4];
	cvt.rn.f64.s32 	%fd83, %r62;
	mul.f64 	%fd84, %fd3, %fd83;
	fma.rn.f64 	%fd85, %fd2, %fd82, %fd84;
	ld.const.f64 	%fd86, [%rd88+-8];
	mul.f64 	%fd87, %fd1, %fd86;
	fma.rn.f64 	%fd88, %fd85, 0d4008000000000000, 0d3FF0000000000000;
	mul.f64 	%fd89, %fd85, 0d4012000000000000;
	fma.rn.f64 	%fd90, %fd85, %fd89, %fd88;
	sub.f64 	%fd91, %fd90, %fd4;
	mul.f64 	%fd92, %fd87, %fd91;
	cvt.s64.s32 	%rd61, %r74;
	add.s64 	%rd62, %rd1, %rd61;
	shl.b64 	%rd63, %rd62, 3;
	add.s64 	%rd64, %rd58, %rd63;
	st.global.f64 	[%rd64], %fd92;
	ld.const.u32 	%r63, [%rd90];
	cvt.rn.f64.s32 	%fd93, %r63;
	ld.const.u32 	%r64, [%rd89];
	cvt.rn.f64.s32 	%fd94, %r64;
	mul.f64 	%fd95, %fd3, %fd94;
	fma.rn.f64 	%fd96, %fd2, %fd93, %fd95;
	ld.const.f64 	%fd97, [%rd88];
	mul.f64 	%fd98, %fd1, %fd97;
	fma.rn.f64 	%fd99, %fd96, 0d4008000000000000, 0d3FF0000000000000;
	mul.f64 	%fd100, %fd96, 0d4012000000000000;
	fma.rn.f64 	%fd101, %fd96, %fd100, %fd99;
	sub.f64 	%fd102, %fd101, %fd4;
	mul.f64 	%fd103, %fd98, %fd102;
	cvt.s64.s32 	%rd65, %r73;
	add.s64 	%rd66, %rd1, %rd65;
	shl.b64 	%rd67, %rd66, 3;
	add.s64 	%rd68, %rd58, %rd67;
	st.global.f64 	[%rd68], %fd103;
	ld.const.u32 	%r65, [%rd90+4];
	cvt.rn.f64.s32 	%fd104, %r65;
	ld.const.u32 	%r66, [%rd89+4];
	cvt.rn.f64.s32 	%fd105, %r66;
	mul.f64 	%fd106, %fd3, %fd105;
	fma.rn.f64 	%fd107, %fd2, %fd104, %fd106;
	ld.const.f64 	%fd108, [%rd88+8];
	mul.f64 	%fd109, %fd1, %fd108;
	fma.rn.f64 	%fd110, %fd107, 0d4008000000000000, 0d3FF0000000000000;
	mul.f64 	%fd111, %fd107, 0d4012000000000000;
	fma.rn.f64 	%fd112, %fd107, %fd111, %fd110;
	sub.f64 	%fd113, %fd112, %fd4;
	mul.f64 	%fd114, %fd109, %fd113;
	cvt.s64.s32 	%rd69, %r72;
	add.s64 	%rd70, %rd1, %rd69;
	shl.b64 	%rd71, %rd70, 3;
	add.s64 	%rd72, %rd58, %rd71;
	st.global.f64 	[%rd72], %fd114;
	add.s32 	%r75, %r75, 4;
	shl.b32 	%r67, %r1, 2;
	add.s32 	%r74, %r74, %r67;
	add.s32 	%r73, %r73, %r67;
	add.s32 	%r72, %r72, %r67;
	add.s32 	%r71, %r71, %r67;
	add.s64 	%rd90, %rd90, 16;
	add.s64 	%rd89, %rd89, 16;
	add.s64 	%rd88, %rd88, 32;
	setp.ne.s32 	%p5, %r75, 0;
	@%p5 bra 	$L__BB5_5;
$L__BB5_6:
	ld.const.u32 	%r68, [nDir];
	and.b32  	%r18, %r68, 3;
	setp.eq.s32 	%p6, %r18, 0;
	@%p6 bra 	$L__BB5_9;
	mul.lo.s32 	%r78, %r76, %r1;
	mul.wide.u32 	%rd73, %r76, 8;
	mov.u64 	%rd74, wi;
	add.s64 	%rd93, %rd74, %rd73;
	mul.wide.u32 	%rd75, %r76, 4;
	mov.u64 	%rd76, dirY;
	add.s64 	%rd92, %rd76, %rd75;
	mov.u64 	%rd77, dirX;
	add.s64 	%rd91, %rd77, %rd75;
	neg.s32 	%r77, %r18;
$L__BB5_8:
	.pragma "nounroll";
	ld.param.u64 	%rd84, [_Z15processNRoutletPdPKdS1_S1_PKb_param_0];
	ld.const.u32 	%r69, [%rd91];
	cvt.rn.f64.s32 	%fd115, %r69;
	ld.const.u32 	%r70, [%rd92];
	cvt.rn.f64.s32 	%fd116, %r70;
	mul.f64 	%fd117, %fd3, %fd116;
	fma.rn.f64 	%fd118, %fd2, %fd115, %fd117;
	ld.const.f64 	%fd119, [%rd93];
	mul.f64 	%fd120, %fd1, %fd119;
	fma.rn.f64 	%fd121, %fd118, 0d4008000000000000, 0d3FF0000000000000;
	mul.f64 	%fd122, %fd118, 0d4012000000000000;
	fma.rn.f64 	%fd123, %fd118, %fd122, %fd121;
	sub.f64 	%fd124, %fd123, %fd4;
	mul.f64 	%fd125, %fd120, %fd124;
	cvt.s64.s32 	%rd78, %r78;
	add.s64 	%rd79, %rd1, %rd78;
	cvta.to.global.u64 	%rd80, %rd84;
	shl.b64 	%rd81, %rd79, 3;
	add.s64 	%rd82, %rd80, %rd81;
	st.global.f64 	[%rd82], %fd125;
	add.s32 	%r78, %r78, %r1;
	add.s64 	%rd93, %rd93, 8;
	add.s64 	%rd92, %rd92, 4;
	add.s64 	%rd91, %rd91, 4;
	add.s32 	%r77, %r77, 1;
	setp.ne.s32 	%p7, %r77, 0;
	@%p7 bra 	$L__BB5_8;
$L__BB5_9:
	ret;

}
	// .globl	_Z14processRoutletPdPKdS1_S1_S1_PKb
.visible .entry _Z14processRoutletPdPKdS1_S1_S1_PKb(
	.param .u64 .ptr .align 1 _Z14processRoutletPdPKdS1_S1_S1_PKb_param_0,
	.param .u64 .ptr .align 1 _Z14processRoutletPdPKdS1_S1_S1_PKb_param_1,
	.param .u64 .ptr .align 1 _Z14processRoutletPdPKdS1_S1_S1_PKb_param_2,
	.param .u64 .ptr .align 1 _Z14processRoutletPdPKdS1_S1_S1_PKb_param_3,
	.param .u64 .ptr .align 1 _Z14processRoutletPdPKdS1_S1_S1_PKb_param_4,
	.param .u64 .ptr .align 1 _Z14processRoutletPdPKdS1_S1_S1_PKb_param_5
)
{
	.reg .pred 	%p<8>;
	.reg .b16 	%rs<2>;
	.reg .b32 	%r<59>;
	.reg .b64 	%rd<40>;
	.reg .b64 	%fd<6>;

	ld.param.u64 	%rd6, [_Z14processRoutletPdPKdS1_S1_S1_PKb_param_0];
	ld.param.u64 	%rd7, [_Z14processRoutletPdPKdS1_S1_S1_PKb_param_1];
	ld.param.u64 	%rd5, [_Z14processRoutletPdPKdS1_S1_S1_PKb_param_5];
	cvta.to.global.u64 	%rd1, %rd6;
	cvta.to.global.u64 	%rd2, %rd7;
	mov.u32 	%r32, %ctaid.x;
	mov.u32 	%r33, %ctaid.y;
	mov.u32 	%r34, %nctaid.x;
	mad.lo.s32 	%r35, %r33, %r34, %r32;
	mov.u32 	%r36, %tid.x;
	mov.u32 	%r37, %ntid.x;
	mov.u32 	%r38, %tid.y;
	mad.lo.s32 	%r39, %r37, %r38, %r36;
	cvt.u64.u32 	%rd8, %r39;
	mov.u32 	%r40, %ntid.y;
	mul.lo.s32 	%r41, %r37, %r40;
	mul.wide.u32 	%rd9, %r35, %r41;
	add.s64 	%rd3, %rd9, %rd8;
	ld.const.u32 	%r1, [nElem];
	cvt.s64.s32 	%rd4, %r1;
	setp.ge.u64 	%p1, %rd3, %rd4;
	@%p1 bra 	$L__BB6_9;
	cvta.to.global.u64 	%rd10, %rd5;
	add.s64 	%rd11, %rd10, %rd3;
	ld.global.u8 	%rs1, [%rd11];
	setp.eq.s16 	%p2, %rs1, 0;
	@%p2 bra 	$L__BB6_9;
	cvt.u32.u64 	%r42, %rd3;
	rem.s32 	%r43, %r42, %r1;
	add.s32 	%r45, %r43, %r1;
	add.s32 	%r46, %r45, -1;
	rem.s32 	%r2, %r46, %r1;
	ld.const.u32 	%r3, [nDir];
	setp.lt.s32 	%p3, %r3, 1;
	@%p3 bra 	$L__BB6_9;
	and.b32  	%r4, %r3, 3;
	setp.lt.u32 	%p4, %r3, 4;
	mov.b32 	%r55, 0;
	@%p4 bra 	$L__BB6_6;
	and.b32  	%r55, %r3, 2147483644;
	neg.s32 	%r54, %r55;
	shl.b32 	%r7, %r1, 2;
	shl.b32 	%r52, %r1, 1;
	mul.lo.s32 	%r51, %r1, 3;
	mov.b32 	%r50, 0;
	shl.b64 	%rd18, %rd4, 3;
	mov.u32 	%r49, %r2;
	mov.u32 	%r53, %r1;
$L__BB6_5:
	mul.wide.s32 	%rd12, %r49, 8;
	add.s64 	%rd13, %rd2, %rd12;
	ld.global.f64 	%fd1, [%rd13];
	cvt.s64.s32 	%rd14, %r50;
	add.s64 	%rd15, %rd3, %rd14;
	shl.b64 	%rd16, %rd15, 3;
	add.s64 	%rd17, %rd1, %rd16;
	st.global.f64 	[%rd17], %fd1;
	add.s64 	%rd19, %rd13, %rd18;
	ld.global.f64 	%fd2, [%rd19];
	cvt.s64.s32 	%rd20, %r53;
	add.s64 	%rd21, %rd3, %rd20;
	shl.b64 	%rd22, %rd21, 3;
	add.s64 	%rd23, %rd1, %rd22;
	st.global.f64 	[%rd23], %fd2;
	add.s64 	%rd24, %rd19, %rd18;
	ld.global.f64 	%fd3, [%rd24];
	cvt.s64.s32 	%rd25, %r52;
	add.s64 	%rd26, %rd3, %rd25;
	shl.b64 	%rd27, %rd26, 3;
	add.s64 	%rd28, %rd1, %rd27;
	st.global.f64 	[%rd28], %fd3;
	add.s64 	%rd29, %rd24, %rd18;
	ld.global.f64 	%fd4, [%rd29];
	cvt.s64.s32 	%rd30, %r51;
	add.s64 	%rd31, %rd3, %rd30;
	shl.b64 	%rd32, %rd31, 3;
	add.s64 	%rd33, %rd1, %rd32;
	st.global.f64 	[%rd33], %fd4;
	add.s32 	%r54, %r54, 4;
	add.s32 	%r53, %r53, %r7;
	add.s32 	%r52, %r52, %r7;
	add.s32 	%r51, %r51, %r7;
	add.s32 	%r50, %r50, %r7;
	add.s32 	%r49, %r49, %r7;
	setp.ne.s32 	%p5, %r54, 0;
	@%p5 bra 	$L__BB6_5;
$L__BB6_6:
	setp.eq.s32 	%p6, %r4, 0;
	@%p6 bra 	$L__BB6_9;
	mul.lo.s32 	%r58, %r55, %r1;
	add.s32 	%r57, %r2, %r58;
	neg.s32 	%r56, %r4;
$L__BB6_8:
	.pragma "nounroll";
	mul.wide.s32 	%rd34, %r57, 8;
	add.s64 	%rd35, %rd2, %rd34;
	ld.global.f64 	%fd5, [%rd35];
	cvt.s64.s32 	%rd36, %r58;
	add.s64 	%rd37, %rd3, %rd36;
	shl.b64 	%rd38, %rd37, 3;
	add.s64 	%rd39, %rd1, %rd38;
	st.global.f64 	[%rd39], %fd5;
	add.s32 	%r58, %r58, %r1;
	add.s32 	%r57, %r57, %r1;
	add.s32 	%r56, %r56, 1;
	setp.ne.s32 	%p7, %r56, 0;
	@%p7 bra 	$L__BB6_8;
$L__BB6_9:
	ret;

}


// ===== COMPILED SASS (sm_100) =====

	.target	sm_100

	.elftype	@"ET_EXEC"


//--------------------- .note.nv.tkinfo           --------------------------
	.section	.note.nv.tkinfo,"",@"SHT_NOTE"
	.sectionflags	@"SHF_NOTE_NV_TKINFO"
	.tkinfo
        /*0018*/ 	.word	0x00000002
        /*0030*/ 	.string	""
        /*0030*/ 	.string	"ptxas"
        /*0030*/ 	.string	"Cuda compilation tools, release 13.0, V13.0.88"
        /*0030*/ 	.string	"Build cuda_13.0.r13.0/compiler.36424714_0"
        /*0030*/ 	.string	"-arch sm_100 -m 64 "



//--------------------- .note.nv.cuinfo           --------------------------
	.section	.note.nv.cuinfo,"",@"SHT_NOTE"
	.sectionflags	@"SHF_NOTE_NV_CUINFO"
        /*0018*/ 	.short	0x0002
        /*001a*/ 	.short	0x0064
        /*001c*/ 	.short	0x0082
	.zero		2


//--------------------- .nv.info                  --------------------------
	.section	.nv.info,"",@"SHT_CUDA_INFO"
	.align	4


	//----- nvinfo : EIATTR_REGCOUNT
	.align		4
        /*0000*/ 	.byte	0x04, 0x2f
        /*0002*/ 	.short	(.L_16 - .L_15)
	.align		4
.L_15:
        /*0004*/ 	.word	index@(_Z16processStreamingPdPKdS1_S1_S1_PKb)
        /*0008*/ 	.word	0x0000001d


	//----- nvinfo : EIATTR_FRAME_SIZE
	.align		4
.L_16:
        /*000c*/ 	.byte	0x04, 0x11
        /*000e*/ 	.short	(.L_18 - .L_17)
	.align		4
.L_17:
        /*0010*/ 	.word	index@(_Z16processStreamingPdPKdS1_S1_S1_PKb)
        /*0014*/ 	.word	0x00000028


	//----- nvinfo : EIATTR_REGCOUNT
	.align		4
.L_18:
        /*0018*/ 	.byte	0x04, 0x2f
        /*001a*/ 	.short	(.L_20 - .L_19)
	.align		4
.L_19:
        /*001c*/ 	.word	index@(_Z16processCollisionPdPKdS1_S1_S1_PKb)
        /*0020*/ 	.word	0x00000032


	//----- nvinfo : EIATTR_FRAME_SIZE
	.align		4
.L_20:
        /*0024*/ 	.byte	0x04, 0x11
        /*0026*/ 	.short	(.L_22 - .L_21)
	.align		4
.L_21:
        /*0028*/ 	.word	index@($__internal_2_$__cuda_sm20_div_rn_f64_full)
        /*002c*/ 	.word	0x00000090


	//----- nvinfo : EIATTR_FRAME_SIZE
	.align		4
.L_22:
        /*0030*/ 	.byte	0x04, 0x11
        /*0032*/ 	.short	(.L_24 - .L_23)
	.align		4
.L_23:
        /*0034*/ 	.word	index@(_Z16processCollisionPdPKdS1_S1_S1_PKb)
        /*0038*/ 	.word	0x00000090


	//----- nvinfo : EIATTR_REGCOUNT
	.align		4
.L_24:
        /*003c*/ 	.byte	0x04, 0x2f
        /*003e*/ 	.short	(.L_26 - .L_25)
	.align		4
.L_25:
        /*0040*/ 	.word	index@(_Z14processComputePdS_S_PKdPKb)
        /*0044*/ 	.word	0x00000020


	//----- nvinfo : EIATTR_FRAME_SIZE
	.align		4
.L_26:
        /*0048*/ 	.byte	0x04, 0x11
        /*004a*/ 	.short	(.L_28 - .L_27)
	.align		4
.L_27:
        /*004c*/ 	.word	index@($__internal_1_$__cuda_sm20_div_rn_f64_full)
        /*0050*/ 	.word	0x00000000


	//----- nvinfo : EIATTR_FRAME_SIZE
	.align		4
.L_28:
        /*0054*/ 	.byte	0x04, 0x11
        /*0056*/ 	.short	(.L_30 - .L_29)
	.align		4
.L_29:
        /*0058*/ 	.word	index@(_Z14processComputePdS_S_PKdPKb)
        /*005c*/ 	.word	0x00000000


	//----- nvinfo : EIATTR_REGCOUNT
	.align		4
.L_30:
        /*0060*/ 	.byte	0x04, 0x2f
        /*0062*/ 	.short	(.L_32 - .L_31)
	.align		4
.L_31:
        /*0064*/ 	.word	index@(_Z15processPeriodicPdPKdS1_S1_S1_S1_S1_i)
        /*0068*/ 	.word	0x00000028


	//----- nvinfo : EIATTR_FRAME_SIZE
	.align		4
.L_32:
        /*006c*/ 	.byte	0x04, 0x11
        /*006e*/ 	.short	(.L_34 - .L_33)
	.align		4
.L_33:
        /*0070*/ 	.word	index@(_Z15processPeriodicPdPKdS1_S1_S1_S1_S1_i)
        /*0074*/ 	.word	0x00000000


	//----- nvinfo : EIATTR_REGCOUNT
	.align		4
.L_34:
        /*0078*/ 	.byte	0x04, 0x2f
        /*007a*/ 	.short	(.L_36 - .L_35)
	.align		4
.L_35:
        /*007c*/ 	.word	index@(_Z13processNoslipPdPKdS1_S1_S1_PKb)
        /*0080*/ 	.word	0x00000020


	//----- nvinfo : EIATTR_FRAME_SIZE
	.align		4
.L_36:
        /*0084*/ 	.byte	0x04, 0x11
        /*0086*/ 	.short	(.L_38 - .L_37)
	.align		4
.L_37:
        /*0088*/ 	.word	index@(_Z13processNoslipPdPKdS1_S1_S1_PKb)
        /*008c*/ 	.word	0x00000028


	//----- nvinfo : EIATTR_REGCOUNT
	.align		4
.L_38:
        /*0090*/ 	.byte	0x04, 0x2f
        /*0092*/ 	.short	(.L_40 - .L_39)
	.align		4
.L_39:
        /*0094*/ 	.word	index@(_Z15processNRoutletPdPKdS1_S1_PKb)
        /*0098*/ 	.word	0x0000002e


	//----- nvinfo : EIATTR_FRAME_SIZE
	.align		4
.L_40:
        /*009c*/ 	.byte	0x04, 0x11
        /*009e*/ 	.short	(.L_42 - .L_41)
	.align		4
.L_41:
        /*00a0*/ 	.word	index@($__internal_0_$__cuda_sm20_div_rn_f64_full)
        /*00a4*/ 	.word	0x00000000


	//----- nvinfo : EIATTR_FRAME_SIZE
	.align		4
.L_42:
        /*00a8*/ 	.byte	0x04, 0x11
        /*00aa*/ 	.short	(.L_44 - .L_43)
	.align		4
.L_43:
        /*00ac*/ 	.word	index@(_Z15processNRoutletPdPKdS1_S1_PKb)
        /*00b0*/ 	.word	0x00000000


	//----- nvinfo : EIATTR_REGCOUNT
	.align		4
.L_44:
        /*00b4*/ 	.byte	0x04, 0x2f
        /*00b6*/ 	.short	(.L_46 - .L_45)
	.align		4
.L_45:
        /*00b8*/ 	.word	index@(_Z14processRoutletPdPKdS1_S1_S1_PKb)
        /*00bc*/ 	.word	0x00000020


	//----- nvinfo : EIATTR_FRAME_SIZE
	.align		4
.L_46:
        /*00c0*/ 	.byte	0x04, 0x11
        /*00c2*/ 	.short	(.L_48 - .L_47)
	.align		4
.L_47:
        /*00c4*/ 	.word	index@(_Z14processRoutletPdPKdS1_S1_S1_PKb)
        /*00c8*/ 	.word	0x00000000


	//----- nvinfo : EIATTR_MIN_STACK_SIZE
	.align		4
.L_48:
        /*00cc*/ 	.byte	0x04, 0x12
        /*00ce*/ 	.short	(.L_50 - .L_49)
	.align		4
.L_49:
        /*00d0*/ 	.word	index@(_Z14processRoutletPdPKdS1_S1_S1_PKb)
        /*00d4*/ 	.word	0x00000000


	//----- nvinfo : EIATTR_MIN_STACK_SIZE
	.align		4
.L_50:
        /*00d8*/ 	.byte	0x04, 0x12
        /*00da*/ 	.short	(.L_52 - .L_51)
	.align		4
.L_51:
        /*00dc*/ 	.word	index@(_Z15processNRoutletPdPKdS1_S1_PKb)
        /*00e0*/ 	.word	0x00000000


	//----- nvinfo : EIATTR_MIN_STACK_SIZE
	.align		4
.L_52:
        /*00e4*/ 	.byte	0x04, 0x12
        /*00e6*/ 	.short	(.L_54 - .L_53)
	.align		4
.L_53:
        /*00e8*/ 	.word	index@(_Z13processNoslipPdPKdS1_S1_S1_PKb)
        /*00ec*/ 	.word	0x00000028


	//----- nvinfo : EIATTR_MIN_STACK_SIZE
	.align		4
.L_54:
        /*00f0*/ 	.byte	0x04, 0x12
        /*00f2*/ 	.short	(.L_56 - .L_55)
	.align		4
.L_55:
        /*00f4*/ 	.word	index@(_Z15processPeriodicPdPKdS1_S1_S1_S1_S1_i)
        /*00f8*/ 	.word	0x00000000


	//----- nvinfo : EIATTR_MIN_STACK_SIZE
	.align		4
.L_56:
        /*00fc*/ 	.byte	0x04, 0x12
        /*00fe*/ 	.short	(.L_58 - .L_57)
	.align		4
.L_57:
        /*0100*/ 	.word	index@(_Z14processComputePdS_S_PKdPKb)
        /*0104*/ 	.word	0x00000000


	//----- nvinfo : EIATTR_MIN_STACK_SIZE
	.align		4
.L_58:
        /*0108*/ 	.byte	0x04, 0x12
        /*010a*/ 	.short	(.L_60 - .L_59)
	.align		4
.L_59:
        /*010c*/ 	.word	index@(_Z16processCollisionPdPKdS1_S1_S1_PKb)
        /*0110*/ 	.word	0x00000090


	//----- nvinfo : EIATTR_MIN_STACK_SIZE
	.align		4
.L_60:
        /*0114*/ 	.byte	0x04, 0x12
        /*0116*/ 	.short	(.L_62 - .L_61)
	.align		4
.L_61:
        /*0118*/ 	.word	index@(_Z16processStreamingPdPKdS1_S1_S1_PKb)
        /*011c*/ 	.word	0x00000028
.L_62:


//--------------------- .nv.compat                --------------------------
	.section	.nv.compat,"",@"SHT_CUDA_COMPAT_INFO"
	.align	4
        /*0000*/ 	.byte	0x02, 0x09, 0x00, 0x00, 0x02, 0x02, 0x01, 0x00, 0x02, 0x05, 0x05, 0x00, 0x03, 0x07, 0x01, 0x01
        /*0010*/ 	.byte	0x02, 0x03, 0x00, 0x00, 0x02, 0x06, 0x01, 0x00, 0x04, 0x0b, 0x08, 0x00, 0x01, 0x00, 0x00, 0x00
        /*0020*/ 	.byte	0x00, 0x00, 0x00, 0x00


//--------------------- .nv.info._Z14processRoutletPdPKdS1_S1_S1_PKb --------------------------
	.section	.nv.info._Z14processRoutletPdPKdS1_S1_S1_PKb,"",@"SHT_CUDA_INFO"
	.sectionflags	@""
	.align	4


	//----- nvinfo : EIATTR_CUDA_API_VERSION
	.align		4
        /*0000*/ 	.byte	0x04, 0x37
        /*0002*/ 	.short	(.L_64 - .L_63)
.L_63:
        /*0004*/ 	.word	0x00000082


	//----- nvinfo : EIATTR_KPARAM_INFO
	.align		4
.L_64:
        /*0008*/ 	.byte	0x04, 0x17
        /*000a*/ 	.short	(.L_66 - .L_65)
.L_65:
        /*000c*/ 	.word	0x00000000
        /*0010*/ 	.short	0x0005
        /*0012*/ 	.short	0x0028
        /*0014*/ 	.byte	0x00, 0xf5, 0x21, 0x00


	//----- nvinfo : EIATTR_KPARAM_INFO
	.align		4
.L_66:
        /*0018*/ 	.byte	0x04, 0x17
        /*001a*/ 	.short	(.L_68 - .L_67)
.L_67:
        /*001c*/ 	.word	0x00000000
        /*0020*/ 	.short	0x0004
        /*0022*/ 	.short	0x0020
        /*0024*/ 	.byte	0x00, 0xf5, 0x21, 0x00


	//----- nvinfo : EIATTR_KPARAM_INFO
	.align		4
.L_68:
        /*0028*/ 	.byte	0x04, 0x17
        /*002a*/ 	.short	(.L_70 - .L_69)
.L_69:
        /*002c*/ 	.word	0x00000000
        /*0030*/ 	.short	0x0003
        /*0032*/ 	.short	0x0018
        /*0034*/ 	.byte	0x00, 0xf5, 0x21, 0x00


	//----- nvinfo : EIATTR_KPARAM_INFO
	.align		4
.L_70:
        /*0038*/ 	.byte	0x04, 0x17
        /*003a*/ 	.short	(.L_72 - .L_71)
.L_71:
        /*003c*/ 	.word	0x00000000
        /*0040*/ 	.short	0x0002
        /*0042*/ 	.short	0x0010
        /*0044*/ 	.byte	0x00, 0xf5, 0x21, 0x00


	//----- nvinfo : EIATTR_KPARAM_INFO
	.align		4
.L_72:
        /*0048*/ 	.byte	0x04, 0x17
        /*004a*/ 	.short	(.L_74 - .L_73)
.L_73:
        /*004c*/ 	.word	0x00000000
        /*0050*/ 	.short	0x0001
        /*0052*/ 	.short	0x0008
        /*0054*/ 	.byte	0x00, 0xf5, 0x21, 0x00


	//----- nvinfo : EIATTR_KPARAM_INFO
	.align		4
.L_74:
        /*0058*/ 	.byte	0x04, 0x17
        /*005a*/ 	.short	(.L_76 - .L_75)
.L_75:
        /*005c*/ 	.word	0x00000000
        /*0060*/ 	.short	0x0000
        /*0062*/ 	.short	0x0000
        /*0064*/ 	.byte	0x00, 0xf5, 0x21, 0x00


	//----- nvinfo : EIATTR_SPARSE_MMA_MASK
	.align		4
.L_76:
        /*0068*/ 	.byte	0x03, 0x50
        /*006a*/ 	.short	0x0000


	//----- nvinfo : EIATTR_MAXREG_COUNT
	.align		4
        /*006c*/ 	.byte	0x03, 0x1b
        /*006e*/ 	.short	0x00ff


	//----- nvinfo : EIATTR_MERCURY_ISA_VERSION
	.align		4
        /*0070*/ 	.byte	0x03, 0x5f
        /*0072*/ 	.short	0x0101


	//----- nvinfo : EIATTR_VRC_CTA_INIT_COUNT
	.align		4
        /*0074*/ 	.byte	0x02, 0x4a
	.zero		1
	.zero		1


	//----- nvinfo : EIATTR_EXIT_INSTR_OFFSETS
	.align		4
        /*0078*/ 	.byte	0x04, 0x1c
        /*007a*/ 	.short	(.L_78 - .L_77)


	//   ....[0]....
.L_77:
        /*007c*/ 	.word	0x00000110


	//   ....[1]....
        /*0080*/ 	.word	0x00000180


	//   ....[2]....
        /*0084*/ 	.word	0x000003c0


	//   ....[3]....
        /*0088*/ 	.word	0x00001630


	//   ....[4]....
        /*008c*/ 	.word	0x00001750


	//----- nvinfo : EIATTR_CBANK_PARAM_SIZE
	.align		4
.L_78:
        /*0090*/ 	.byte	0x03, 0x19
        /*0092*/ 	.short	0x0030


	//----- nvinfo : EIATTR_PARAM_CBANK
	.align		4
        /*0094*/ 	.byte	0x04, 0x0a
        /*0096*/ 	.short	(.L_80 - .L_79)
	.align		4
.L_79:
        /*0098*/ 	.word	index@(.nv.constant0._Z14processRoutletPdPKdS1_S1_S1_PKb)
        /*009c*/ 	.short	0x0380
        /*009e*/ 	.short	0x0030


	//----- nvinfo : EIATTR_SW_WAR
	.align		4
.L_80:
        /*00a0*/ 	.byte	0x04, 0x36
        /*00a2*/ 	.short	(.L_82 - .L_81)
.L_81:
        /*00a4*/ 	.word	0x00000008
.L_82:


//--------------------- .nv.info._Z15processNRoutletPdPKdS1_S1_PKb --------------------------
	.section	.nv.info._Z15processNRoutletPdPKdS1_S1_PKb,"",@"SHT_CUDA_INFO"
	.sectionflags	@""
	.align	4


	//----- nvinfo : EIATTR_CUDA_API_VERSION
	.align		4
        /*0000*/ 	.byte	0x04, 0x37
        /*0002*/ 	.short	(.L_84 - .L_83)
.L_83:
        /*0004*/ 	.word	0x00000082


	//----- nvinfo : EIATTR_KPARAM_INFO
	.align		4
.L_84:
        /*0008*/ 	.byte	0x04, 0x17
        /*000a*/ 	.short	(.L_86 - .L_85)
.L_85:
        /*000c*/ 	.word	0x00000000
        /*0010*/ 	.short	0x0004
        /*0012*/ 	.short	0x0020
        /*0014*/ 	.byte	0x00, 0xf5, 0x21, 0x00


	//----- nvinfo : EIATTR_KPARAM_INFO
	.align		4
.L_86:
        /*0018*/ 	.byte	0x04, 0x17
        /*001a*/ 	.short	(.L_88 - .L_87)
.L_87:
        /*001c*/ 	.word	0x00000000
        /*0020*/ 	.short	0x0003
        /*0022*/ 	.short	0x0018
        /*0024*/ 	.byte	0x00, 0xf5, 0x21, 0x00


	//----- nvinfo : EIATTR_KPARAM_INFO
	.align		4
.L_88:
        /*0028*/ 	.byte	0x04, 0x17
        /*002a*/ 	.short	(.L_90 - .L_89)
.L_89:
        /*002c*/ 	.word	0x00000000
        /*0030*/ 	.short	0x0002
        /*0032*/ 	.short	0x0010
        /*0034*/ 	.byte	0x00, 0xf5, 0x21, 0x00


	//----- nvinfo : EIATTR_KPARAM_INFO
	.align		4
.L_90:
        /*0038*/ 	.byte	0x04, 0x17
        /*003a*/ 	.short	(.L_92 - .L_91)
.L_91:
        /*003c*/ 	.word	0x00000000
        /*0040*/ 	.short	0x0001
        /*0042*/ 	.short	0x0008
        /*0044*/ 	.byte	0x00, 0xf5, 0x21, 0x00


	//----- nvinfo : EIATTR_KPARAM_INFO
	.align		4
.L_92:
        /*0048*/ 	.byte	0x04, 0x17
        /*004a*/ 	.short	(.L_94 - .L_93)
.L_93:
        /*004c*/ 	.word	0x00000000
        /*0050*/ 	.short	0x0000
        /*0052*/ 	.short	0x0000
        /*0054*/ 	.byte	0x00, 0xf5, 0x21, 0x00


	//----- nvinfo : EIATTR_SPARSE_MMA_MASK
	.align		4
.L_94:
        /*0058*/ 	.byte	0x03, 0x50
        /*005a*/ 	.short	0x0000


	//----- nvinfo : EIATTR_MAXREG_COUNT
	.align		4
        /*005c*/ 	.byte	0x03, 0x1b
        /*005e*/ 	.short	0x00ff


	//----- nvinfo : EIATTR_MERCURY_ISA_VERSION
	.align		4
        /*0060*/ 	.byte	0x03, 0x5f
        /*0062*/ 	.short	0x0101


	//----- nvinfo : EIATTR_VRC_CTA_INIT_COUNT
	.align		4
        /*0064*/ 	.byte	0x02, 0x4a
	.zero		1
	.zero		1


	//----- nvinfo : EIATTR_EXIT_INSTR_OFFSETS
	.align		4
        /*0068*/ 	.byte	0x04, 0x1c
        /*006a*/ 	.short	(.L_96 - .L_95)


	//   ....[0]....
.L_95:
        /*006c*/ 	.word	0x00000110


	//   ....[1]....
        /*0070*/ 	.word	0x00000180


	//   ....[2]....
        /*0074*/ 	.word	0x00001060


	//   ....[3]....
        /*0078*/ 	.word	0x000016b0


	//   ....[4]....
        /*007c*/ 	.word	0x00001910


	//----- nvinfo : EIATTR_CRS_STACK_SIZE
	.align		4
.L_96:
        /*0080*/ 	.byte	0x04, 0x1e
        /*0082*/ 	.short	(.L_98 - .L_97)
.L_97:
        /*0084*/ 	.word	0x00000000


	//----- nvinfo : EIATTR_CBANK_PARAM_SIZE
	.align		4
.L_98:
        /*0088*/ 	.byte	0x03, 0x19
        /*008a*/ 	.short	0x0028


	//----- nvinfo : EIATTR_PARAM_CBANK
	.align		4
        /*008c*/ 	.byte	0x04, 0x0a
        /*008e*/ 	.short	(.L_100 - .L_99)
	.align		4
.L_99:
        /*0090*/ 	.word	index@(.nv.constant0._Z15processNRoutletPdPKdS1_S1_PKb)
        /*0094*/ 	.short	0x0380
        /*0096*/ 	.short	0x0028


	//----- nvinfo : EIATTR_SW_WAR
	.align		4
.L_100:
        /*0098*/ 	.byte	0x04, 0x36
        /*009a*/ 	.short	(.L_102 - .L_101)
.L_101:
        /*009c*/ 	.word	0x00000008
.L_102:


//--------------------- .nv.info._Z13processNoslipPdPKdS1_S1_S1_PKb --------------------------
	.section	.nv.info._Z13processNoslipPdPKdS1_S1_S1_PKb,"",@"SHT_CUDA_INFO"
	.sectionflags	@""
	.align	4


	//----- nvinfo : EIATTR_CUDA_API_VERSION
	.align		4
        /*0000*/ 	.byte	0x04, 0x37
        /*0002*/ 	.short	(.L_104 - .L_103)
.L_103:
        /*0004*/ 	.word	0x00000082


	//----- nvinfo : EIATTR_KPARAM_INFO
	.align		4
.L_104:
        /*0008*/ 	.byte	0x04, 0x17
        /*000a*/ 	.short	(.L_106 - .L_105)
.L_105:
        /*000c*/ 	.word	0x00000000
        /*0010*/ 	.short	0x0005
        /*0012*/ 	.short	0x0028
        /*0014*/ 	.byte	0x00, 0xf5, 0x21, 0x00


	//----- nvinfo : EIATTR_KPARAM_INFO
	.align		4
.L_106:
        /*0018*/ 	.byte	0x04, 0x17
        /*001a*/ 	.short	(.L_108 - .L_107)
.L_107:
        /*001c*/ 	.word	0x00000000
        /*0020*/ 	.short	0x0004
        /*0022*/ 	.short	0x0020
        /*0024*/ 	.byte	0x00, 0xf5, 0x21, 0x00


	//----- nvinfo : EIATTR_KPARAM_INFO
	.align		4
.L_108:
        /*0028*/ 	.byte	0x04, 0x17
        /*002a*/ 	.short	(.L_110 - .L_109)
.L_109:
        /*002c*/ 	.word	0x00000000
        /*0030*/ 	.short	0x0003
        /*0032*/ 	.short	0x0018
        /*0034*/ 	.byte	0x00, 0xf5, 0x21, 0x00


	//----- nvinfo : EIATTR_KPARAM_INFO
	.align		4
.L_110:
        /*0038*/ 	.byte	0x04, 0x17
        /*003a*/ 	.short	(.L_112 - .L_111)
.L_111:
        /*003c*/ 	.word	0x00000000
        /*0040*/ 	.short	0x0002
        /*0042*/ 	.short	0x0010
        /*0044*/ 	.byte	0x00, 0xf5, 0x21, 0x00


	//----- nvinfo : EIATTR_KPARAM_INFO
	.align		4
.L_112:
        /*0048*/ 	.byte	0x04, 0x17
        /*004a*/ 	.short	(.L_114 - .L_113)
.L_113:
        /*004c*/ 	.word	0x00000000
        /*0050*/ 	.short	0x0001
        /*0052*/ 	.short	0x0008
        /*0054*/ 	.byte	0x00, 0xf5, 0x21, 0x00


	//----- nvinfo : EIATTR_KPARAM_INFO
	.align		4
.L_114:
        /*0058*/ 	.byte	0x04, 0x17
        /*005a*/ 	.short	(.L_116 - .L_115)
.L_115:
        /*005c*/ 	.word	0x00000000
        /*0060*/ 	.short	0x0000
        /*0062*/ 	.short	0x0000
        /*0064*/ 	.byte	0x00, 0xf5, 0x21, 0x00


	//----- nvinfo : EIATTR_SPARSE_MMA_MASK
	.align		4
.L_116:
        /*0068*/ 	.byte	0x03, 0x50
        /*006a*/ 	.short	0x0000


	//----- nvinfo : EIATTR_MAXREG_COUNT
	.align		4
        /*006c*/ 	.byte	0x03, 0x1b
        /*006e*/ 	.short	0x00ff


	//----- nvinfo : EIATTR_MERCURY_ISA_VERSION
	.align		4
        /*0070*/ 	.byte	0x03, 0x5f
        /*0072*/ 	.short	0x0101


	//----- nvinfo : EIATTR_VRC_CTA_INIT_COUNT
	.align		4
        /*0074*/ 	.byte	0x02, 0x4a
	.zero		1
	.zero		1


	//----- nvinfo : EIATTR_EXIT_INSTR_OFFSETS
	.align		4
        /*0078*/ 	.byte	0x04, 0x1c
        /*007a*/ 	.short	(.L_118 - .L_117)


	//   ....[0]....
.L_117:
        /*007c*/ 	.word	0x00000130


	//   ....[1]....
        /*0080*/ 	.word	0x00000470


	//   ....[2]....
        /*0084*/ 	.word	0x00000e70


	//   ....[3]....
        /*0088*/ 	.word	0x00001570


	//   ....[4]....
        /*008c*/ 	.word	0x00001840


	//----- nvinfo : EIATTR_CBANK_PARAM_SIZE
	.align		4
.L_118:
        /*0090*/ 	.byte	0x03, 0x19
        /*0092*/ 	.short	0x0030


	//----- nvinfo : EIATTR_PARAM_CBANK
	.align		4
        /*0094*/ 	.byte	0x04, 0x0a
        /*0096*/ 	.short	(.L_120 - .L_119)
	.align		4
.L_119:
        /*0098*/ 	.word	index@(.nv.constant0._Z13processNoslipPdPKdS1_S1_S1_PKb)
        /*009c*/ 	.short	0x0380
        /*009e*/ 	.short	0x0030


	//----- nvinfo : EIATTR_SW_WAR
	.align		4
.L_120:
        /*00a0*/ 	.byte	0x04, 0x36
        /*00a2*/ 	.short	(.L_122 - .L_121)
.L_121:
        /*00a4*/ 	.word	0x00000008
.L_122:


//--------------------- .nv.info._Z15processPeriodicPdPKdS1_S1_S1_S1_S1_i --------------------------
	.section	.nv.info._Z15processPeriodicPdPKdS1_S1_S1_S1_S1_i,"",@"SHT_CUDA_INFO"
	.sectionflags	@""
	.align	4


	//----- nvinfo : EIATTR_CUDA_API_VERSION
	.align		4
        /*0000*/ 	.byte	0x04, 0x37
        /*0002*/ 	.short	(.L_124 - .L_123)
.L_123:
        /*0004*/ 	.word	0x00000082


	//----- nvinfo : EIATTR_KPARAM_INFO
	.align		4
.L_124:
        /*0008*/ 	.byte	0x04, 0x17
        /*000a*/ 	.short	(.L_126 - .L_125)
.L_125:
        /*000c*/ 	.word	0x00000000
        /*0010*/ 	.short	0x0007
        /*0012*/ 	.short	0x0038
        /*0014*/ 	.byte	0x00, 0xf0, 0x11, 0x00


	//----- nvinfo : EIATTR_KPARAM_INFO
	.align		4
.L_126:
        /*0018*/ 	.byte	0x04, 0x17
        /*001a*/ 	.short	(.L_128 - .L_127)
.L_127:
        /*001c*/ 	.word	0x00000000
        /*0020*/ 	.short	0x0006
        /*0022*/ 	.short	0x0030
        /*0024*/ 	.byte	0x00, 0xf5, 0x21, 0x00


	//----- nvinfo : EIATTR_KPARAM_INFO
	.align		4
.L_128:
        /*0028*/ 	.byte	0x04, 0x17
        /*002a*/ 	.short	(.L_130 - .L_129)
.L_129:
        /*002c*/ 	.word	0x00000000
        /*0030*/ 	.short	0x0005
        /*0032*/ 	.short	0x0028
        /*0034*/ 	.byte	0x00, 0xf5, 0x21, 0x00


	//----- nvinfo : EIATTR_KPARAM_INFO
	.align		4
.L_130:
        /*0038*/ 	.byte	0x04, 0x17
        /*003a*/ 	.short	(.L_132 - .L_131)
.L_131:
        /*003c*/ 	.word	0x00000000
        /*0040*/ 	.short	0x0004
        /*0042*/ 	.short	0x0020
        /*0044*/ 	.byte	0x00, 0xf5, 0x21, 0x00


	//----- nvinfo : EIATTR_KPARAM_INFO
	.align		4
.L_132:
        /*0048*/ 	.byte	0x04, 0x17
        /*004a*/ 	.short	(.L_134 - .L_133)
.L_133:
        /*004c*/ 	.word	0x00000000
        /*0050*/ 	.short	0x0003
        /*0052*/ 	.short	0x0018
        /*0054*/ 	.byte	0x00, 0xf5, 0x21, 0x00


	//----- nvinfo : EIATTR_KPARAM_INFO
	.align		4
.L_134:
        /*0058*/ 	.byte	0x04, 0x17
        /*005a*/ 	.short	(.L_136 - .L_135)
.L_135:
        /*005c*/ 	.word	0x00000000
        /*0060*/ 	.short	0x0002
        /*0062*/ 	.short	0x0010
        /*0064*/ 	.byte	0x00, 0xf5, 0x21, 0x00


	//----- nvinfo : EIATTR_KPARAM_INFO
	.align		4
.L_136:
        /*0068*/ 	.byte	0x04, 0x17
        /*006a*/ 	.short	(.L_138 - .L_137)
.L_137:
        /*006c*/ 	.word	0x00000000
        /*0070*/ 	.short	0x0001
        /*0072*/ 	.short	0x0008
        /*0074*/ 	.byte	0x00, 0xf5, 0x21, 0x00


	//----- nvinfo : EIATTR_KPARAM_INFO
	.align		4
.L_138:
        /*0078*/ 	.byte	0x04, 0x17
        /*007a*/ 	.short	(.L_140 - .L_139)
.L_139:
        /*007c*/ 	.word	0x00000000
        /*0080*/ 	.short	0x0000
        /*0082*/ 	.short	0x0000
        /*0084*/ 	.byte	0x00, 0xf5, 0x21, 0x00


	//----- nvinfo : EIATTR_SPARSE_MMA_MASK
	.align		4
.L_140:
        /*0088*/ 	.byte	0x03, 0x50
        /*008a*/ 	.short	0x0000


	//----- nvinfo : EIATTR_MAXREG_COUNT
	.align		4
        /*008c*/ 	.byte	0x03, 0x1b
        /*008e*/ 	.short	0x00ff


	//----- nvinfo : EIATTR_MERCURY_ISA_VERSION
	.align		4
        /*0090*/ 	.byte	0x03, 0x5f
        /*0092*/ 	.short	0x0101


	//----- nvinfo : EIATTR_VRC_CTA_INIT_COUNT
	.align		4
        /*0094*/ 	.byte	0x02, 0x4a
	.zero		1
	.zero		1


	//----- nvinfo : EIATTR_EXIT_INSTR_OFFSETS
	.align		4
        /*0098*/ 	.byte	0x04, 0x1c
        /*009a*/ 	.short	(.L_142 - .L_141)


	//   ....[0]....
.L_141:
        /*009c*/ 	.word	0x00000110


	//   ....[1]....
        /*00a0*/ 	.word	0x00000240


	//   ....[2]....
        /*00a4*/ 	.word	0x00000ca0


	//   ....[3]....
        /*00a8*/ 	.word	0x00000ff0


	//----- nvinfo : EIATTR_CBANK_PARAM_SIZE
	.align		4
.L_142:
        /*00ac*/ 	.byte	0x03, 0x19
        /*00ae*/ 	.short	0x003c


	//----- nvinfo : EIATTR_PARAM_CBANK
	.align		4
        /*00b0*/ 	.byte	0x04, 0x0a
        /*00b2*/ 	.short	(.L_144 - .L_143)
	.align		4
.L_143:
        /*00b4*/ 	.word	index@(.nv.constant0._Z15processPeriodicPdPKdS1_S1_S1_S1_S1_i)
        /*00b8*/ 	.short	0x0380
        /*00ba*/ 	.short	0x003c


	//----- nvinfo : EIATTR_SW_WAR
	.align		4
.L_144:
        /*00bc*/ 	.byte	0x04, 0x36
        /*00be*/ 	.short	(.L_146 - .L_145)
.L_145:
        /*00c0*/ 	.word	0x00000008
.L_146:


//--------------------- .nv.info._Z14processComputePdS_S_PKdPKb --------------------------
	.section	.nv.info._Z14processComputePdS_S_PKdPKb,"",@"SHT_CUDA_INFO"
	.sectionflags	@""
	.align	4


	//----- nvinfo : EIATTR_CUDA_API_VERSION
	.align		4
        /*0000*/ 	.byte	0x04, 0x37
        /*0002*/ 	.short	(.L_148 - .L_147)
.L_147:
        /*0004*/ 	.word	0x00000082


	//----- nvinfo : EIATTR_KPARAM_INFO
	.align		4
.L_148:
        /*0008*/ 	.byte	0x04, 0x17
        /*000a*/ 	.short	(.L_150 - .L_149)
.L_149:
        /*000c*/ 	.word	0x00000000
        /*0010*/ 	.short	0x0004
        /*0012*/ 	.short	0x0020
        /*0014*/ 	.byte	0x00, 0xf5, 0x21, 0x00


	//----- nvinfo : EIATTR_KPARAM_INFO
	.align		4
.L_150:
        /*0018*/ 	.byte	0x04, 0x17
        /*001a*/ 	.short	(.L_152 - .L_151)
.L_151:
        /*001c*/ 	.word	0x00000000
        /*0020*/ 	.short	0x0003
        /*0022*/ 	.short	0x0018
        /*0024*/ 	.byte	0x00, 0xf5, 0x21, 0x00


	//----- nvinfo : EIATTR_KPARAM_INFO
	.align		4
.L_152:
        /*0028*/ 	.byte	0x04, 0x17
        /*002a*/ 	.short	(.L_154 - .L_153)
.L_153:
        /*002c*/ 	.word	0x00000000
        /*0030*/ 	.short	0x0002
        /*0032*/ 	.short	0x0010
        /*0034*/ 	.byte	0x00, 0xf5, 0x21, 0x00


	//----- nvinfo : EIATTR_KPARAM_INFO
	.align		4
.L_154:
        /*0038*/ 	.byte	0x04, 0x17
        /*003a*/ 	.short	(.L_156 - .L_155)
.L_155:
        /*003c*/ 	.word	0x00000000
        /*0040*/ 	.short	0x0001
        /*0042*/ 	.short	0x0008
        /*0044*/ 	.byte	0x00, 0xf5, 0x21, 0x00


	//----- nvinfo : EIATTR_KPARAM_INFO
	.align		4
.L_156:
        /*0048*/ 	.byte	0x04, 0x17
        /*004a*/ 	.short	(.L_158 - .L_157)
.L_157:
        /*004c*/ 	.word	0x00000000
        /*0050*/ 	.short	0x0000
        /*0052*/ 	.short	0x0000
        /*0054*/ 	.byte	0x00, 0xf5, 0x21, 0x00


	//----- nvinfo : EIATTR_SPARSE_MMA_MASK
	.align		4
.L_158:
        /*0058*/ 	.byte	0x03, 0x50
        /*005a*/ 	.short	0x0000


	//----- nvinfo : EIATTR_MAXREG_COUNT
	.align		4
        /*005c*/ 	.byte	0x03, 0x1b
        /*005e*/ 	.short	0x00ff


	//----- nvinfo : EIATTR_MERCURY_ISA_VERSION
	.align		4
        /*0060*/ 	.byte	0x03, 0x5f
        /*0062*/ 	.short	0x0101


	//----- nvinfo : EIATTR_VRC_CTA_INIT_COUNT
	.align		4
        /*0064*/ 	.byte	0x02, 0x4a
	.zero		1
	.zero		1


	//----- nvinfo : EIATTR_EXIT_INSTR_OFFSETS
	.align		4
        /*0068*/ 	.byte	0x04, 0x1c
        /*006a*/ 	.short	(.L_160 - .L_159)


	//   ....[0]....
.L_159:
        /*006c*/ 	.word	0x00000110


	//   ....[1]....
        /*0070*/ 	.word	0x00000180


	//   ....[2]....
        /*0074*/ 	.word	0x00001070


	//----- nvinfo : EIATTR_CRS_STACK_SIZE
	.align		4
.L_160:
        /*0078*/ 	.byte	0x04, 0x1e
        /*007a*/ 	.short	(.L_162 - .L_161)
.L_161:
        /*007c*/ 	.word	0x00000000


	//----- nvinfo : EIATTR_CBANK_PARAM_SIZE
	.align		4
.L_162:
        /*0080*/ 	.byte	0x03, 0x19
        /*0082*/ 	.short	0x0028


	//----- nvinfo : EIATTR_PARAM_CBANK
	.align		4
        /*0084*/ 	.byte	0x04, 0x0a
        /*0086*/ 	.short	(.L_164 - .L_163)
	.align		4
.L_163:
        /*0088*/ 	.word	index@(.nv.constant0._Z14processComputePdS_S_PKdPKb)
        /*008c*/ 	.short	0x0380
        /*008e*/ 	.short	0x0028


	//----- nvinfo : EIATTR_SW_WAR
	.align		4
.L_164:
        /*0090*/ 	.byte	0x04, 0x36
        /*0092*/ 	.short	(.L_166 - .L_165)
.L_165:
        /*0094*/ 	.word	0x00000008
.L_166:


//--------------------- .nv.info._Z16processCollisionPdPKdS1_S1_S1_PKb --------------------------
	.section	.nv.info._Z16processCollisionPdPKdS1_S1_S1_PKb,"",@"SHT_CUDA_INFO"
	.sectionflags	@""
	.align	4


	//----- nvinfo : EIATTR_CUDA_API_VERSION
	.align		4
        /*0000*/ 	.byte	0x04, 0x37
        /*0002*/ 	.short	(.L_168 - .L_167)
.L_167:
        /*0004*/ 	.word	0x00000082


	//----- nvinfo : EIATTR_KPARAM_INFO
	.align		4
.L_168:
        /*0008*/ 	.byte	0x04, 0x17
        /*000a*/ 	.short	(.L_170 - .L_169)
.L_169:
        /*000c*/ 	.word	0x00000000
        /*0010*/ 	.short	0x0005
        /*0012*/ 	.short	0x0028
        /*0014*/ 	.byte	0x00, 0xf5, 0x21, 0x00


	//----- nvinfo : EIATTR_KPARAM_INFO
	.align		4
.L_170:
        /*0018*/ 	.byte	0x04, 0x17
        /*001a*/ 	.short	(.L_172 - .L_171)
.L_171:
        /*001c*/ 	.word	0x00000000
        /*0020*/ 	.short	0x0004
        /*0022*/ 	.short	0x0020
        /*0024*/ 	.byte	0x00, 0xf5, 0x21, 0x00


	//----- nvinfo : EIATTR_KPARAM_INFO
	.align		4
.L_172:
        /*0028*/ 	.byte	0x04, 0x17
        /*002a*/ 	.short	(.L_174 - .L_173)
.L_173:
        /*002c*/ 	.word	0x00000000
        /*0030*/ 	.short	0x0003
        /*0032*/ 	.short	0x0018
        /*0034*/ 	.byte	0x00, 0xf5, 0x21, 0x00


	//----- nvinfo : EIATTR_KPARAM_INFO
	.align		4
.L_174:
        /*0038*/ 	.byte	0x04, 0x17
        /*003a*/ 	.short	(.L_176 - .L_175)
.L_175:
        /*003c*/ 	.word	0x00000000
        /*0040*/ 	.short	0x0002
        /*0042*/ 	.short	0x0010
        /*0044*/ 	.byte	0x00, 0xf5, 0x21, 0x00


	//----- nvinfo : EIATTR_KPARAM_INFO
	.align		4
.L_176:
        /*0048*/ 	.byte	0x04, 0x17
        /*004a*/ 	.short	(.L_178 - .L_177)
.L_177:
        /*004c*/ 	.word	0x00000000
        /*0050*/ 	.short	0x0001
        /*0052*/ 	.short	0x0008
        /*0054*/ 	.byte	0x00, 0xf5, 0x21, 0x00


	//----- nvinfo : EIATTR_KPARAM_INFO
	.align		4
.L_178:
        /*0058*/ 	.byte	0x04, 0x17
        /*005a*/ 	.short	(.L_180 - .L_179)
.L_179:
        /*005c*/ 	.word	0x00000000
        /*0060*/ 	.short	0x0000
        /*0062*/ 	.short	0x0000
        /*0064*/ 	.byte	0x00, 0xf5, 0x21, 0x00


	//----- nvinfo : EIATTR_SPARSE_MMA_MASK
	.align		4
.L_180:
        /*0068*/ 	.byte	0x03, 0x50
        /*006a*/ 	.short	0x0000


	//----- nvinfo : EIATTR_MAXREG_COUNT
	.align		4
        /*006c*/ 	.byte	0x03, 0x1b
        /*006e*/ 	.short	0x00ff


	//----- nvinfo : EIATTR_MERCURY_ISA_VERSION
	.align		4
        /*0070*/ 	.byte	0x03, 0x5f
        /*0072*/ 	.short	0x0101


	//----- nvinfo : EIATTR_VRC_CTA_INIT_COUNT
	.align		4
        /*0074*/ 	.byte	0x02, 0x4a
	.zero		1
	.zero		1


	//----- nvinfo : EIATTR_EXIT_INSTR_OFFSETS
	.align		4
        /*0078*/ 	.byte	0x04, 0x1c
        /*007a*/ 	.short	(.L_182 - .L_181)


	//   ....[0]....
.L_181:
        /*007c*/ 	.word	0x00000120


	//   ....[1]....
        /*0080*/ 	.word	0x00000190


	//   ....[2]....
        /*0084*/ 	.word	0x0000c570


	//   ....[3]....
        /*0088*/ 	.word	0x0000c9b0


	//   ....[4]....
        /*008c*/ 	.word	0x0000cb20


	//----- nvinfo : EIATTR_CRS_STACK_SIZE
	.align		4
.L_182:
        /*0090*/ 	.byte	0x04, 0x1e
        /*0092*/ 	.short	(.L_184 - .L_183)
.L_183:
        /*0094*/ 	.word	0x00000000


	//----- nvinfo : EIATTR_CBANK_PARAM_SIZE
	.align		4
.L_184:
        /*0098*/ 	.byte	0x03, 0x19
        /*009a*/ 	.short	0x0030


	//----- nvinfo : EIATTR_PARAM_CBANK
	.align		4
        /*009c*/ 	.byte	0x04, 0x0a
        /*009e*/ 	.short	(.L_186 - .L_185)
	.align		4
.L_185:
        /*00a0*/ 	.word	index@(.nv.constant0._Z16processCollisionPdPKdS1_S1_S1_PKb)
        /*00a4*/ 	.short	0x0380
        /*00a6*/ 	.short	0x0030


	//----- nvinfo : EIATTR_SW_WAR
	.align		4
.L_186:
        /*00a8*/ 	.byte	0x04, 0x36
        /*00aa*/ 	.short	(.L_188 - .L_187)
.L_187:
        /*00ac*/ 	.word	0x00000008
.L_188:


//--------------------- .nv.info._Z16processStreamingPdPKdS1_S1_S1_PKb --------------------------
	.section	.nv.info._Z16processStreamingPdPKdS1_S1_S1_PKb,"",@"SHT_CUDA_INFO"
	.sectionflags	@""
	.align	4


	//----- nvinfo : EIATTR_CUDA_API_VERSION
	.align		4
        /*0000*/ 	.byte	0x04, 0x37
        /*0002*/ 	.short	(.L_190 - .L_189)
.L_189:
        /*0004*/ 	.word	0x00000082


	//----- nvinfo : EIATTR_KPARAM_INFO
	.align		4
.L_190:
        /*0008*/ 	.byte	0x04, 0x17
        /*000a*/ 	.short	(.L_192 - .L_191)
.L_191:
        /*000c*/ 	.word	0x00000000
        /*0010*/ 	.short	0x0005
        /*0012*/ 	.short	0x0028
        /*0014*/ 	.byte	0x00, 0xf5, 0x21, 0x00


	//----- nvinfo : EIATTR_KPARAM_INFO
	.align		4
.L_192:
        /*0018*/ 	.byte	0x04, 0x17
        /*001a*/ 	.short	(.L_194 - .L_193)
.L_193:
        /*001c*/ 	.word	0x00000000
        /*0020*/ 	.short	0x0004
        /*0022*/ 	.short	0x0020
        /*0024*/ 	.byte	0x00, 0xf5, 0x21, 0x00


	//----- nvinfo : EIATTR_KPARAM_INFO
	.align		4
.L_194:
        /*0028*/ 	.byte	0x04, 0x17
        /*002a*/ 	.short	(.L_196 - .L_195)
.L_195:
        /*002c*/ 	.word	0x00000000
        /*0030*/ 	.short	0x0003
        /*0032*/ 	.short	0x0018
        /*0034*/ 	.byte	0x00, 0xf5, 0x21, 0x00


	//----- nvinfo : EIATTR_KPARAM_INFO
	.align		4
.L_196:
        /*0038*/ 	.byte	0x04, 0x17
        /*003a*/ 	.short	(.L_198 - .L_197)
.L_197:
        /*003c*/ 	.word	0x00000000
        /*0040*/ 	.short	0x0002
        /*0042*/ 	.short	0x0010
        /*0044*/ 	.byte	0x00, 0xf5, 0x21, 0x00


	//----- nvinfo : EIATTR_KPARAM_INFO
	.align		4
.L_198:
        /*0048*/ 	.byte	0x04, 0x17
        /*004a*/ 	.short	(.L_200 - .L_199)
.L_199:
        /*004c*/ 	.word	0x00000000
        /*0050*/ 	.short	0x0001
        /*0052*/ 	.short	0x0008
        /*0054*/ 	.byte	0x00, 0xf5, 0x21, 0x00


	//----- nvinfo : EIATTR_KPARAM_INFO
	.align		4
.L_200:
        /*0058*/ 	.byte	0x04, 0x17
        /*005a*/ 	.short	(.L_202 - .L_201)
.L_201:
        /*005c*/ 	.word	0x00000000
        /*0060*/ 	.short	0x0000
        /*0062*/ 	.short	0x0000
        /*0064*/ 	.byte	0x00, 0xf5, 0x21, 0x00


	//----- nvinfo : EIATTR_SPARSE_MMA_MASK
	.align		4
.L_202:
        /*0068*/ 	.byte	0x03, 0x50
        /*006a*/ 	.short	0x0000


	//----- nvinfo : EIATTR_MAXREG_COUNT
	.align		4
        /*006c*/ 	.byte	0x03, 0x1b
        /*006e*/ 	.short	0x00ff


	//----- nvinfo : EIATTR_MERCURY_ISA_VERSION
	.align		4
        /*0070*/ 	.byte	0x03, 0x5f
        /*0072*/ 	.short	0x0101


	//----- nvinfo : EIATTR_VRC_CTA_INIT_COUNT
	.align		4
        /*0074*/ 	.byte	0x02, 0x4a
	.zero		1
	.zero		1


	//----- nvinfo : EIATTR_EXIT_INSTR_OFFSETS
	.align		4
        /*0078*/ 	.byte	0x04, 0x1c
        /*007a*/ 	.short	(.L_204 - .L_203)


	//   ....[0]....
.L_203:
        /*007c*/ 	.word	0x00000410


	//   ....[1]....
        /*0080*/ 	.word	0x00000dd0


	//   ....[2]....
        /*0084*/ 	.word	0x00001160


	//   ....[3]....
        /*0088*/ 	.word	0x000012a0


	//----- nvinfo : EIATTR_CBANK_PARAM_SIZE
	.align		4
.L_204:
        /*008c*/ 	.byte	0x03, 0x19
        /*008e*/ 	.short	0x0030


	//----- nvinfo : EIATTR_PARAM_CBANK
	.align		4
        /*0090*/ 	.byte	0x04, 0x0a
        /*0092*/ 	.short	(.L_206 - .L_205)
	.align		4
.L_205:
        /*0094*/ 	.word	index@(.nv.constant0._Z16processStreamingPdPKdS1_S1_S1_PKb)
        /*0098*/ 	.short	0x0380
        /*009a*/ 	.short	0x0030


	//----- nvinfo : EIATTR_SW_WAR
	.align		4
.L_206:
        /*009c*/ 	.byte	0x04, 0x36
        /*009e*/ 	.short	(.L_208 - .L_207)
.L_207:
        /*00a0*/ 	.word	0x00000008
.L_208:


//--------------------- .nv.callgraph             --------------------------
	.section	.nv.callgraph,"",@"SHT_CUDA_CALLGRAPH"
	.align	4
	.sectionentsize	8
	.align		4
        /*0000*/ 	.word	0x00000000
	.align		4
        /*0004*/ 	.word	0xffffffff
	.align		4
        /*0008*/ 	.word	0x00000000
	.align		4
        /*000c*/ 	.word	0xfffffffe
	.align		4
        /*0010*/ 	.word	0x00000000
	.align		4
        /*0014*/ 	.word	0xfffffffd
	.align		4
        /*0018*/ 	.word	0x00000000
	.align		4
        /*001c*/ 	.word	0xfffffffc


//--------------------- .nv.constant3             --------------------------
	.section	.nv.constant3,"a",@progbits
	.align	8
.nv.constant3:
	.type		tileX,@object
	.size		tileX,(tileY - tileX)
tileX:
	.zero		4
	.type		tileY,@object
	.size		tileY,(nElem - tileY)
tileY:
	.zero		4
	.type		nElem,@object
	.size		nElem,(nDir - nElem)
nElem:
	.zero		4
	.type		nDir,@object
	.size		nDir,(wi - nDir)
nDir:
	.zero		4
	.type		wi,@object
	.size		wi,(dirX - wi)
wi:
	.zero		72
	.type		dirX,@object
	.size		dirX,(dirY - dirX)
dirX:
	.zero		36
	.type		dirY,@object
	.size		dirY,(bi - dirY)
dirY:
	.zero		36
	.type		bi,@object
	.size		bi,(.L_7 - bi)
bi:
	.zero		36
.L_7:
	.zero		4
	.type		cs,@object
	.size		cs,(tau - cs)
cs:
	.zero		32
	.type		tau,@object
	.size		tau,(stableDeviation - tau)
tau:
	.zero		24
	.type		stableDeviation,@object
	.size		stableDeviation,(alphaMin - stableDeviation)
stableDeviation:
	.zero		8
	.type		alphaMin,@object
	.size		alphaMin,(enableEntropyConstraint - alphaMin)
alphaMin:
	.zero		8
	.type		enableEntropyConstraint,@object
	.size		enableEntropyConstraint,(.L_12 - enableEntropyConstraint)
enableEntropyConstraint:
	.zero		1
.L_12:
	.zero		7
	.type		constant_Fx,@object
	.size		constant_Fx,(constant_Fy - constant_Fx)
constant_Fx:
	.zero		72
	.type		constant_Fy,@object
	.size		constant_Fy,(.L_14 - constant_Fy)
constant_Fy:
	.zero		72
.L_14:


//--------------------- .text._Z14processRoutletPdPKdS1_S1_S1_PKb --------------------------
	.section	.text._Z14processRoutletPdPKdS1_S1_S1_PKb,"ax",@progbits
	.align	128
        .global         _Z14processRoutletPdPKdS1_S1_S1_PKb
        .type           _Z14processRoutletPdPKdS1_S1_S1_PKb,@function
        .size           _Z14processRoutletPdPKdS1_S1_S1_PKb,(.L_x_255 - _Z14processRoutletPdPKdS1_S1_S1_PKb)
        .other          _Z14processRoutletPdPKdS1_S1_S1_PKb,@"STO_CUDA_ENTRY STV_DEFAULT"
_Z14processRoutletPdPKdS1_S1_S1_PKb:
.text._Z14processRoutletPdPKdS1_S1_S1_PKb:
[----:B------:R-:W-:Y:S01]  /*0000*/  LDC R1, c[0x0][0x37c] ;  /* 0x0000df00ff017b82 */ /* 0x000fe20000000800 */
[----:B------:R-:W0:Y:S01]  /*0010*/  S2R R12, SR_TID.X ;  /* 0x00000000000c7919 */ /* 0x000e220000002100 */
[----:B------:R-:W1:Y:S06]  /*0020*/  LDCU UR6, c[0x0][0x370] ;  /* 0x00006e00ff0677ac */ /* 0x000e6c0008000800 */
[----:B------:R-:W-:Y:S01]  /*0030*/  S2UR UR4, SR_CTAID.X ;  /* 0x00000000000479c3 */ /* 0x000fe20000002500 */
[----:B------:R-:W0:Y:S01]  /*0040*/  S2R R13, SR_TID.Y ;  /* 0x00000000000d7919 */ /* 0x000e220000002200 */
[----:B------:R-:W0:Y:S06]  /*0050*/  LDCU UR7, c[0x0][0x360] ;  /* 0x00006c00ff0777ac */ /* 0x000e2c0008000800 */
[----:B------:R-:W1:Y:S08]  /*0060*/  S2UR UR5, SR_CTAID.Y ;  /* 0x00000000000579c3 */ /* 0x000e700000002600 */
[----:B------:R-:W2:Y:S08]  /*0070*/  LDC R3, c[0x0][0x364] ;  /* 0x0000d900ff037b82 */ /* 0x000eb00000000800 */
[----:B------:R-:W3:Y:S01]  /*0080*/  LDC R0, c[0x3][0x8] ;  /* 0x00c00200ff007b82 */ /* 0x000ee20000000800 */
[----:B-1----:R-:W-:Y:S01]  /*0090*/  UIMAD UR4, UR5, UR6, UR4 ;  /* 0x00000006050472a4 */ /* 0x002fe2000f8e0204 */
[----:B0-----:R-:W-:-:S02]  /*00a0*/  IMAD R12, R13, UR7, R12 ;  /* 0x000000070d0c7c24 */ /* 0x001fc4000f8e020c */
[----:B------:R-:W-:Y:S02]  /*00b0*/  IMAD.MOV.U32 R13, RZ, RZ, RZ ;  /* 0x000000ffff0d7224 */ /* 0x000fe400078e00ff */
[----:B--2---:R-:W-:-:S04]  /*00c0*/  IMAD R3, R3, UR7, RZ ;  /* 0x0000000703037c24 */ /* 0x004fc8000f8e02ff */
[----:B------:R-:W-:Y:S01]  /*00d0*/  IMAD.WIDE.U32 R12, R3, UR4, R12 ;  /* 0x00000004030c7c25 */ /* 0x000fe2000f8e000c */
[----:B---3--:R-:W-:Y:S02]  /*00e0*/  SHF.R.S32.HI R7, RZ, 0x1f, R0 ;  /* 0x0000001fff077819 */ /* 0x008fe40000011400 */
[----:B------:R-:W-:-:S04]  /*00f0*/  ISETP.GE.U32.AND P0, PT, R12, R0, PT ;  /* 0x000000000c00720c */ /* 0x000fc80003f06070 */
[----:B------:R-:W-:-:S13]  /*0100*/  ISETP.GE.U32.AND.EX P0, PT, R13, R7, PT, P0 ;  /* 0x000000070d00720c */ /* 0x000fda0003f06100 */
[----:B------:R-:W-:Y:S05]  /*0110*/  @P0 EXIT ;  /* 0x000000000000094d */ /* 0x000fea0003800000 */
[----:B------:R-:W0:Y:S01]  /*0120*/  LDCU.64 UR6, c[0x0][0x3a8] ;  /* 0x00007500ff0677ac */ /* 0x000e220008000a00 */
[----:B------:R-:W1:Y:S01]  /*0130*/  LDCU.64 UR4, c[0x0][0x358] ;  /* 0x00006b00ff0477ac */ /* 0x000e620008000a00 */
[----:B0-----:R-:W-:-:S04]  /*0140*/  IADD3 R2, P0, PT, R12, UR6, RZ ;  /* 0x000000060c027c10 */ /* 0x001fc8000ff1e0ff */
[----:B------:R-:W-:-:S05]  /*0150*/  IADD3.X R3, PT, PT, R13, UR7, RZ, P0, !PT ;  /* 0x000000070d037c10 */ /* 0x000fca00087fe4ff */
[----:B-1----:R-:W2:Y:S02]  /*0160*/  LDG.E.U8 R2, desc[UR4][R2.64] ;  /* 0x0000000402027981 */ /* 0x002ea4000c1e1100 */
[----:B--2---:R-:W-:-:S13]  /*0170*/  ISETP.NE.AND P0, PT, R2, RZ, PT ;  /* 0x000000ff0200720c */ /* 0x004fda0003f05270 */
[----:B------:R-:W-:Y:S05]  /*0180*/  @!P0 EXIT ;  /* 0x000000000000894d */ /* 0x000fea0003800000 */
[----:B------:R-:W-:Y:S02]  /*0190*/  IABS R11, R0 ;  /* 0x00000000000b7213 */ /* 0x000fe40000000000 */
[----:B------:R-:W-:Y:S02]  /*01a0*/  ISETP.GE.AND P1, PT, R12, RZ, PT ;  /* 0x000000ff0c00720c */ /* 0x000fe40003f26270 */
[----:B------:R-:W0:Y:S08]  /*01b0*/  I2F.RP R4, R11 ;  /* 0x0000000b00047306 */ /* 0x000e300000209400 */
[----:B0-----:R-:W0:Y:S02]  /*01c0*/  MUFU.RCP R4, R4 ;  /* 0x0000000400047308 */ /* 0x001e240000001000 */
[----:B0-----:R-:W-:-:S06]  /*01d0*/  VIADD R2, R4, 0xffffffe ;  /* 0x0ffffffe04027836 */ /* 0x001fcc0000000000 */
[----:B------:R0:W1:Y:S02]  /*01e0*/  F2I.FTZ.U32.TRUNC.NTZ R3, R2 ;  /* 0x0000000200037305 */ /* 0x000064000021f000 */
[----:B0-----:R-:W-:Y:S02]  /*01f0*/  IMAD.MOV.U32 R2, RZ, RZ, RZ ;  /* 0x000000ffff027224 */ /* 0x001fe400078e00ff */
[----:B-1----:R-:W-:-:S04]  /*0200*/  IMAD.MOV R6, RZ, RZ, -R3 ;  /* 0x000000ffff067224 */ /* 0x002fc800078e0a03 */
[----:B------:R-:W-:Y:S01]  /*0210*/  IMAD R5, R6, R11, RZ ;  /* 0x0000000b06057224 */ /* 0x000fe200078e02ff */
[----:B------:R-:W-:-:S03]  /*0220*/  IABS R6, R12 ;  /* 0x0000000c00067213 */ /* 0x000fc60000000000 */
[----:B------:R-:W-:-:S06]  /*0230*/  IMAD.HI.U32 R3, R3, R5, R2 ;  /* 0x0000000503037227 */ /* 0x000fcc00078e0002 */
[----:B------:R-:W-:-:S04]  /*0240*/  IMAD.HI.U32 R5, R3, R6, RZ ;  /* 0x0000000603057227 */ /* 0x000fc800078e00ff */
[----:B------:R-:W-:-:S04]  /*0250*/  IMAD.MOV R5, RZ, RZ, -R5 ;  /* 0x000000ffff057224 */ /* 0x000fc800078e0a05 */
[C---:B------:R-:W-:Y:S01]  /*0260*/  IMAD R4, R11.reuse, R5, R6 ;  /* 0x000000050b047224 */ /* 0x040fe200078e0206 */
[----:B------:R-:W-:Y:S01]  /*0270*/  LOP3.LUT R5, RZ, R0, RZ, 0x33, !PT ;  /* 0x00000000ff057212 */ /* 0x000fe200078e33ff */
[----:B------:R-:W0:Y:S03]  /*0280*/  LDC R6, c[0x3][0xc] ;  /* 0x00c00300ff067b82 */ /* 0x000e260000000800 */
[----:B------:R-:W-:-:S13]  /*0290*/  ISETP.GT.U32.AND P0, PT, R11, R4, PT ;  /* 0x000000040b00720c */ /* 0x000fda0003f04070 */
[----:B------:R-:W-:-:S05]  /*02a0*/  @!P0 IMAD.IADD R4, R4, 0x1, -R11 ;  /* 0x0000000104048824 */ /* 0x000fca00078e0a0b */
[----:B------:R-:W-:Y:S02]  /*02b0*/  ISETP.GT.U32.AND P0, PT, R11, R4, PT ;  /* 0x000000040b00720c */ /* 0x000fe40003f04070 */
[----:B0-----:R-:W-:-:S11]  /*02c0*/  ISETP.GE.AND P3, PT, R6, 0x1, PT ;  /* 0x000000010600780c */ /* 0x001fd60003f66270 */
[----:B------:R-:W-:Y:S01]  /*02d0*/  @!P0 IMAD.IADD R4, R4, 0x1, -R11 ;  /* 0x0000000104048824 */ /* 0x000fe200078e0a0b */
[----:B------:R-:W-:-:S03]  /*02e0*/  ISETP.NE.AND P0, PT, R0, RZ, PT ;  /* 0x000000ff0000720c */ /* 0x000fc60003f05270 */
[----:B------:R-:W-:-:S05]  /*02f0*/  @!P1 IMAD.MOV R4, RZ, RZ, -R4 ;  /* 0x000000ffff049224 */ /* 0x000fca00078e0a04 */
[----:B------:R-:W-:-:S04]  /*0300*/  SEL R9, R5, R4, !P0 ;  /* 0x0000000405097207 */ /* 0x000fc80004000000 */
[----:B------:R-:W-:-:S04]  /*0310*/  IADD3 R9, PT, PT, R9, -0x1, R0 ;  /* 0xffffffff09097810 */ /* 0x000fc80007ffe000 */
[----:B------:R-:W-:-:S05]  /*0320*/  IABS R2, R9 ;  /* 0x0000000900027213 */ /* 0x000fca0000000000 */
[----:B------:R-:W-:-:S04]  /*0330*/  IMAD.HI.U32 R3, R3, R2, RZ ;  /* 0x0000000203037227 */ /* 0x000fc800078e00ff */
[----:B------:R-:W-:-:S04]  /*0340*/  IMAD.MOV R3, RZ, RZ, -R3 ;  /* 0x000000ffff037224 */ /* 0x000fc800078e0a03 */
[----:B------:R-:W-:-:S05]  /*0350*/  IMAD R2, R11, R3, R2 ;  /* 0x000000030b027224 */ /* 0x000fca00078e0202 */
[----:B------:R-:W-:-:S13]  /*0360*/  ISETP.GT.U32.AND P1, PT, R11, R2, PT ;  /* 0x000000020b00720c */ /* 0x000fda0003f24070 */
[----:B------:R-:W-:Y:S01]  /*0370*/  @!P1 IMAD.IADD R2, R2, 0x1, -R11 ;  /* 0x0000000102029824 */ /* 0x000fe200078e0a0b */
[----:B------:R-:W-:-:S04]  /*0380*/  ISETP.GE.AND P1, PT, R9, RZ, PT ;  /* 0x000000ff0900720c */ /* 0x000fc80003f26270 */
[----:B------:R-:W-:-:S13]  /*0390*/  ISETP.GT.U32.AND P2, PT, R11, R2, PT ;  /* 0x000000020b00720c */ /* 0x000fda0003f44070 */
[----:B------:R-:W-:-:S04]  /*03a0*/  @!P2 IMAD.IADD R2, R2, 0x1, -R11 ;  /* 0x000000010202a824 */ /* 0x000fc800078e0a0b */
[----:B------:R-:W-:Y:S01]  /*03b0*/  IMAD.MOV.U32 R4, RZ, RZ, R2 ;  /* 0x000000ffff047224 */ /* 0x000fe200078e0002 */
[----:B------:R-:W-:Y:S06]  /*03c0*/  @!P3 EXIT ;  /* 0x000000000000b94d */ /* 0x000fec0003800000 */
[C---:B------:R-:W-:Y:S01]  /*03d0*/  ISETP.GE.U32.AND P2, PT, R6.reuse, 0x4, PT ;  /* 0x000000040600780c */ /* 0x040fe20003f46070 */
[----:B------:R-:W-:Y:S01]  /*03e0*/  @!P1 IMAD.MOV R4, RZ, RZ, -R4 ;  /* 0x000000ffff049224 */ /* 0x000fe200078e0a04 */
[----:B------:R-:W-:-:S04]  /*03f0*/  LOP3.LUT R2, R6, 0x3, RZ, 0xc0, !PT ;  /* 0x0000000306027812 */ /* 0x000fc800078ec0ff */
[----:B------:R-:W-:Y:S01]  /*0400*/  SEL R3, R5, R4, !P0 ;  /* 0x0000000405037207 */ /* 0x000fe20004000000 */
[----:B------:R-:W-:-:S06]  /*0410*/  IMAD.MOV.U32 R5, RZ, RZ, RZ ;  /* 0x000000ffff057224 */ /* 0x000fcc00078e00ff */
[----:B------:R-:W-:Y:S05]  /*0420*/  @!P2 BRA `(.L_x_0) ;  /* 0x00000010007ca947 */ /* 0x000fea0003800000 */
[----:B------:R-:W-:Y:S01]  /*0430*/  LOP3.LUT R5, R6, 0x7ffffffc, RZ, 0xc0, !PT ;  /* 0x7ffffffc06057812 */ /* 0x000fe200078ec0ff */
[----:B------:R-:W0:Y:S01]  /*0440*/  LDC R9, c[0x3][0x8] ;  /* 0x00c00200ff097b82 */ /* 0x000e220000000800 */
[----:B------:R-:W1:Y:S01]  /*0450*/  LDCU.64 UR8, c[0x0][0x380] ;  /* 0x00007000ff0877ac */ /* 0x000e620008000a00 */
[C---:B------:R-:W-:Y:S01]  /*0460*/  SHF.L.U64.HI R4, R0.reuse, 0x3, R7 ;  /* 0x0000000300047819 */ /* 0x040fe20000010207 */
[C---:B------:R-:W-:Y:S02]  /*0470*/  IMAD.SHL.U32 R7, R0.reuse, 0x2, RZ ;  /* 0x0000000200077824 */ /* 0x040fe400078e00ff */
[----:B------:R-:W-:Y:S02]  /*0480*/  IMAD.MOV R8, RZ, RZ, -R5 ;  /* 0x000000ffff087224 */ /* 0x000fe400078e0a05 */
[C---:B------:R-:W-:Y:S02]  /*0490*/  IMAD R29, R0.reuse, 0x3, RZ ;  /* 0x00000003001d7824 */ /* 0x040fe400078e02ff */
[----:B------:R-:W-:Y:S01]  /*04a0*/  IMAD.SHL.U32 R6, R0, 0x8, RZ ;  /* 0x0000000800067824 */ /* 0x000fe200078e00ff */
[----:B------:R-:W-:Y:S01]  /*04b0*/  ISETP.GE.AND P0, PT, R8, RZ, PT ;  /* 0x000000ff0800720c */ /* 0x000fe20003f06270 */
[----:B------:R-:W-:-:S02]  /*04c0*/  IMAD.MOV.U32 R11, RZ, RZ, RZ ;  /* 0x000000ffff0b7224 */ /* 0x000fc400078e00ff */
[----:B------:R-:W-:-:S10]  /*04d0*/  IMAD.MOV.U32 R10, RZ, RZ, R3 ;  /* 0x000000ffff0a7224 */ /* 0x000fd400078e0003 */
[----:B-1----:R-:W-:Y:S05]  /*04e0*/  @P0 BRA `(.L_x_1) ;  /* 0x0000000c00ac0947 */ /* 0x002fea0003800000 */
[----:B------:R-:W-:Y:S01]  /*04f0*/  IMAD.MOV R14, RZ, RZ, -R8 ;  /* 0x000000ffff0e7224 */ /* 0x000fe200078e0a08 */
[----:B------:R-:W-:-:S04]  /*0500*/  PLOP3.LUT P0, PT, PT, PT, PT, 0x80, 0x8 ;  /* 0x000000000008781c */ /* 0x000fc80003f0f070 */
[----:B------:R-:W-:-:S13]  /*0510*/  ISETP.GT.AND P1, PT, R14, 0xc, PT ;  /* 0x0000000c0e00780c */ /* 0x000fda0003f24270 */
[----:B------:R-:W-:Y:S05]  /*0520*/  @!P1 BRA `(.L_x_2) ;  /* 0x0000000800589947 */ /* 0x000fea0003800000 */
[----:B------:R-:W1:Y:S01]  /*0530*/  LDC.64 R14, c[0x0][0x388] ;  /* 0x0000e200ff0e7b82 */ /* 0x000e620000000a00 */
[----:B------:R-:W-:Y:S01]  /*0540*/  PLOP3.LUT P0, PT, PT, PT, PT, 0x8, 0x80 ;  /* 0x000000000080781c */ /* 0x000fe20003f0e170 */
[----:B------:R-:W2:-:S12]  /*0550*/  LDCU.64 UR6, c[0x0][0x380] ;  /* 0x00007000ff0677ac */ /* 0x000e980008000a00 */
.L_x_3:
[----:B-1-3--:R-:W-:-:S05]  /*0560*/  IMAD.WIDE R22, R10, 0x8, R14 ;  /* 0x000000080a167825 */ /* 0x00afca00078e020e */
[----:B------:R-:W3:Y:S01]  /*0570*/  LDG.E.64 R20, desc[UR4][R22.64] ;  /* 0x0000000416147981 */ /* 0x000ee2000c1e1b00 */
[----:B------:R-:W-:Y:S02]  /*0580*/  IADD3 R17, P1, PT, R12, R11, RZ ;  /* 0x0000000b0c117210 */ /* 0x000fe40007f3e0ff */
[----:B------:R-:W-:Y:S02]  /*0590*/  IADD3 R16, P2, PT, R22, R6, RZ ;  /* 0x0000000616107210 */ /* 0x000fe40007f5e0ff */
[----:B------:R-:W-:Y:S02]  /*05a0*/  LEA.HI.X.SX32 R24, R11, R13, 0x1, P1 ;  /* 0x0000000d0b187211 */ /* 0x000fe400008f0eff */
[----:B--2---:R-:W-:-:S04]  /*05b0*/  LEA R18, P1, R17, UR6, 0x3 ;  /* 0x0000000611127c11 */ /* 0x004fc8000f8218ff */
[----:B------:R-:W-:Y:S01]  /*05c0*/  LEA.HI.X R19, R17, UR7, R24, 0x3, P1 ;  /* 0x0000000711137c11 */ /* 0x000fe200088f1c18 */
[----:B------:R-:W-:Y:S01]  /*05d0*/  IMAD.X R17, R23, 0x1, R4, P2 ;  /* 0x0000000117117824 */ /* 0x000fe200010e0604 */
[----:B0-----:R-:W-:-:S03]  /*05e0*/  IADD3 R25, P1, PT, R12, R9, RZ ;  /* 0x000000090c197210 */ /* 0x001fc60007f3e0ff */
[----:B---3--:R0:W-:Y:S04]  /*05f0*/  STG.E.64 desc[UR4][R18.64], R20 ;  /* 0x0000001412007986 */ /* 0x0081e8000c101b04 */
[----:B------:R-:W2:Y:S01]  /*0600*/  LDG.E.64 R26, desc[UR4][R16.64] ;  /* 0x00000004101a7981 */ /* 0x000ea2000c1e1b00 */
[----:B------:R-:W-:Y:S02]  /*0610*/  LEA.HI.X.SX32 R28, R9, R13, 0x1, P1 ;  /* 0x0000000d091c7211 */ /* 0x000fe400008f0eff */
[C---:B------:R-:W-:Y:S02]  /*0620*/  LEA R24, P1, R25.reuse, UR6, 0x3 ;  /* 0x0000000619187c11 */ /* 0x040fe4000f8218ff */
[----:B------:R-:W-:Y:S02]  /*0630*/  IADD3 R22, P2, PT, R16, R6, RZ ;  /* 0x0000000610167210 */ /* 0x000fe40007f5e0ff */
[----:B------:R-:W-:-:S03]  /*0640*/  LEA.HI.X R25, R25, UR7, R28, 0x3, P1 ;  /* 0x0000000719197c11 */ /* 0x000fc600088f1c1c */
[----:B------:R-:W-:Y:S01]  /*0650*/  IMAD.X R23, R17, 0x1, R4, P2 ;  /* 0x0000000111177824 */ /* 0x000fe200010e0604 */
[----:B------:R-:W-:Y:S01]  /*0660*/  IADD3 R28, P1, PT, R12, R7, RZ ;  /* 0x000000070c1c7210 */ /* 0x000fe20007f3e0ff */
[----:B--2---:R1:W-:Y:S04]  /*0670*/  STG.E.64 desc[UR4][R24.64], R26 ;  /* 0x0000001a18007986 */ /* 0x0043e8000c101b04 */
[----:B0-----:R0:W2:Y:S01]  /*0680*/  LDG.E.64 R20, desc[UR4][R22.64] ;  /* 0x0000000416147981 */ /* 0x0010a2000c1e1b00 */
[----:B------:R-:W-:Y:S02]  /*0690*/  LEA.HI.X.SX32 R19, R7, R13, 0x1, P1 ;  /* 0x0000000d07137211 */ /* 0x000fe400008f0eff */
[----:B------:R-:W-:Y:S02]  /*06a0*/  IADD3 R16, P2, PT, R22, R6, RZ ;  /* 0x0000000616107210 */ /* 0x000fe40007f5e0ff */
[----:B------:R-:W-:-:S03]  /*06b0*/  LEA R18, P1, R28, UR6, 0x3 ;  /* 0x000000061c127c11 */ /* 0x000fc6000f8218ff */
[----:B------:R-:W-:Y:S01]  /*06c0*/  IMAD.X R17, R23, 0x1, R4, P2 ;  /* 0x0000000117117824 */ /* 0x000fe200010e0604 */
[----:B------:R-:W-:Y:S02]  /*06d0*/  LEA.HI.X R19, R28, UR7, R19, 0x3, P1 ;  /* 0x000000071c137c11 */ /* 0x000fe400088f1c13 */
[----:B0-----:R-:W-:-:S03]  /*06e0*/  IADD3 R23, P1, PT, R12, R29, RZ ;  /* 0x0000001d0c177210 */ /* 0x001fc60007f3e0ff */
[----:B--2---:R0:W-:Y:S04]  /*06f0*/  STG.E.64 desc[UR4][R18.64], R20 ;  /* 0x0000001412007986 */ /* 0x0041e8000c101b04 */
[----:B------:R-:W2:Y:S01]  /*0700*/  LDG.E.64 R16, desc[UR4][R16.64] ;  /* 0x0000000410107981 */ /* 0x000ea2000c1e1b00 */
[----:B-1----:R-:W-:Y:S01]  /*0710*/  LEA.HI.X.SX32 R24, R29, R13, 0x1, P1 ;  /* 0x0000000d1d187211 */ /* 0x002fe200008f0eff */
[----:B------:R-:W-:Y:S01]  /*0720*/  IMAD R28, R0, 0x4, R10 ;  /* 0x00000004001c7824 */ /* 0x000fe200078e020a */
[----:B------:R-:W-:-:S04]  /*0730*/  LEA R22, P1, R23, UR6, 0x3 ;  /* 0x0000000617167c11 */ /* 0x000fc8000f8218ff */
[----:B------:R-:W-:Y:S01]  /*0740*/  LEA.HI.X R23, R23, UR7, R24, 0x3, P1 ;  /* 0x0000000717177c11 */ /* 0x000fe200088f1c18 */
[----:B------:R-:W-:-:S04]  /*0750*/  IMAD.WIDE R24, R28, 0x8, R14 ;  /* 0x000000081c187825 */ /* 0x000fc800078e020e */
[----:B--2---:R1:W-:Y:S04]  /*0760*/  STG.E.64 desc[UR4][R22.64], R16 ;  /* 0x0000001016007986 */ /* 0x0043e8000c101b04 */
[----:B------:R-:W2:Y:S01]  /*0770*/  LDG.E.64 R26, desc[UR4][R24.64] ;  /* 0x00000004181a7981 */ /* 0x000ea2000c1e1b00 */
[----:B0-----:R-:W-:-:S05]  /*0780*/  IADD3 R18, P2, PT, R24, R6, RZ ;  /* 0x0000000618127210 */ /* 0x001fca0007f5e0ff */
[----:B------:R-:W-:Y:S02]  /*0790*/  IMAD.X R19, R25, 0x1, R4, P2 ;  /* 0x0000000119137824 */ /* 0x000fe400010e0604 */
[----:B-1----:R-:W-:-:S05]  /*07a0*/  IMAD R23, R0, 0x4, R11 ;  /* 0x0000000400177824 */ /* 0x002fca00078e020b */
[----:B------:R-:W-:-:S04]  /*07b0*/  IADD3 R11, P1, PT, R12, R23, RZ ;  /* 0x000000170c0b7210 */ /* 0x000fc80007f3e0ff */
[----:B------:R-:W-:Y:S02]  /*07c0*/  LEA.HI.X.SX32 R20, R23, R13, 0x1, P1 ;  /* 0x0000000d17147211 */ /* 0x000fe400008f0eff */
[----:B------:R-:W-:-:S04]  /*07d0*/  LEA R10, P1, R11, UR6, 0x3 ;  /* 0x000000060b0a7c11 */ /* 0x000fc8000f8218ff */
[----:B------:R-:W-:-:S05]  /*07e0*/  LEA.HI.X R11, R11, UR7, R20, 0x3, P1 ;  /* 0x000000070b0b7c11 */ /* 0x000fca00088f1c14 */
[----:B--2---:R0:W-:Y:S04]  /*07f0*/  STG.E.64 desc[UR4][R10.64], R26 ;  /* 0x0000001a0a007986 */ /* 0x0041e8000c101b04 */
[----:B------:R-:W2:Y:S01]  /*0800*/  LDG.E.64 R20, desc[UR4][R18.64] ;  /* 0x0000000412147981 */ /* 0x000ea2000c1e1b00 */
[----:B------:R-:W-:Y:S01]  /*0810*/  IMAD R9, R0, 0x4, R9 ;  /* 0x0000000400097824 */ /* 0x000fe200078e0209 */
[----:B------:R-:W-:-:S04]  /*0820*/  IADD3 R24, P2, PT, R18, R6, RZ ;  /* 0x0000000612187210 */ /* 0x000fc80007f5e0ff */
[----:B------:R-:W-:Y:S01]  /*0830*/  IADD3 R17, P1, PT, R12, R9, RZ ;  /* 0x000000090c117210 */ /* 0x000fe20007f3e0ff */
[----:B------:R-:W-:-:S03]  /*0840*/  IMAD.X R25, R19, 0x1, R4, P2 ;  /* 0x0000000113197824 */ /* 0x000fc600010e0604 */
[----:B------:R-:W-:Y:S02]  /*0850*/  LEA.HI.X.SX32 R22, R9, R13, 0x1, P1 ;  /* 0x0000000d09167211 */ /* 0x000fe400008f0eff */
[----:B------:R-:W-:-:S04]  /*0860*/  LEA R16, P1, R17, UR6, 0x3 ;  /* 0x0000000611107c11 */ /* 0x000fc8000f8218ff */
[----:B------:R-:W-:Y:S01]  /*0870*/  LEA.HI.X R17, R17, UR7, R22, 0x3, P1 ;  /* 0x0000000711117c11 */ /* 0x000fe200088f1c16 */
[----:B------:R-:W-:-:S04]  /*0880*/  IMAD R7, R0, 0x4, R7 ;  /* 0x0000000400077824 */ /* 0x000fc800078e0207 */
[----:B--2---:R1:W-:Y:S04]  /*0890*/  STG.E.64 desc[UR4][R16.64], R20 ;  /* 0x0000001410007986 */ /* 0x0043e8000c101b04 */
[----:B------:R-:W2:Y:S01]  /*08a0*/  LDG.E.64 R18, desc[UR4][R24.64] ;  /* 0x0000000418127981 */ /* 0x000ea2000c1e1b00 */
[----:B0-----:R-:W-:Y:S02]  /*08b0*/  IADD3 R11, P1, PT, R12, R7, RZ ;  /* 0x000000070c0b7210 */ /* 0x001fe40007f3e0ff */
[----:B------:R-:W-:Y:S02]  /*08c0*/  IADD3 R26, P2, PT, R24, R6, RZ ;  /* 0x00000006181a7210 */ /* 0x000fe40007f5e0ff */
[----:B------:R-:W-:Y:S02]  /*08d0*/  LEA.HI.X.SX32 R22, R7, R13, 0x1, P1 ;  /* 0x0000000d07167211 */ /* 0x000fe400008f0eff */
[----:B------:R-:W-:Y:S01]  /*08e0*/  LEA R10, P1, R11, UR6, 0x3 ;  /* 0x000000060b0a7c11 */ /* 0x000fe2000f8218ff */
[----:B------:R-:W-:-:S03]  /*08f0*/  IMAD.X R27, R25, 0x1, R4, P2 ;  /* 0x00000001191b7824 */ /* 0x000fc600010e0604 */
[----:B------:R-:W-:Y:S01]  /*0900*/  LEA.HI.X R11, R11, UR7, R22, 0x3, P1 ;  /* 0x000000070b0b7c11 */ /* 0x000fe200088f1c16 */
[----:B------:R-:W-:-:S04]  /*0910*/  IMAD R29, R0, 0x4, R29 ;  /* 0x00000004001d7824 */ /* 0x000fc800078e021d */
[----:B--2---:R0:W-:Y:S04]  /*0920*/  STG.E.64 desc[UR4][R10.64], R18 ;  /* 0x000000120a007986 */ /* 0x0041e8000c101b04 */
[----:B------:R-:W2:Y:S01]  /*0930*/  LDG.E.64 R26, desc[UR4][R26.64] ;  /* 0x000000041a1a7981 */ /* 0x000ea2000c1e1b00 */
[----:B-1----:R-:W-:Y:S01]  /*0940*/  IADD3 R17, P1, PT, R12, R29, RZ ;  /* 0x0000001d0c117210 */ /* 0x002fe20007f3e0ff */
[----:B------:R-:W-:-:S03]  /*0950*/  IMAD R28, R0, 0x4, R28 ;  /* 0x00000004001c7824 */ /* 0x000fc600078e021c */
[----:B------:R-:W-:Y:S02]  /*0960*/  LEA.HI.X.SX32 R20, R29, R13, 0x1, P1 ;  /* 0x0000000d1d147211 */ /* 0x000fe400008f0eff */
        /* <DEDUP_REMOVED lines=63> */
[----:B------:R-:W-:-:S04]  /*0d60*/  LEA R22, P1, R11, UR6, 0x3 ;  /* 0x000000060b167c11 */ /* 0x000fc8000f8218ff */
[----:B------:R-:W-:Y:S01]  /*0d70*/  LEA.HI.X R23, R11, UR7, R24, 0x3, P1 ;  /* 0x000000070b177c11 */ /* 0x000fe200088f1c18 */
[----:B------:R-:W-:Y:S02]  /*0d80*/  IMAD.X R11, R21, 0x1, R4, P2 ;  /* 0x00000001150b7824 */ /* 0x000fe400010e0604 */
[----:B------:R-:W-:Y:S02]  /*0d90*/  IMAD R29, R0, 0x4, R29 ;  /* 0x00000004001d7824 */ /* 0x000fe400078e021d */
[----:B--2---:R3:W-:Y:S04]  /*0da0*/  STG.E.64 desc[UR4][R22.64], R18 ;  /* 0x0000001216007986 */ /* 0x0047e8000c101b04 */
[----:B------:R0:W2:Y:S01]  /*0db0*/  LDG.E.64 R20, desc[UR4][R10.64] ;  /* 0x000000040a147981 */ /* 0x0000a2000c1e1b00 */
[----:B-1----:R-:W-:Y:S01]  /*0dc0*/  IADD3 R17, P1, PT, R12, R29, RZ ;  /* 0x0000001d0c117210 */ /* 0x002fe20007f3e0ff */
[----:B------:R-:W-:-:S02]  /*0dd0*/  VIADD R8, R8, 0x10 ;  /* 0x0000001008087836 */ /* 0x000fc40000000000 */
[C---:B------:R-:W-:Y:S01]  /*0de0*/  IMAD R9, R0.reuse, 0x4, R9 ;  /* 0x0000000400097824 */ /* 0x040fe200078e0209 */
[----:B------:R-:W-:Y:S01]  /*0df0*/  LEA.HI.X.SX32 R24, R29, R13, 0x1, P1 ;  /* 0x0000000d1d187211 */ /* 0x000fe200008f0eff */
[C---:B------:R-:W-:Y:S01]  /*0e00*/  IMAD R7, R0.reuse, 0x4, R7 ;  /* 0x0000000400077824 */ /* 0x040fe200078e0207 */
[C---:B------:R-:W-:Y:S01]  /*0e10*/  LEA R16, P1, R17.reuse, UR6, 0x3 ;  /* 0x0000000611107c11 */ /* 0x040fe2000f8218ff */
[C---:B------:R-:W-:Y:S02]  /*0e20*/  IMAD R29, R0.reuse, 0x4, R29 ;  /* 0x00000004001d7824 */ /* 0x040fe400078e021d */
[C---:B0-----:R-:W-:Y:S01]  /*0e30*/  IMAD R11, R0.reuse, 0x4, R25 ;  /* 0x00000004000b7824 */ /* 0x041fe200078e0219 */
[----:B------:R-:W-:Y:S01]  /*0e40*/  LEA.HI.X R17, R17, UR7, R24, 0x3, P1 ;  /* 0x0000000711117c11 */ /* 0x000fe200088f1c18 */
[----:B------:R-:W-:Y:S01]  /*0e50*/  IMAD R10, R0, 0x4, R28 ;  /* 0x00000004000a7824 */ /* 0x000fe200078e021c */
[----:B------:R-:W-:-:S03]  /*0e60*/  ISETP.GE.AND P1, PT, R8, -0xc, PT ;  /* 0xfffffff40800780c */ /* 0x000fc60003f26270 */
[----:B--2---:R3:W-:Y:S10]  /*0e70*/  STG.E.64 desc[UR4][R16.64], R20 ;  /* 0x0000001410007986 */ /* 0x0047f4000c101b04 */
[----:B------:R-:W-:Y:S05]  /*0e80*/  @!P1 BRA `(.L_x_3) ;  /* 0xfffffff400b49947 */ /* 0x000fea000383ffff */
.L_x_2:
[----:B------:R-:W-:-:S05]  /*0e90*/  IMAD.MOV R14, RZ, RZ, -R8 ;  /* 0x000000ffff0e7224 */ /* 0x000fca00078e0a08 */
[----:B------:R-:W-:-:S13]  /*0ea0*/  ISETP.GT.AND P1, PT, R14, 0x4, PT ;  /* 0x000000040e00780c */ /* 0x000fda0003f24270 */
[----:B------:R-:W-:Y:S05]  /*0eb0*/  @!P1 BRA `(.L_x_4) ;  /* 0x0000000400309947 */ /* 0x000fea0003800000 */
[----:B------:R-:W3:Y:S01]  /*0ec0*/  LDC.64 R14, c[0x0][0x388] ;  /* 0x0000e200ff0e7b82 */ /* 0x000ee20000000a00 */
[----:B------:R-:W1:Y:S01]  /*0ed0*/  LDCU.64 UR6, c[0x0][0x380] ;  /* 0x00007000ff0677ac */ /* 0x000e620008000a00 */
[----:B---3--:R-:W-:-:S05]  /*0ee0*/  IMAD.WIDE R16, R10, 0x8, R14 ;  /* 0x000000080a107825 */ /* 0x008fca00078e020e */
[----:B------:R-:W2:Y:S01]  /*0ef0*/  LDG.E.64 R18, desc[UR4][R16.64] ;  /* 0x0000000410127981 */ /* 0x000ea2000c1e1b00 */
[----:B------:R-:W-:Y:S02]  /*0f00*/  IADD3 R21, P0, PT, R12, R11, RZ ;  /* 0x0000000b0c157210 */ /* 0x000fe40007f1e0ff */
[----:B------:R-:W-:Y:S02]  /*0f10*/  IADD3 R20, P1, PT, R16, R6, RZ ;  /* 0x0000000610147210 */ /* 0x000fe40007f3e0ff */
[----:B------:R-:W-:Y:S02]  /*0f20*/  LEA.HI.X.SX32 R22, R11, R13, 0x1, P0 ;  /* 0x0000000d0b167211 */ /* 0x000fe400000f0eff */
[----:B-1----:R-:W-:-:S04]  /*0f30*/  LEA R26, P0, R21, UR6, 0x3 ;  /* 0x00000006151a7c11 */ /* 0x002fc8000f8018ff */
[----:B------:R-:W-:Y:S01]  /*0f40*/  LEA.HI.X R27, R21, UR7, R22, 0x3, P0 ;  /* 0x00000007151b7c11 */ /* 0x000fe200080f1c16 */
[----:B------:R-:W-:Y:S01]  /*0f50*/  IMAD.X R21, R17, 0x1, R4, P1 ;  /* 0x0000000111157824 */ /* 0x000fe200008e0604 */
[----:B0-----:R-:W-:-:S03]  /*0f60*/  IADD3 R25, P0, PT, R12, R9, RZ ;  /* 0x000000090c197210 */ /* 0x001fc60007f1e0ff */
[----:B--2---:R0:W-:Y:S04]  /*0f70*/  STG.E.64 desc[UR4][R26.64], R18 ;  /* 0x000000121a007986 */ /* 0x0041e8000c101b04 */
        /* <DEDUP_REMOVED lines=8> */
[----:B0-----:R-:W2:Y:S01]  /*1000*/  LDG.E.64 R18, desc[UR4][R16.64] ;  /* 0x0000000410127981 */ /* 0x001ea2000c1e1b00 */
[----:B------:R-:W-:Y:S02]  /*1010*/  LEA.HI.X.SX32 R27, R7, R13, 0x1, P0 ;  /* 0x0000000d071b7211 */ /* 0x000fe400000f0eff */
[----:B------:R-:W-:Y:S02]  /*1020*/  LEA R20, P0, R28, UR6, 0x3 ;  /* 0x000000061c147c11 */ /* 0x000fe4000f8018ff */
[----:B------:R-:W-:-:S02]  /*1030*/  IADD3 R26, P1, PT, R16, R6, RZ ;  /* 0x00000006101a7210 */ /* 0x000fc40007f3e0ff */
[----:B------:R-:W-:-:S03]  /*1040*/  LEA.HI.X R21, R28, UR7, R27, 0x3, P0 ;  /* 0x000000071c157c11 */ /* 0x000fc600080f1c1b */
[----:B------:R-:W-:Y:S01]  /*1050*/  IMAD.X R27, R17, 0x1, R4, P1 ;  /* 0x00000001111b7824 */ /* 0x000fe200008e0604 */
[----:B------:R-:W-:Y:S01]  /*1060*/  IADD3 R28, P0, PT, R12, R29, RZ ;  /* 0x0000001d0c1c7210 */ /* 0x000fe20007f1e0ff */
[----:B--2---:R0:W-:Y:S04]  /*1070*/  STG.E.64 desc[UR4][R20.64], R18 ;  /* 0x0000001214007986 */ /* 0x0041e8000c101b04 */
[----:B------:R-:W2:Y:S01]  /*1080*/  LDG.E.64 R26, desc[UR4][R26.64] ;  /* 0x000000041a1a7981 */ /* 0x000ea2000c1e1b00 */
[----:B-1----:R-:W-:Y:S01]  /*1090*/  LEA.HI.X.SX32 R23, R29, R13, 0x1, P0 ;  /* 0x0000000d1d177211 */ /* 0x002fe200000f0eff */
[----:B------:R-:W-:Y:S01]  /*10a0*/  IMAD R25, R0, 0x4, R10 ;  /* 0x0000000400197824 */ /* 0x000fe200078e020a */
[----:B------:R-:W-:-:S03]  /*10b0*/  LEA R16, P0, R28, UR6, 0x3 ;  /* 0x000000061c107c11 */ /* 0x000fc6000f8018ff */
[----:B------:R-:W-:Y:S01]  /*10c0*/  IMAD.WIDE R14, R25, 0x8, R14 ;  /* 0x00000008190e7825 */ /* 0x000fe200078e020e */
[----:B------:R-:W-:-:S03]  /*10d0*/  LEA.HI.X R17, R28, UR7, R23, 0x3, P0 ;  /* 0x000000071c117c11 */ /* 0x000fc600080f1c17 */
[----:B------:R-:W-:Y:S02]  /*10e0*/  IMAD R24, R0, 0x4, R11 ;  /* 0x0000000400187824 */ /* 0x000fe400078e020b */
[----:B--2---:R1:W-:Y:S04]  /*10f0*/  STG.E.64 desc[UR4][R16.64], R26 ;  /* 0x0000001a10007986 */ /* 0x0043e8000c101b04 */
[----:B------:R-:W2:Y:S01]  /*1100*/  LDG.E.64 R22, desc[UR4][R14.64] ;  /* 0x000000040e167981 */ /* 0x000ea2000c1e1b00 */
[----:B------:R-:W-:Y:S02]  /*1110*/  IADD3 R11, P0, PT, R12, R24, RZ ;  /* 0x000000180c0b7210 */ /* 0x000fe40007f1e0ff */
[----:B0-----:R-:W-:Y:S02]  /*1120*/  IADD3 R18, P1, PT, R14, R6, RZ ;  /* 0x000000060e127210 */ /* 0x001fe40007f3e0ff */
[----:B------:R-:W-:-:S02]  /*1130*/  LEA.HI.X.SX32 R20, R24, R13, 0x1, P0 ;  /* 0x0000000d18147211 */ /* 0x000fc400000f0eff */
[----:B------:R-:W-:Y:S01]  /*1140*/  LEA R10, P0, R11, UR6, 0x3 ;  /* 0x000000060b0a7c11 */ /* 0x000fe2000f8018ff */
[----:B------:R-:W-:-:S03]  /*1150*/  IMAD.X R19, R15, 0x1, R4, P1 ;  /* 0x000000010f137824 */ /* 0x000fc600008e0604 */
[----:B------:R-:W-:Y:S01]  /*1160*/  LEA.HI.X R11, R11, UR7, R20, 0x3, P0 ;  /* 0x000000070b0b7c11 */ /* 0x000fe200080f1c14 */
[----:B------:R-:W-:-:S04]  /*1170*/  IMAD R9, R0, 0x4, R9 ;  /* 0x0000000400097824 */ /* 0x000fc800078e0209 */
[----:B--2---:R0:W-:Y:S04]  /*1180*/  STG.E.64 desc[UR4][R10.64], R22 ;  /* 0x000000160a007986 */ /* 0x0041e8000c101b04 */
[----:B------:R-:W2:Y:S01]  /*1190*/  LDG.E.64 R20, desc[UR4][R18.64] ;  /* 0x0000000412147981 */ /* 0x000ea2000c1e1b00 */
[----:B------:R-:W-:Y:S02]  /*11a0*/  IADD3 R15, P0, PT, R12, R9, RZ ;  /* 0x000000090c0f7210 */ /* 0x000fe40007f1e0ff */
[----:B-1----:R-:W-:Y:S02]  /*11b0*/  IADD3 R16, P1, PT, R18, R6, RZ ;  /* 0x0000000612107210 */ /* 0x002fe40007f3e0ff */
[----:B------:R-:W-:Y:S02]  /*11c0*/  LEA.HI.X.SX32 R26, R9, R13, 0x1, P0 ;  /* 0x0000000d091a7211 */ /* 0x000fe400000f0eff */
[----:B------:R-:W-:Y:S01]  /*11d0*/  LEA R14, P0, R15, UR6, 0x3 ;  /* 0x000000060f0e7c11 */ /* 0x000fe2000f8018ff */
[----:B------:R-:W-:-:S03]  /*11e0*/  IMAD.X R17, R19, 0x1, R4, P1 ;  /* 0x0000000113117824 */ /* 0x000fc600008e0604 */
        /* <DEDUP_REMOVED lines=14> */
[----:B------:R-:W-:Y:S02]  /*12d0*/  VIADD R8, R8, 0x8 ;  /* 0x0000000808087836 */ /* 0x000fe40000000000 */
[C---:B------:R-:W-:Y:S01]  /*12e0*/  IMAD R9, R0.reuse, 0x4, R9 ;  /* 0x0000000400097824 */ /* 0x040fe200078e0209 */
[----:B------:R-:W-:Y:S01]  /*12f0*/  LEA.HI.X.SX32 R16, R29, R13, 0x1, P0 ;  /* 0x0000000d1d107211 */ /* 0x000fe200000f0eff */
[C---:B------:R-:W-:Y:S01]  /*1300*/  IMAD R7, R0.reuse, 0x4, R7 ;  /* 0x0000000400077824 */ /* 0x040fe200078e0207 */
[----:B------:R-:W-:Y:S01]  /*1310*/  LEA R14, P0, R15, UR6, 0x3 ;  /* 0x000000060f0e7c11 */ /* 0x000fe2000f8018ff */
[----:B------:R-:W-:-:S02]  /*1320*/  IMAD R29, R0, 0x4, R29 ;  /* 0x00000004001d7824 */ /* 0x000fc400078e021d */
[C---:B0-----:R-:W-:Y:S01]  /*1330*/  IMAD R11, R0.reuse, 0x4, R24 ;  /* 0x00000004000b7824 */ /* 0x041fe200078e0218 */
[----:B------:R-:W-:Y:S01]  /*1340*/  LEA.HI.X R15, R15, UR7, R16, 0x3, P0 ;  /* 0x000000070f0f7c11 */ /* 0x000fe200080f1c10 */
[----:B------:R-:W-:Y:S01]  /*1350*/  IMAD R10, R0, 0x4, R25 ;  /* 0x00000004000a7824 */ /* 0x000fe200078e0219 */
[----:B------:R-:W-:-:S03]  /*1360*/  PLOP3.LUT P0, PT, PT, PT, PT, 0x8, 0x80 ;  /* 0x000000000080781c */ /* 0x000fc60003f0e170 */
[----:B--2---:R1:W-:Y:S10]  /*1370*/  STG.E.64 desc[UR4][R14.64], R18 ;  /* 0x000000120e007986 */ /* 0x0043f4000c101b04 */
.L_x_4:
[----:B------:R-:W-:-:S13]  /*1380*/  ISETP.NE.OR P0, PT, R8, RZ, P0 ;  /* 0x000000ff0800720c */ /* 0x000fda0000705670 */
[----:B------:R-:W-:Y:S05]  /*1390*/  @!P0 BRA `(.L_x_0) ;  /* 0x0000000000a08947 */ /* 0x000fea0003800000 */
.L_x_1:
[----:B-123--:R-:W1:Y:S02]  /*13a0*/  LDC.64 R18, c[0x0][0x388] ;  /* 0x0000e200ff127b82 */ /* 0x00ee640000000a00 */
[----:B-1----:R-:W-:-:S05]  /*13b0*/  IMAD.WIDE R18, R10, 0x8, R18 ;  /* 0x000000080a127825 */ /* 0x002fca00078e0212 */
[----:B------:R-:W2:Y:S01]  /*13c0*/  LDG.E.64 R26, desc[UR4][R18.64] ;  /* 0x00000004121a7981 */ /* 0x000ea2000c1e1b00 */
[----:B------:R-:W-:Y:S02]  /*13d0*/  IADD3 R15, P0, PT, R12, R11, RZ ;  /* 0x0000000b0c0f7210 */ /* 0x000fe40007f1e0ff */
[----:B------:R-:W-:Y:S02]  /*13e0*/  IADD3 R14, P1, PT, R18, R6, RZ ;  /* 0x00000006120e7210 */ /* 0x000fe40007f3e0ff */
[----:B------:R-:W-:Y:S02]  /*13f0*/  LEA.HI.X.SX32 R20, R11, R13, 0x1, P0 ;  /* 0x0000000d0b147211 */ /* 0x000fe400000f0eff */
[----:B------:R-:W-:-:S04]  /*1400*/  LEA R16, P0, R15, UR8, 0x3 ;  /* 0x000000080f107c11 */ /* 0x000fc8000f8018ff */
        /* <DEDUP_REMOVED lines=12> */
[----:B------:R-:W2:Y:S01]  /*14d0*/  LDG.E.64 R18, desc[UR4][R20.64] ;  /* 0x0000000414127981 */ /* 0x000ea2000c1e1b00 */
[----:B0-----:R-:W-:Y:S02]  /*14e0*/  LEA.HI.X.SX32 R17, R7, R13, 0x1, P0 ;  /* 0x0000000d07117211 */ /* 0x001fe400000f0eff */
[----:B------:R-:W-:Y:S02]  /*14f0*/  IADD3 R14, P1, PT, R20, R6, RZ ;  /* 0x00000006140e7210 */ /* 0x000fe40007f3e0ff */
[----:B------:R-:W-:-:S03]  /*1500*/  LEA R16, P0, R28, UR8, 0x3 ;  /* 0x000000081c107c11 */ /* 0x000fc6000f8018ff */
[----:B------:R-:W-:Y:S01]  /*1510*/  IMAD.X R15, R21, 0x1, R4, P1 ;  /* 0x00000001150f7824 */ /* 0x000fe200008e0604 */
[----:B------:R-:W-:Y:S02]  /*1520*/  LEA.HI.X R17, R28, UR9, R17, 0x3, P0 ;  /* 0x000000091c117c11 */ /* 0x000fe400080f1c11 */
[----:B------:R-:W-:-:S03]  /*1530*/  IADD3 R26, P0, PT, R12, R29, RZ ;  /* 0x0000001d0c1a7210 */ /* 0x000fc60007f1e0ff */
[----:B--2---:R2:W-:Y:S04]  /*1540*/  STG.E.64 desc[UR4][R16.64], R18 ;  /* 0x0000001210007986 */ /* 0x0045e8000c101b04 */
[----:B------:R-:W3:Y:S01]  /*1550*/  LDG.E.64 R14, desc[UR4][R14.64] ;  /* 0x000000040e0e7981 */ /* 0x000ee2000c1e1b00 */
[----:B-1----:R-:W-:Y:S01]  /*1560*/  LEA.HI.X.SX32 R23, R29, R13, 0x1, P0 ;  /* 0x0000000d1d177211 */ /* 0x002fe200000f0eff */
[----:B------:R-:W-:Y:S01]  /*1570*/  VIADD R8, R8, 0x4 ;  /* 0x0000000408087836 */ /* 0x000fe20000000000 */
[----:B------:R-:W-:Y:S01]  /*1580*/  LEA R20, P0, R26, UR8, 0x3 ;  /* 0x000000081a147c11 */ /* 0x000fe2000f8018ff */
[C---:B------:R-:W-:Y:S02]  /*1590*/  IMAD R9, R0.reuse, 0x4, R9 ;  /* 0x0000000400097824 */ /* 0x040fe400078e0209 */
[----:B------:R-:W-:Y:S01]  /*15a0*/  IMAD R7, R0, 0x4, R7 ;  /* 0x0000000400077824 */ /* 0x000fe200078e0207 */
[----:B------:R-:W-:Y:S01]  /*15b0*/  LEA.HI.X R21, R26, UR9, R23, 0x3, P0 ;  /* 0x000000091a157c11 */ /* 0x000fe200080f1c17 */
[----:B------:R-:W-:Y:S01]  /*15c0*/  IMAD R29, R0, 0x4, R29 ;  /* 0x00000004001d7824 */ /* 0x000fe200078e021d */
[----:B------:R-:W-:Y:S01]  /*15d0*/  ISETP.NE.AND P0, PT, R8, RZ, PT ;  /* 0x000000ff0800720c */ /* 0x000fe20003f05270 */
[----:B------:R-:W-:-:S02]  /*15e0*/  IMAD R11, R0, 0x4, R11 ;  /* 0x00000004000b7824 */ /* 0x000fc400078e020b */
[----:B------:R-:W-:Y:S01]  /*15f0*/  IMAD R10, R0, 0x4, R10 ;  /* 0x00000004000a7824 */ /* 0x000fe200078e020a */
[----:B---3--:R2:W-:Y:S09]  /*1600*/  STG.E.64 desc[UR4][R20.64], R14 ;  /* 0x0000000e14007986 */ /* 0x0085f2000c101b04 */
[----:B------:R-:W-:Y:S05]  /*1610*/  @P0 BRA `(.L_x_1) ;  /* 0xfffffffc00600947 */ /* 0x000fea000383ffff */
.L_x_0:
[----:B------:R-:W-:-:S13]  /*1620*/  ISETP.NE.AND P0, PT, R2, RZ, PT ;  /* 0x000000ff0200720c */ /* 0x000fda0003f05270 */
[----:B------:R-:W-:Y:S05]  /*1630*/  @!P0 EXIT ;  /* 0x000000000000894d */ /* 0x000fea0003800000 */
[----:B------:R-:W4:Y:S01]  /*1640*/  LDC.64 R6, c[0x0][0x388] ;  /* 0x0000e200ff067b82 */ /* 0x000f220000000a00 */
[----:B0-----:R-:W-:Y:S01]  /*1650*/  IMAD R9, R5, R0, RZ ;  /* 0x0000000005097224 */ /* 0x001fe200078e02ff */
[----:B------:R-:W0:Y:S01]  /*1660*/  LDCU.64 UR6, c[0x0][0x380] ;  /* 0x00007000ff0677ac */ /* 0x000e220008000a00 */
[----:B------:R-:W-:Y:S02]  /*1670*/  IMAD.MOV R8, RZ, RZ, -R2 ;  /* 0x000000ffff087224 */ /* 0x000fe400078e0a02 */
[----:B------:R-:W-:-:S07]  /*1680*/  IMAD.IADD R11, R3, 0x1, R9 ;  /* 0x00000001030b7824 */ /* 0x000fce00078e0209 */
.L_x_5:
[----:B0---4-:R-:W-:-:S06]  /*1690*/  IMAD.WIDE R2, R11, 0x8, R6 ;  /* 0x000000080b027825 */ /* 0x011fcc00078e0206 */
[----:B------:R-:W4:Y:S01]  /*16a0*/  LDG.E.64 R2, desc[UR4][R2.64] ;  /* 0x0000000402027981 */ /* 0x000f22000c1e1b00 */
[----:B------:R-:W-:Y:S01]  /*16b0*/  IADD3 R5, P0, PT, R12, R9, RZ ;  /* 0x000000090c057210 */ /* 0x000fe20007f1e0ff */
[----:B------:R-:W-:Y:S02]  /*16c0*/  VIADD R8, R8, 0x1 ;  /* 0x0000000108087836 */ /* 0x000fe40000000000 */
[--C-:B------:R-:W-:Y:S01]  /*16d0*/  IMAD.IADD R11, R11, 0x1, R0.reuse ;  /* 0x000000010b0b7824 */ /* 0x100fe200078e0200 */
[C---:B------:R-:W-:Y:S01]  /*16e0*/  LEA.HI.X.SX32 R10, R9.reuse, R13, 0x1, P0 ;  /* 0x0000000d090a7211 */ /* 0x040fe200000f0eff */
[----:B------:R-:W-:Y:S01]  /*16f0*/  IMAD.IADD R9, R9, 0x1, R0 ;  /* 0x0000000109097824 */ /* 0x000fe200078e0200 */
[----:B0-----:R-:W-:-:S04]  /*1700*/  LEA R4, P0, R5, UR6, 0x3 ;  /* 0x0000000605047c11 */ /* 0x001fc8000f8018ff */
[----:B------:R-:W-:Y:S02]  /*1710*/  LEA.HI.X R5, R5, UR7, R10, 0x3, P0 ;  /* 0x0000000705057c11 */ /* 0x000fe400080f1c0a */
[----:B------:R-:W-:-:S03]  /*1720*/  ISETP.NE.AND P0, PT, R8, RZ, PT ;  /* 0x000000ff0800720c */ /* 0x000fc60003f05270 */
[----:B----4-:R0:W-:Y:S10]  /*1730*/  STG.E.64 desc[UR4][R4.64], R2 ;  /* 0x0000000204007986 */ /* 0x0101f4000c101b04 */
[----:B------:R-:W-:Y:S05]  /*1740*/  @P0 BRA `(.L_x_5) ;  /* 0xfffffffc00d00947 */ /* 0x000fea000383ffff */
[----:B------:R-:W-:Y:S05]  /*1750*/  EXIT ;  /* 0x000000000000794d */ /* 0x000fea0003800000 */
.L_x_6:
[----:B------:R-:W-:-:S00]  /*1760*/  BRA `(.L_x_6) ;  /* 0xfffffffc00fc7947 */ /* 0x000fc0000383ffff */
[----:B------:R-:W-:-:S00]  /*1770*/  NOP ;  /* 0x0000000000007918 */ /* 0x000fc00000000000 */
        /* <DEDUP_REMOVED lines=8> */
.L_x_255:


//--------------------- .text._Z15processNRoutletPdPKdS1_S1_PKb --------------------------
	.section	.text._Z15processNRoutletPdPKdS1_S1_PKb,"ax",@progbits
	.align	128
        .global         _Z15processNRoutletPdPKdS1_S1_PKb
        .type           _Z15processNRoutletPdPKdS1_S1_PKb,@function
        .size           _Z15processNRoutletPdPKdS1_S1_PKb,(.L_x_252 - _Z15processNRoutletPdPKdS1_S1_PKb)
        .other          _Z15processNRoutletPdPKdS1_S1_PKb,@"STO_CUDA_ENTRY STV_DEFAULT"
_Z15processNRoutletPdPKdS1_S1_PKb:
.text._Z15processNRoutletPdPKdS1_S1_PKb:
        /* <DEDUP_REMOVED lines=25> */
[----:B------:R-:W-:Y:S01]  /*0190*/  IABS R5, R3 ;  /* 0x0000000300057213 */ /* 0x000fe20000000000 */
[----:B------:R-:W0:Y:S01]  /*01a0*/  LDC R2, c[0x3][RZ] ;  /* 0x00c00000ff027b82 */ /* 0x000e220000000800 */
[----:B------:R-:W-:Y:S01]  /*01b0*/  IABS R10, R34 ;  /* 0x00000022000a7213 */ /* 0x000fe20000000000 */
[----:B------:R-:W1:Y:S01]  /*01c0*/  LDCU.64 UR4, c[0x0][0x388] ;  /* 0x00007100ff0477ac */ /* 0x000e620008000a00 */
[----:B------:R-:W2:Y:S01]  /*01d0*/  I2F.RP R0, R5 ;  /* 0x0000000500007306 */ /* 0x000ea20000209400 */
[C---:B------:R-:W-:Y:S02]  /*01e0*/  ISETP.GE.AND P1, PT, R34.reuse, RZ, PT ;  /* 0x000000ff2200720c */ /* 0x040fe40003f26270 */
[----:B------:R-:W-:-:S05]  /*01f0*/  SHF.L.U64.HI R20, R34, 0x3, R35 ;  /* 0x0000000322147819 */ /* 0x000fca0000010223 */
[----:B--2---:R-:W2:Y:S01]  /*0200*/  MUFU.RCP R0, R0 ;  /* 0x0000000000007308 */ /* 0x004ea20000001000 */
[----:B0-----:R-:W-:-:S07]  /*0210*/  IABS R11, R2 ;  /* 0x00000002000b7213 */ /* 0x001fce0000000000 */
[----:B------:R-:W0:Y:S01]  /*0220*/  I2F.RP R8, R11 ;  /* 0x0000000b00087306 */ /* 0x000e220000209400 */
[----:B--2---:R-:W-:-:S07]  /*0230*/  VIADD R6, R0, 0xffffffe ;  /* 0x0ffffffe00067836 */ /* 0x004fce0000000000 */
[----:B------:R2:W3:Y:S08]  /*0240*/  F2I.FTZ.U32.TRUNC.NTZ R7, R6 ;  /* 0x0000000600077305 */ /* 0x0004f0000021f000 */
[----:B0-----:R-:W0:Y:S01]  /*0250*/  MUFU.RCP R8, R8 ;  /* 0x0000000800087308 */ /* 0x001e220000001000 */
[----:B--2---:R-:W-:Y:S02]  /*0260*/  IMAD.MOV.U32 R6, RZ, RZ, RZ ;  /* 0x000000ffff067224 */ /* 0x004fe400078e00ff */
[----:B---3--:R-:W-:-:S04]  /*0270*/  IMAD.MOV R4, RZ, RZ, -R7 ;  /* 0x000000ffff047224 */ /* 0x008fc800078e0a07 */
[----:B------:R-:W-:-:S04]  /*0280*/  IMAD R9, R4, R5, RZ ;  /* 0x0000000504097224 */ /* 0x000fc800078e02ff */
[----:B------:R-:W-:-:S04]  /*0290*/  IMAD.HI.U32 R4, R7, R9, R6 ;  /* 0x0000000907047227 */ /* 0x000fc800078e0006 */
[----:B0-----:R-:W-:Y:S02]  /*02a0*/  VIADD R6, R8, 0xffffffe ;  /* 0x0ffffffe08067836 */ /* 0x001fe40000000000 */
[----:B------:R-:W-:Y:S02]  /*02b0*/  IMAD.HI.U32 R0, R4, R10, RZ ;  /* 0x0000000a04007227 */ /* 0x000fe400078e00ff */
[----:B------:R0:W2:Y:S02]  /*02c0*/  F2I.FTZ.U32.TRUNC.NTZ R7, R6 ;  /* 0x0000000600077305 */ /* 0x0000a4000021f000 */
[----:B------:R-:W-:-:S04]  /*02d0*/  IMAD.MOV R0, RZ, RZ, -R0 ;  /* 0x000000ffff007224 */ /* 0x000fc800078e0a00 */
[----:B------:R-:W-:Y:S02]  /*02e0*/  IMAD R0, R5, R0, R10 ;  /* 0x0000000005007224 */ /* 0x000fe400078e020a */
[----:B0-----:R-:W-:-:S03]  /*02f0*/  IMAD.MOV.U32 R6, RZ, RZ, RZ ;  /* 0x000000ffff067224 */ /* 0x001fc600078e00ff */
[----:B------:R-:W-:Y:S01]  /*0300*/  ISETP.GT.U32.AND P0, PT, R5, R0, PT ;  /* 0x000000000500720c */ /* 0x000fe20003f04070 */
[----:B--2---:R-:W-:-:S12]  /*0310*/  IMAD.MOV R8, RZ, RZ, -R7 ;  /* 0x000000ffff087224 */ /* 0x004fd800078e0a07 */
[----:B------:R-:W-:-:S05]  /*0320*/  @!P0 IMAD.IADD R0, R0, 0x1, -R5 ;  /* 0x0000000100008824 */ /* 0x000fca00078e0a05 */
[----:B------:R-:W-:-:S13]  /*0330*/  ISETP.GT.U32.AND P0, PT, R5, R0, PT ;  /* 0x000000000500720c */ /* 0x000fda0003f04070 */
[----:B------:R-:W-:Y:S01]  /*0340*/  @!P0 IMAD.IADD R0, R0, 0x1, -R5 ;  /* 0x0000000100008824 */ /* 0x000fe200078e0a05 */
[----:B------:R-:W-:-:S04]  /*0350*/  ISETP.NE.AND P0, PT, R3, RZ, PT ;  /* 0x000000ff0300720c */ /* 0x000fc80003f05270 */
[----:B------:R-:W-:Y:S02]  /*0360*/  MOV R9, R0 ;  /* 0x0000000000097202 */ /* 0x000fe40000000f00 */
[----:B------:R-:W-:-:S03]  /*0370*/  LOP3.LUT R0, RZ, R3, RZ, 0x33, !PT ;  /* 0x00000003ff007212 */ /* 0x000fc600078e33ff */
[----:B------:R-:W-:-:S05]  /*0380*/  @!P1 IMAD.MOV R9, RZ, RZ, -R9 ;  /* 0x000000ffff099224 */ /* 0x000fca00078e0a09 */
[----:B------:R-:W-:Y:S01]  /*0390*/  SEL R13, R0, R9, !P0 ;  /* 0x00000009000d7207 */ /* 0x000fe20004000000 */
[----:B------:R-:W-:-:S03]  /*03a0*/  IMAD R9, R8, R11, RZ ;  /* 0x0000000b08097224 */ /* 0x000fc600078e02ff */
[----:B------:R-:W-:Y:S01]  /*03b0*/  IABS R8, R13 ;  /* 0x0000000d00087213 */ /* 0x000fe20000000000 */
[----:B------:R-:W-:Y:S01]  /*03c0*/  IMAD.HI.U32 R6, R7, R9, R6 ;  /* 0x0000000907067227 */ /* 0x000fe200078e0006 */
[----:B------:R-:W-:-:S03]  /*03d0*/  ISETP.GE.AND P3, PT, R13, RZ, PT ;  /* 0x000000ff0d00720c */ /* 0x000fc60003f66270 */
[----:B------:R-:W-:Y:S02]  /*03e0*/  IMAD.MOV.U32 R7, RZ, RZ, R8 ;  /* 0x000000ffff077224 */ /* 0x000fe400078e0008 */
[----:B------:R-:W-:Y:S02]  /*03f0*/  IMAD.IADD R9, R13, 0x1, R3 ;  /* 0x000000010d097824 */ /* 0x000fe400078e0203 */
[----:B------:R-:W-:-:S04]  /*0400*/  IMAD.HI.U32 R6, R6, R7, RZ ;  /* 0x0000000706067227 */ /* 0x000fc800078e00ff */
[----:B------:R-:W-:Y:S02]  /*0410*/  IMAD.MOV R6, RZ, RZ, -R6 ;  /* 0x000000ffff067224 */ /* 0x000fe400078e0a06 */
[C---:B------:R-:W-:Y:S01]  /*0420*/  VIADD R16, R9.reuse, 0xffffffff ;  /* 0xffffffff09107836 */ /* 0x040fe20000000000 */
[----:B------:R-:W-:Y:S01]  /*0430*/  IADD3 R9, PT, PT, R9, -0x2, RZ ;  /* 0xfffffffe09097810 */ /* 0x000fe20007ffe0ff */
[----:B------:R-:W-:-:S03]  /*0440*/  IMAD R6, R11, R6, R7 ;  /* 0x000000060b067224 */ /* 0x000fc600078e0207 */
[----:B------:R-:W-:Y:S02]  /*0450*/  IABS R10, R16 ;  /* 0x00000010000a7213 */ /* 0x000fe40000000000 */
[----:B------:R-:W-:Y:S02]  /*0460*/  ISETP.GT.U32.AND P1, PT, R11, R6, PT ;  /* 0x000000060b00720c */ /* 0x000fe40003f24070 */
[----:B------:R-:W-:Y:S01]  /*0470*/  IABS R12, R9 ;  /* 0x00000009000c7213 */ /* 0x000fe20000000000 */
[----:B------:R-:W-:-:S04]  /*0480*/  IMAD.HI.U32 R7, R4, R10, RZ ;  /* 0x0000000a04077227 */ /* 0x000fc800078e00ff */
[----:B------:R-:W-:-:S04]  /*0490*/  IMAD.HI.U32 R8, R4, R12, RZ ;  /* 0x0000000c04087227 */ /* 0x000fc800078e00ff */
[----:B------:R-:W-:Y:S02]  /*04a0*/  IMAD.MOV R7, RZ, RZ, -R7 ;  /* 0x000000ffff077224 */ /* 0x000fe400078e0a07 */
[----:B------:R-:W-:Y:S01]  /*04b0*/  @!P1 IMAD.IADD R6, R6, 0x1, -R11 ;  /* 0x0000000106069824 */ /* 0x000fe200078e0a0b */
[----:B------:R-:W-:-:S04]  /*04c0*/  ISETP.NE.AND P1, PT, R2, RZ, PT ;  /* 0x000000ff0200720c */ /* 0x000fc80003f25270 */
[----:B------:R-:W-:-:S13]  /*04d0*/  ISETP.GT.U32.AND P2, PT, R11, R6, PT ;  /* 0x000000060b00720c */ /* 0x000fda0003f44070 */
[----:B------:R-:W-:Y:S02]  /*04e0*/  @!P2 IMAD.IADD R6, R6, 0x1, -R11 ;  /* 0x000000010606a824 */ /* 0x000fe400078e0a0b */
[----:B------:R-:W-:Y:S02]  /*04f0*/  IMAD.MOV R11, RZ, RZ, -R8 ;  /* 0x000000ffff0b7224 */ /* 0x000fe400078e0a08 */
[----:B------:R-:W-:Y:S02]  /*0500*/  IMAD.MOV.U32 R14, RZ, RZ, R6 ;  /* 0x000000ffff0e7224 */ /* 0x000fe400078e0006 */
[C---:B------:R-:W-:Y:S02]  /*0510*/  IMAD R6, R5.reuse, R7, R10 ;  /* 0x0000000705067224 */ /* 0x040fe400078e020a */
[----:B------:R-:W-:Y:S01]  /*0520*/  @!P3 IMAD.MOV R14, RZ, RZ, -R14 ;  /* 0x000000ffff0eb224 */ /* 0x000fe200078e0a0e */
[----:B------:R-:W-:Y:S01]  /*0530*/  @!P1 LOP3.LUT R14, RZ, R2, RZ, 0x33, !PT ;  /* 0x00000002ff0e9212 */ /* 0x000fe200078e33ff */
[C---:B------:R-:W-:Y:S01]  /*0540*/  IMAD R10, R5.reuse, R11, R12 ;  /* 0x0000000b050a7224 */ /* 0x040fe200078e020c */
[----:B------:R-:W-:Y:S01]  /*0550*/  ISETP.GT.U32.AND P1, PT, R5, R6, PT ;  /* 0x000000060500720c */ /* 0x000fe20003f24070 */
[----:B------:R-:W-:Y:S01]  /*0560*/  IMAD.SHL.U32 R8, R34, 0x8, RZ ;  /* 0x0000000822087824 */ /* 0x000fe200078e00ff */
[----:B------:R-:W-:Y:S01]  /*0570*/  IADD3 R13, PT, PT, R13, R2, -R14 ;  /* 0x000000020d0d7210 */ /* 0x000fe20007ffe80e */
[----:B------:R-:W-:Y:S01]  /*0580*/  IMAD.MOV R12, RZ, RZ, -R2 ;  /* 0x000000ffff0c7224 */ /* 0x000fe200078e0a02 */
[----:B------:R-:W-:-:S02]  /*0590*/  ISETP.GT.U32.AND P2, PT, R5, R10, PT ;  /* 0x0000000a0500720c */ /* 0x000fc40003f44070 */
[----:B-1----:R-:W-:Y:S02]  /*05a0*/  IADD3 R32, P3, PT, R8, UR4, RZ ;  /* 0x0000000408207c10 */ /* 0x002fe4000ff7e0ff */
[----:B------:R-:W-:Y:S02]  /*05b0*/  LEA R12, R12, R13, 0x1 ;  /* 0x0000000d0c0c7211 */ /* 0x000fe400078e08ff */
[----:B------:R-:W-:Y:S01]  /*05c0*/  IADD3.X R33, PT, PT, R20, UR5, RZ, P3, !PT ;  /* 0x0000000514217c10 */ /* 0x000fe20009ffe4ff */
[----:B------:R-:W0:Y:S01]  /*05d0*/  LDCU.128 UR4, c[0x0][0x390] ;  /* 0x00007200ff0477ac */ /* 0x000e220008000c00 */
[-CC-:B------:R-:W-:Y:S01]  /*05e0*/  IADD3 R2, PT, PT, R13, R3.reuse, R14.reuse ;  /* 0x000000030d027210 */ /* 0x180fe20007ffe00e */
[--C-:B------:R-:W-:Y:S01]  /*05f0*/  @!P1 IMAD.IADD R6, R6, 0x1, -R5.reuse ;  /* 0x0000000106069824 */ /* 0x100fe200078e0a05 */
[----:B------:R-:W-:Y:S02]  /*0600*/  IADD3 R3, PT, PT, R12, R3, R14 ;  /* 0x000000030c037210 */ /* 0x000fe40007ffe00e */
[----:B------:R-:W2:Y:S01]  /*0610*/  LDG.E.64 R32, desc[UR12][R32.64] ;  /* 0x0000000c20207981 */ /* 0x000ea2000c1e1b00 */
[----:B------:R-:W-:Y:S01]  /*0620*/  @!P2 IMAD.IADD R10, R10, 0x1, -R5 ;  /* 0x000000010a0aa824 */ /* 0x000fe200078e0a05 */
[----:B------:R-:W-:Y:S01]  /*0630*/  ISETP.GT.U32.AND P2, PT, R5, R6, PT ;  /* 0x000000060500720c */ /* 0x000fe20003f44070 */
[----:B------:R-:W1:Y:S01]  /*0640*/  LDC.64 R14, c[0x0][0x390] ;  /* 0x0000e400ff0e7b82 */ /* 0x000e620000000a00 */
[----:B------:R-:W-:-:S02]  /*0650*/  IABS R11, R2 ;  /* 0x00000002000b7213 */ /* 0x000fc40000000000 */
[----:B------:R-:W-:Y:S02]  /*0660*/  ISETP.GE.AND P3, PT, R16, RZ, PT ;  /* 0x000000ff1000720c */ /* 0x000fe40003f66270 */
[----:B------:R-:W-:Y:S01]  /*0670*/  ISETP.GT.U32.AND P4, PT, R5, R10, PT ;  /* 0x0000000a0500720c */ /* 0x000fe20003f84070 */
[----:B------:R-:W-:Y:S01]  /*0680*/  IMAD.HI.U32 R7, R4, R11, RZ ;  /* 0x0000000b04077227 */ /* 0x000fe200078e00ff */
[----:B------:R-:W-:Y:S01]  /*0690*/  IABS R13, R3 ;  /* 0x00000003000d7213 */ /* 0x000fe20000000000 */
[----:B------:R-:W3:Y:S01]  /*06a0*/  LDC.64 R16, c[0x0][0x388] ;  /* 0x0000e200ff107b82 */ /* 0x000ee20000000a00 */
[----:B------:R-:W-:Y:S01]  /*06b0*/  ISETP.GE.AND P1, PT, R9, RZ, PT ;  /* 0x000000ff0900720c */ /* 0x000fe20003f26270 */
[----:B------:R-:W-:Y:S01]  /*06c0*/  IMAD.MOV R12, RZ, RZ, -R7 ;  /* 0x000000ffff0c7224 */ /* 0x000fe200078e0a07 */
[----:B0-----:R-:W-:Y:S01]  /*06d0*/  IADD3 R30, P5, PT, R8, UR4, RZ ;  /* 0x00000004081e7c10 */ /* 0x001fe2000ffbe0ff */
[----:B------:R-:W-:Y:S02]  /*06e0*/  @!P2 IMAD.IADD R6, R6, 0x1, -R5 ;  /* 0x000000010606a824 */ /* 0x000fe400078e0a05 */
[----:B------:R-:W-:Y:S01]  /*06f0*/  IMAD.HI.U32 R4, R4, R13, RZ ;  /* 0x0000000d04047227 */ /* 0x000fe200078e00ff */
[----:B------:R-:W-:Y:S01]  /*0700*/  IADD3.X R31, PT, PT, R20, UR5, RZ, P5, !PT ;  /* 0x00000005141f7c10 */ /* 0x000fe2000affe4ff */
[----:B------:R-:W0:Y:S02]  /*0710*/  LDCU.64 UR4, c[0x3][0xe0] ;  /* 0x00c01c00ff0477ac */ /* 0x000e240008000a00 */
[----:B------:R-:W-:-:S02]  /*0720*/  IMAD.MOV.U32 R7, RZ, RZ, R6 ;  /* 0x000000ffff077224 */ /* 0x000fc400078e0006 */
[----:B------:R-:W-:Y:S01]  /*0730*/  IMAD.MOV R18, RZ, RZ, -R4 ;  /* 0x000000ffff127224 */ /* 0x000fe200078e0a04 */
[----:B------:R-:W4:Y:S01]  /*0740*/  LDG.E.64 R30, desc[UR12][R30.64] ;  /* 0x0000000c1e1e7981 */ /* 0x000f22000c1e1b00 */
[----:B------:R-:W-:Y:S01]  /*0750*/  IMAD R4, R5, R12, R11 ;  /* 0x0000000c05047224 */ /* 0x000fe200078e020b */
[----:B------:R-:W-:Y:S01]  /*0760*/  @!P3 IADD3 R7, PT, PT, -R7, RZ, RZ ;  /* 0x000000ff0707b210 */ /* 0x000fe20007ffe1ff */
[----:B------:R-:W-:Y:S02]  /*0770*/  @!P4 IMAD.IADD R10, R10, 0x1, -R5 ;  /* 0x000000010a0ac824 */ /* 0x000fe400078e0a05 */
[C---:B------:R-:W-:Y:S01]  /*0780*/  IMAD R6, R5.reuse, R18, R13 ;  /* 0x0000001205067224 */ /* 0x040fe200078e020d */
[----:B------:R-:W-:Y:S01]  /*0790*/  SEL R25, R0, R7, !P0 ;  /* 0x0000000700197207 */ /* 0x000fe20004000000 */
[----:B------:R-:W-:Y:S01]  /*07a0*/  @!P1 IMAD.MOV R10, RZ, RZ, -R10 ;  /* 0x000000ffff0a9224 */ /* 0x000fe200078e0a0a */
[----:B------:R-:W-:Y:S01]  /*07b0*/  ISETP.GT.U32.AND P2, PT, R5, R4, PT ;  /* 0x000000040500720c */ /* 0x000fe20003f44070 */
[----:B------:R-:W5:Y:S02]  /*07c0*/  LDC.64 R18, c[0x0][0x398] ;  /* 0x0000e600ff127b82 */ /* 0x000f640000000a00 */
[----:B-1----:R-:W-:Y:S01]  /*07d0*/  IMAD.WIDE R12, R25, 0x8, R14 ;  /* 0x00000008190c7825 */ /* 0x002fe200078e020e */
[----:B------:R-:W-:-:S02]  /*07e0*/  ISETP.GT.U32.AND P1, PT, R5, R6, PT ;  /* 0x000000060500720c */ /* 0x000fc40003f24070 */
[----:B------:R-:W-:-:S03]  /*07f0*/  SEL R7, R0, R10, !P0 ;  /* 0x0000000a00077207 */ /* 0x000fc60004000000 */
[----:B------:R-:W4:Y:S01]  /*0800*/  LDG.E.64 R12, desc[UR12][R12.64] ;  /* 0x0000000c0c0c7981 */ /* 0x000f22000c1e1b00 */
[----:B---3--:R-:W-:-:S04]  /*0810*/  IMAD.WIDE R10, R25, 0x8, R16 ;  /* 0x00000008190a7825 */ /* 0x008fc800078e0210 */
[C---:B------:R-:W-:Y:S02]  /*0820*/  IMAD.WIDE R22, R7.reuse, 0x8, R14 ;  /* 0x0000000807167825 */ /* 0x040fe400078e020e */
[----:B------:R-:W3:Y:S02]  /*0830*/  LDG.E.64 R10, desc[UR12][R10.64] ;  /* 0x0000000c0a0a7981 */ /* 0x000ee4000c1e1b00 */
[--C-:B------:R-:W-:Y:S01]  /*0840*/  @!P2 IMAD.IADD R4, R4, 0x1, -R5.reuse ;  /* 0x000000010404a824 */ /* 0x100fe200078e0a05 */
[----:B------:R-:W-:Y:S02]  /*0850*/  IADD3 R28, P2, PT, R8, UR6, RZ ;  /* 0x00000006081c7c10 */ /* 0x000fe4000ff5e0ff */
[----:B------:R1:W3:Y:S01]  /*0860*/  LDG.E.64 R8, desc[UR12][R22.64] ;  /* 0x0000000c16087981 */ /* 0x0002e2000c1e1b00 */
[----:B------:R-:W-:Y:S01]  /*0870*/  @!P1 IMAD.IADD R6, R6, 0x1, -R5 ;  /* 0x0000000106069824 */ /* 0x000fe200078e0a05 */
[----:B------:R-:W-:Y:S01]  /*0880*/  IADD3.X R29, PT, PT, R20, UR7, RZ, P2, !PT ;  /* 0x00000007141d7c10 */ /* 0x000fe200097fe4ff */
[----:B------:R-:W-:Y:S01]  /*0890*/  IMAD.WIDE R20, R7, 0x8, R16 ;  /* 0x0000000807147825 */ /* 0x000fe200078e0210 */
[C---:B------:R-:W-:Y:S01]  /*08a0*/  ISETP.GT.U32.AND P1, PT, R5.reuse, R4, PT ;  /* 0x000000040500720c */ /* 0x040fe20003f24070 */
[----:B------:R-:W0:Y:S01]  /*08b0*/  LDCU.64 UR6, c[0x3][0xd0] ;  /* 0x00c01a00ff0677ac */ /* 0x000e220008000a00 */
[----:B------:R-:W-:-:S02]  /*08c0*/  ISETP.GT.U32.AND P3, PT, R5, R6, PT ;  /* 0x000000060500720c */ /* 0x000fc40003f64070 */
[----:B------:R-:W-:Y:S01]  /*08d0*/  ISETP.GE.AND P2, PT, R2, RZ, PT ;  /* 0x000000ff0200720c */ /* 0x000fe20003f46270 */
[----:B------:R-:W3:Y:S01]  /*08e0*/  LDG.E.64 R28, desc[UR12][R28.64] ;  /* 0x0000000c1c1c7981 */ /* 0x000ee2000c1e1b00 */
[----:B------:R-:W-:-:S03]  /*08f0*/  ISETP.GE.AND P4, PT, R3, RZ, PT ;  /* 0x000000ff0300720c */ /* 0x000fc60003f86270 */
[----:B------:R0:W3:Y:S04]  /*0900*/  LDG.E.64 R2, desc[UR12][R20.64] ;  /* 0x0000000c14027981 */ /* 0x0000e8000c1e1b00 */
[--C-:B------:R-:W-:Y:S02]  /*0910*/  @!P1 IMAD.IADD R4, R4, 0x1, -R5.reuse ;  /* 0x0000000104049824 */ /* 0x100fe400078e0a05 */
[----:B------:R-:W-:Y:S02]  /*0920*/  @!P3 IMAD.IADD R6, R6, 0x1, -R5 ;  /* 0x000000010606b824 */ /* 0x000fe400078e0a05 */
[----:B-1----:R-:W-:Y:S02]  /*0930*/  IMAD.MOV.U32 R23, RZ, RZ, R4 ;  /* 0x000000ffff177224 */ /* 0x002fe400078e0004 */
[----:B-----5:R-:W-:-:S04]  /*0940*/  IMAD.WIDE R24, R25, 0x8, R18 ;  /* 0x0000000819187825 */ /* 0x020fc800078e0212 */
[----:B------:R-:W-:Y:S01]  /*0950*/  IMAD.MOV.U32 R27, RZ, RZ, R6 ;  /* 0x000000ffff1b7224 */ /* 0x000fe200078e0006 */
[----:B------:R-:W-:Y:S01]  /*0960*/  @!P2 IADD3 R23, PT, PT, -R23, RZ, RZ ;  /* 0x000000ff1717a210 */ /* 0x000fe20007ffe1ff */
[----:B------:R1:W5:Y:S02]  /*0970*/  LDG.E.64 R4, desc[UR12][R24.64] ;  /* 0x0000000c18047981 */ /* 0x000364000c1e1b00 */
[----:B------:R-:W-:Y:S01]  /*0980*/  @!P4 IMAD.MOV R27, RZ, RZ, -R27 ;  /* 0x000000ffff1bc224 */ /* 0x000fe200078e0a1b */
[----:B------:R-:W-:Y:S01]  /*0990*/  SEL R23, R0, R23, !P0 ;  /* 0x0000001700177207 */ /* 0x000fe20004000000 */
[----:B------:R-:W-:-:S03]  /*09a0*/  IMAD.WIDE R6, R7, 0x8, R18 ;  /* 0x0000000807067825 */ /* 0x000fc600078e0212 */
[----:B------:R-:W-:Y:S01]  /*09b0*/  SEL R37, R0, R27, !P0 ;  /* 0x0000001b00257207 */ /* 0x000fe20004000000 */
[C---:B------:R-:W-:Y:S02]  /*09c0*/  IMAD.WIDE R40, R23.reuse, 0x8, R14 ;  /* 0x0000000817287825 */ /* 0x040fe400078e020e */
[----:B------:R-:W5:Y:S02]  /*09d0*/  LDG.E.64 R6, desc[UR12][R6.64] ;  /* 0x0000000c06067981 */ /* 0x000f64000c1e1b00 */
[----:B------:R-:W-:-:S04]  /*09e0*/  IMAD.WIDE R38, R23, 0x8, R16 ;  /* 0x0000000817267825 */ /* 0x000fc800078e0210 */
[----:B------:R-:W-:-:S04]  /*09f0*/  IMAD.WIDE R26, R23, 0x8, R18 ;  /* 0x00000008171a7825 */ /* 0x000fc800078e0212 */
[C---:B0-----:R-:W-:Y:S02]  /*0a00*/  IMAD.WIDE R20, R37.reuse, 0x8, R16 ;  /* 0x0000000825147825 */ /* 0x041fe400078e0210 */
[----:B------:R0:W5:Y:S02]  /*0a10*/  LDG.E.64 R16, desc[UR12][R38.64] ;  /* 0x0000000c26107981 */ /* 0x000164000c1e1b00 */
[C---:B------:R-:W-:Y:S02]  /*0a20*/  IMAD.WIDE R22, R37.reuse, 0x8, R14 ;  /* 0x0000000825167825 */ /* 0x040fe400078e020e */
[----:B------:R-:W5:Y:S02]  /*0a30*/  LDG.E.64 R14, desc[UR12][R40.64] ;  /* 0x0000000c280e7981 */ /* 0x000f64000c1e1b00 */
[----:B-1----:R-:W-:Y:S02]  /*0a40*/  IMAD.WIDE R24, R37, 0x8, R18 ;  /* 0x0000000825187825 */ /* 0x002fe400078e0212 */
[----:B------:R-:W5:Y:S04]  /*0a50*/  LDG.E.64 R20, desc[UR12][R20.64] ;  /* 0x0000000c14147981 */ /* 0x000f68000c1e1b00 */
[----:B------:R-:W5:Y:S04]  /*0a60*/  LDG.E.64 R22, desc[UR12][R22.64] ;  /* 0x0000000c16167981 */ /* 0x000f68000c1e1b00 */
[----:B------:R-:W5:Y:S04]  /*0a70*/  LDG.E.64 R26, desc[UR12][R26.64] ;  /* 0x0000000c1a1a7981 */ /* 0x000f68000c1e1b00 */
[----:B------:R-:W5:Y:S01]  /*0a80*/  LDG.E.64 R24, desc[UR12][R24.64] ;  /* 0x0000000c18187981 */ /* 0x000f62000c1e1b00 */
[----:B------:R-:W-:Y:S01]  /*0a90*/  IMAD.MOV.U32 R18, RZ, RZ, 0x1 ;  /* 0x00000001ff127424 */ /* 0x000fe200078e00ff */
[----:B------:R-:W-:Y:S01]  /*0aa0*/  BSSY.RECONVERGENT B0, `(.L_x_7) ;  /* 0x000002f000007945 */ /* 0x000fe20003800200 */
[----:B--2---:R-:W1:Y:S04]  /*0ab0*/  MUFU.RCP64H R19, R33 ;  /* 0x0000002100137308 */ /* 0x004e680000001800 */
[----:B-1----:R-:W-:-:S08]  /*0ac0*/  DFMA R36, -R32, R18, 1 ;  /* 0x3ff000002024742b */ /* 0x002fd00000000112 */
[----:B------:R-:W-:Y:S02]  /*0ad0*/  DFMA R42, R36, R36, R36 ;  /* 0x00000024242a722b */ /* 0x000fe40000000024 */
[----:B----4-:R-:W-:-:S06]  /*0ae0*/  DMUL R36, R30, 3 ;  /* 0x400800001e247828 */ /* 0x010fcc0000000000 */
[----:B------:R-:W-:Y:S02]  /*0af0*/  DFMA R18, R18, R42, R18 ;  /* 0x0000002a1212722b */ /* 0x000fe40000000012 */
[----:B------:R-:W-:Y:S02]  /*0b00*/  DFMA R36, R12, 4, -R36 ;  /* 0x401000000c24782b */ /* 0x000fe40000000824 */
[----:B------:R-:W-:-:S04]  /*0b10*/  DMUL R12, R32, 3 ;  /* 0x40080000200c7828 */ /* 0x000fc80000000000 */
[----:B0-----:R-:W-:-:S04]  /*0b20*/  DFMA R38, -R32, R18, 1 ;  /* 0x3ff000002026742b */ /* 0x001fc80000000112 */
[----:B---3--:R-:W-:Y:S02]  /*0b30*/  DFMA R10, R10, 4, -R12 ;  /* 0x401000000a0a782b */ /* 0x008fe4000000080c */
[----:B------:R-:W-:Y:S02]  /*0b40*/  DADD R36, -R8, R36 ;  /* 0x0000000008247229 */ /* 0x000fe40000000124 */
[----:B------:R-:W-:-:S04]  /*0b50*/  DFMA R8, R18, R38, R18 ;  /* 0x000000261208722b */ /* 0x000fc80000000012 */
[----:B------:R-:W-:-:S04]  /*0b60*/  DADD R10, -R2, R10 ;  /* 0x00000000020a7229 */ /* 0x000fc8000000010a */
[----:B------:R-:W-:Y:S02]  /*0b70*/  DMUL R2, R8, 0.5 ;  /* 0x3fe0000008027828 */ /* 0x000fe40000000000 */
[----:B------:R-:W-:Y:S02]  /*0b80*/  DMUL R12, R32, UR4 ;  /* 0x00000004200c7c28 */ /* 0x000fe40008000000 */
[----:B------:R-:W-:-:S04]  /*0b90*/  DMUL R36, R36, -0.5 ;  /* 0xbfe0000024247828 */ /* 0x000fc80000000000 */
[----:B------:R-:W-:Y:S02]  /*0ba0*/  DFMA R38, -R32, R2, 0.5 ;  /* 0x3fe000002026742b */ /* 0x000fe40000000102 */
[----:B------:R-:W-:Y:S02]  /*0bb0*/  DMUL R18, R28, 3 ;  /* 0x400800001c127828 */ /* 0x000fe40000000000 */
[----:B------:R-:W-:-:S04]  /*0bc0*/  DMUL R36, R36, R12 ;  /* 0x0000000c24247228 */ /* 0x000fc80000000000 */
[----:B------:R-:W-:Y:S02]  /*0bd0*/  DFMA R2, R8, R38, R2 ;  /* 0x000000260802722b */ /* 0x000fe40000000002 */
[----:B------:R-:W-:Y:S01]  /*0be0*/  DMUL R12, R10, -0.5 ;  /* 0xbfe000000a0c7828 */ /* 0x000fe20000000000 */
[----:B------:R-:W0:Y:S01]  /*0bf0*/  LDC.64 R10, c[0x3][0xc8] ;  /* 0x00c03200ff0a7b82 */ /* 0x000e220000000a00 */
[----:B-----5:R-:W-:-:S06]  /*0c00*/  DFMA R4, R4, 4, -R18 ;  /* 0x401000000404782b */ /* 0x020fcc0000000812 */
[----:B------:R-:W-:Y:S02]  /*0c10*/  FFMA R0, RZ, R33, R3 ;  /* 0x00000021ff007223 */ /* 0x000fe40000000003 */
[----:B------:R-:W-:-:S03]  /*0c20*/  DADD R4, -R6, R4 ;  /* 0x0000000006047229 */ /* 0x000fc60000000104 */
[----:B------:R-:W-:Y:S01]  /*0c30*/  FSETP.GT.AND P0, PT, |R0|, 1.469367938527859385e-39, PT ;  /* 0x001000000000780b */ /* 0x000fe20003f04200 */
[----:B------:R-:W-:Y:S02]  /*0c40*/  DFMA R12, R12, UR6, R36 ;  /* 0x000000060c0c7c2b */ /* 0x000fe40008000024 */
[----:B------:R-:W-:Y:S02]  /*0c50*/  DADD R18, R30, UR4 ;  /* 0x000000041e127e29 */ /* 0x000fe40008000000 */
[----:B------:R-:W-:Y:S02]  /*0c60*/  DMUL R4, R4, -0.5 ;  /* 0xbfe0000004047828 */ /* 0x000fe40000000000 */
[----:B------:R-:W-:Y:S02]  /*0c70*/  DADD R16, R16, -R20 ;  /* 0x0000000010107229 */ /* 0x000fe40000000814 */
[----:B------:R-:W-:Y:S02]  /*0c80*/  DADD R14, R14, -R22 ;  /* 0x000000000e0e7229 */ /* 0x000fe40000000816 */
[----:B------:R-:W-:-:S04]  /*0c90*/  DADD R22, R26, -R24 ;  /* 0x000000001a167229 */ /* 0x000fc80000000818 */
[----:B------:R-:W-:Y:S02]  /*0ca0*/  DMUL R24, R16, 0.5 ;  /* 0x3fe0000010187828 */ /* 0x000fe40000000000 */
[----:B------:R-:W-:Y:S02]  /*0cb0*/  DMUL R18, R18, R12 ;  /* 0x0000000c12127228 */ /* 0x000fe40000000000 */
[----:B0-----:R-:W-:Y:S02]  /*0cc0*/  DMUL R20, R10, 0.5 ;  /* 0x3fe000000a147828 */ /* 0x001fe40000000000 */
[----:B------:R-:W-:Y:S02]  /*0cd0*/  DMUL R26, R30, R4 ;  /* 0x000000041e1a7228 */ /* 0x000fe40000000000 */
[----:B------:R-:W-:Y:S02]  /*0ce0*/  DMUL R16, R14, 0.5 ;  /* 0x3fe000000e107828 */ /* 0x000fe40000000000 */
[----:B------:R-:W-:Y:S01]  /*0cf0*/  DMUL R22, R22, 0.5 ;  /* 0x3fe0000016167828 */ /* 0x000fe20000000000 */
[----:B------:R-:W-:Y:S10]  /*0d00*/  @P0 BRA `(.L_x_8) ;  /* 0x0000000000200947 */ /* 0x000ff40003800000 */
[----:B------:R-:W-:Y:S01]  /*0d10*/  IMAD.MOV.U32 R8, RZ, RZ, RZ ;  /* 0x000000ffff087224 */ /* 0x000fe200078e00ff */
[----:B------:R-:W-:Y:S01]  /*0d20*/  MOV R0, 0xd70 ;  /* 0x00000d7000007802 */ /* 0x000fe20000000f00 */
[----:B------:R-:W-:Y:S02]  /*0d30*/  IMAD.MOV.U32 R9, RZ, RZ, 0x3fe00000 ;  /* 0x3fe00000ff097424 */ /* 0x000fe400078e00ff */
[----:B------:R-:W-:Y:S02]  /*0d40*/  IMAD.MOV.U32 R10, RZ, RZ, R32 ;  /* 0x000000ffff0a7224 */ /* 0x000fe400078e0020 */
[----:B------:R-:W-:-:S07]  /*0d50*/  IMAD.MOV.U32 R11, RZ, RZ, R33 ;  /* 0x000000ffff0b7224 */ /* 0x000fce00078e0021 */
[----:B------:R-:W-:Y:S05]  /*0d60*/  CALL.REL.NOINC `($__internal_0_$__cuda_sm20_div_rn_f64_full) ;  /* 0x0000000800ec7944 */ /* 0x000fea0003c00000 */
[----:B------:R-:W-:Y:S01]  /*0d70*/  IMAD.MOV.U32 R2, RZ, RZ, R4 ;  /* 0x000000ffff027224 */ /* 0x000fe200078e0004 */
[----:B------:R-:W-:-:S07]  /*0d80*/  MOV R3, R5 ;  /* 0x0000000500037202 */ /* 0x000fce0000000f00 */
.L_x_8:
[----:B------:R-:W-:Y:S05]  /*0d90*/  BSYNC.RECONVERGENT B0 ;  /* 0x0000000000007941 */ /* 0x000fea0003800200 */
.L_x_7:
[----:B------:R-:W0:Y:S01]  /*0da0*/  MUFU.RCP64H R5, R33 ;  /* 0x0000002100057308 */ /* 0x000e220000001800 */
[----:B------:R-:W-:Y:S01]  /*0db0*/  IMAD.MOV.U32 R4, RZ, RZ, 0x1 ;  /* 0x00000001ff047424 */ /* 0x000fe200078e00ff */
[----:B------:R-:W1:Y:S01]  /*0dc0*/  LDCU.128 UR4, c[0x3][0xd0] ;  /* 0x00c01a00ff0477ac */ /* 0x000e620008000c00 */
[----:B------:R-:W2:Y:S01]  /*0dd0*/  LDC R0, c[0x3][0xd4] ;  /* 0x00c03500ff007b82 */ /* 0x000ea20000000800 */
[----:B------:R-:W-:Y:S01]  /*0de0*/  DMUL R14, R32, R22 ;  /* 0x00000016200e7228 */ /* 0x000fe20000000000 */
[----:B------:R-:W-:Y:S01]  /*0df0*/  BSSY.RECONVERGENT B0, `(.L_x_9) ;  /* 0x000001d000007945 */ /* 0x000fe20003800200 */
[----:B------:R-:W-:-:S06]  /*0e00*/  DMUL R16, R28, R16 ;  /* 0x000000101c107228 */ /* 0x000fcc0000000000 */
[----:B------:R-:W-:Y:S02]  /*0e10*/  DFMA R14, R28, R24, R14 ;  /* 0x000000181c0e722b */ /* 0x000fe4000000000e */
[----:B0-----:R-:W-:-:S08]  /*0e20*/  DFMA R6, -R32, R4, 1 ;  /* 0x3ff000002006742b */ /* 0x001fd00000000104 */
[----:B------:R-:W-:Y:S01]  /*0e30*/  DFMA R6, R6, R6, R6 ;  /* 0x000000060606722b */ /* 0x000fe20000000006 */
[----:B--2---:R-:W-:-:S07]  /*0e40*/  FSETP.GEU.AND P1, PT, |R0|, 6.5827683646048100446e-37, PT ;  /* 0x036000000000780b */ /* 0x004fce0003f2e200 */
[----:B------:R-:W-:-:S08]  /*0e50*/  DFMA R6, R4, R6, R4 ;  /* 0x000000060406722b */ /* 0x000fd00000000004 */
[----:B------:R-:W-:-:S08]  /*0e60*/  DFMA R4, -R32, R6, 1 ;  /* 0x3ff000002004742b */ /* 0x000fd00000000106 */
[----:B------:R-:W-:Y:S02]  /*0e70*/  DFMA R10, R6, R4, R6 ;  /* 0x00000004060a722b */ /* 0x000fe40000000006 */
[----:B-1----:R-:W-:-:S06]  /*0e80*/  DMUL R4, R2, UR6 ;  /* 0x0000000602047c28 */ /* 0x002fcc0008000000 */
[----:B------:R-:W-:-:S08]  /*0e90*/  DMUL R6, R10, UR4 ;  /* 0x000000040a067c28 */ /* 0x000fd00008000000 */
[----:B------:R-:W-:-:S08]  /*0ea0*/  DFMA R8, -R32, R6, UR4 ;  /* 0x0000000420087e2b */ /* 0x000fd00008000106 */
[----:B------:R-:W-:Y:S02]  /*0eb0*/  DFMA R2, R10, R8, R6 ;  /* 0x000000080a02722b */ /* 0x000fe40000000006 */
[----:B------:R-:W-:Y:S02]  /*0ec0*/  DMUL R6, R18, R20 ;  /* 0x0000001412067228 */ /* 0x000fe40000000000 */
[----:B------:R-:W-:-:S06]  /*0ed0*/  DMUL R8, RZ, R4 ;  /* 0x00000004ff087228 */ /* 0x000fcc0000000000 */
[----:B------:R-:W-:Y:S01]  /*0ee0*/  FFMA R10, RZ, R33, R3 ;  /* 0x00000021ff0a7223 */ /* 0x000fe20000000003 */
[----:B------:R-:W-:Y:S02]  /*0ef0*/  DFMA R20, RZ, R20, R6 ;  /* 0x00000014ff14722b */ /* 0x000fe40000000006 */
[----:B------:R-:W-:Y:S02]  /*0f00*/  DFMA R18, R18, R4, -R8 ;  /* 0x000000041212722b */ /* 0x000fe40000000808 */
[----:B------:R-:W-:-:S13]  /*0f10*/  FSETP.GT.AND P0, PT, |R10|, 1.469367938527859385e-39, PT ;  /* 0x001000000a00780b */ /* 0x000fda0003f04200 */
[----:B------:R-:W-:Y:S05]  /*0f20*/  @P0 BRA P1, `(.L_x_10) ;  /* 0x0000000000240947 */ /* 0x000fea0000800000 */
[----:B------:R-:W0:Y:S01]  /*0f30*/  LDCU.64 UR4, c[0x3][0xd0] ;  /* 0x00c01a00ff0477ac */ /* 0x000e220008000a00 */
[----:B------:R-:W-:Y:S01]  /*0f40*/  IMAD.MOV.U32 R10, RZ, RZ, R32 ;  /* 0x000000ffff0a7224 */ /* 0x000fe200078e0020 */
[----:B------:R-:W-:Y:S01]  /*0f50*/  MOV R0, 0xfa0 ;  /* 0x00000fa000007802 */ /* 0x000fe20000000f00 */
[----:B------:R-:W-:Y:S02]  /*0f60*/  IMAD.MOV.U32 R11, RZ, RZ, R33 ;  /* 0x000000ffff0b7224 */ /* 0x000fe400078e0021 */
[----:B0-----:R-:W-:Y:S02]  /*0f70*/  IMAD.U32 R8, RZ, RZ, UR4 ;  /* 0x00000004ff087e24 */ /* 0x001fe4000f8e00ff */
[----:B------:R-:W-:-:S07]  /*0f80*/  IMAD.U32 R9, RZ, RZ, UR5 ;  /* 0x00000005ff097e24 */ /* 0x000fce000f8e00ff */
[----:B------:R-:W-:Y:S05]  /*0f90*/  CALL.REL.NOINC `($__internal_0_$__cuda_sm20_div_rn_f64_full) ;  /* 0x0000000800607944 */ /* 0x000fea0003c00000 */
[----:B------:R-:W-:Y:S02]  /*0fa0*/  IMAD.MOV.U32 R2, RZ, RZ, R4 ;  /* 0x000000ffff027224 */ /* 0x000fe400078e0004 */
[----:B------:R-:W-:-:S07]  /*0fb0*/  IMAD.MOV.U32 R3, RZ, RZ, R5 ;  /* 0x000000ffff037224 */ /* 0x000fce00078e0005 */
.L_x_10:
[----:B------:R-:W-:Y:S05]  /*0fc0*/  BSYNC.RECONVERGENT B0 ;  /* 0x0000000000007941 */ /* 0x000fea0003800200 */
.L_x_9:
[----:B------:R-:W0:Y:S01]  /*0fd0*/  LDC R6, c[0x3][0xc] ;  /* 0x00c00300ff067b82 */ /* 0x000e220000000800 */
[----:B------:R-:W-:Y:S02]  /*0fe0*/  DMUL R2, R24, R2 ;  /* 0x0000000218027228 */ /* 0x000fe40000000000 */
[----:B------:R-:W-:Y:S02]  /*0ff0*/  DFMA R16, RZ, R16, R18 ;  /* 0x00000010ff10722b */ /* 0x000fe40000000012 */
[----:B------:R-:W-:-:S04]  /*1000*/  DFMA R14, RZ, R14, R20 ;  /* 0x0000000eff0e722b */ /* 0x000fc80000000014 */
[----:B------:R-:W-:Y:S02]  /*1010*/  DFMA R2, R28, R22, R2 ;  /* 0x000000161c02722b */ /* 0x000fe40000000002 */
[----:B------:R-:W-:-:S06]  /*1020*/  DADD R30, R30, -R16 ;  /* 0x000000001e1e7229 */ /* 0x000fcc0000000810 */
[----:B------:R-:W-:Y:S01]  /*1030*/  DFMA R2, RZ, R2, R26 ;  /* 0x00000002ff02722b */ /* 0x000fe2000000001a */
[----:B0-----:R-:W-:-:S07]  /*1040*/  ISETP.GE.AND P0, PT, R6, 0x1, PT ;  /* 0x000000010600780c */ /* 0x001fce0003f06270 */
[----:B------:R-:W-:-:S06]  /*1050*/  DADD R28, R28, -R2 ;  /* 0x000000001c1c7229 */ /* 0x000fcc0000000802 */
[----:B------:R-:W-:Y:S05]  /*1060*/  @!P0 EXIT ;  /* 0x000000000000894d */ /* 0x000fea0003800000 */
[C---:B------:R-:W-:Y:S01]  /*1070*/  ISETP.GE.U32.AND P1, PT, R6.reuse, 0x4, PT ;  /* 0x000000040600780c */ /* 0x040fe20003f26070 */
[----:B------:R-:W-:Y:S01]  /*1080*/  DMUL R4, R28, R28 ;  /* 0x0000001c1c047228 */ /* 0x000fe20000000000 */
[----:B------:R-:W-:Y:S01]  /*1090*/  LOP3.LUT P0, R0, R6, 0x3, RZ, 0xc0, !PT ;  /* 0x0000000306007812 */ /* 0x000fe2000780c0ff */
[----:B------:R-:W-:Y:S01]  /*10a0*/  DADD R32, R32, -R14 ;  /* 0x0000000020207229 */ /* 0x000fe2000000080e */
[----:B------:R-:W-:-:S05]  /*10b0*/  MOV R26, RZ ;  /* 0x000000ff001a7202 */ /* 0x000fca0000000f00 */
[----:B------:R-:W-:-:S04]  /*10c0*/  DFMA R4, R30, R30, R4 ;  /* 0x0000001e1e04722b */ /* 0x000fc80000000004 */
[----:B------:R-:W-:Y:S07]  /*10d0*/  @!P1 BRA `(.L_x_11) ;  /* 0x0000000400749947 */ /* 0x000fee0003800000 */
[----:B------:R-:W0:Y:S01]  /*10e0*/  LDC R27, c[0x3][0x8] ;  /* 0x00c00200ff1b7b82 */ /* 0x000e220000000800 */
[----:B------:R-:W-:Y:S01]  /*10f0*/  LOP3.LUT R26, R6, 0x7ffffffc, RZ, 0xc0, !PT ;  /* 0x7ffffffc061a7812 */ /* 0x000fe200078ec0ff */
[----:B------:R-:W-:Y:S01]  /*1100*/  IMAD.MOV.U32 R39, RZ, RZ, RZ ;  /* 0x000000ffff277224 */ /* 0x000fe200078e00ff */
[----:B------:R-:W1:Y:S03]  /*1110*/  LDCU.64 UR18, c[0x0][0x380] ;  /* 0x00007000ff1277ac */ /* 0x000e660008000a00 */
[----:B------:R-:W-:Y:S01]  /*1120*/  IMAD.MOV R36, RZ, RZ, -R26 ;  /* 0x000000ffff247224 */ /* 0x000fe200078e0a1a */
[----:B------:R-:W-:Y:S01]  /*1130*/  UMOV UR16, 0x60 ;  /* 0x0000006000107882 */ /* 0x000fe20000000000 */
[----:B------:R-:W2:Y:S01]  /*1140*/  LDC R41, c[0x3][0x8] ;  /* 0x00c00200ff297b82 */ /* 0x000ea20000000800 */
[----:B------:R-:W-:Y:S01]  /*1150*/  UMOV UR15, 0x84 ;  /* 0x00000084000f7882 */ /* 0x000fe20000000000 */
[----:B------:R-:W-:Y:S01]  /*1160*/  UMOV UR14, 0x20 ;  /* 0x00000020000e7882 */ /* 0x000fe20000000000 */
[----:B0-----:R-:W-:-:S02]  /*1170*/  IMAD.SHL.U32 R37, R27, 0x2, RZ ;  /* 0x000000021b257824 */ /* 0x001fc400078e00ff */
[----:B-1----:R-:W-:-:S07]  /*1180*/  IMAD R43, R27, 0x3, RZ ;  /* 0x000000031b2b7824 */ /* 0x002fce00078e02ff */
.L_x_12:
[----:B0-----:R-:W0:Y:S01]  /*1190*/  LDCU UR6, c[0x3][UR15+-0x8] ;  /* 0x00ffff000f0677ac */ /* 0x001e220008000800 */
[----:B------:R-:W-:Y:S01]  /*11a0*/  VIADD R36, R36, 0x4 ;  /* 0x0000000424247836 */ /* 0x000fe20000000000 */
[----:B------:R-:W1:Y:S01]  /*11b0*/  LDCU UR7, c[0x3][UR15+-0x4] ;  /* 0x00ffff800f0777ac */ /* 0x000e620008000800 */
[----:B------:R-:W3:Y:S01]  /*11c0*/  LDCU UR10, c[0x3][UR15] ;  /* 0x00c000000f0a77ac */ /* 0x000ee20008000800 */
[----:B------:R-:W4:Y:S01]  /*11d0*/  LDCU UR11, c[0x3][UR15+0x4] ;  /* 0x00c000800f0b77ac */ /* 0x000f220008000800 */
[----:B------:R-:W5:Y:S01]  /*11e0*/  LDCU.64 UR4, c[0x3][UR16+-0x8] ;  /* 0x00ffff00100477ac */ /* 0x000f620008000a00 */
[----:B0-----:R-:W0:Y:S01]  /*11f0*/  I2F.F64 R18, UR6 ;  /* 0x0000000600127d12 */ /* 0x001e220008201c00 */
[----:B------:R-:W2:Y:S01]  /*1200*/  LDCU.64 UR8, c[0x3][UR16] ;  /* 0x00c00000100877ac */ /* 0x000ea20008000a00 */
[----:B------:R-:W-:-:S06]  /*1210*/  UIADD3 UR16, UPT, UPT, UR16, 0x10, URZ ;  /* 0x0000001010107890 */ /* 0x000fcc000fffe0ff */
[----:B-1----:R-:W1:Y:S01]  /*1220*/  I2F.F64 R8, UR7 ;  /* 0x0000000700087d12 */ /* 0x002e620008201c00 */
[----:B------:R-:W2:Y:S01]  /*1230*/  LDCU.64 UR6, c[0x3][UR14+-0x8] ;  /* 0x00ffff000e0677ac */ /* 0x000ea20008000a00 */
[----:B------:R-:W-:Y:S01]  /*1240*/  UIADD3 UR15, UPT, UPT, UR15, 0x10, URZ ;  /* 0x000000100f0f7890 */ /* 0x000fe2000fffe0ff */
[----:B0-----:R-:W-:-:S05]  /*1250*/  DMUL R18, R28, R18 ;  /* 0x000000121c127228 */ /* 0x001fca0000000000 */
[----:B---3--:R-:W0:Y:S01]  /*1260*/  I2F.F64 R16, UR10 ;  /* 0x0000000a00107d12 */ /* 0x008e220008201c00 */
[----:B-1----:R-:W-:-:S07]  /*1270*/  DMUL R8, R28, R8 ;  /* 0x000000081c087228 */ /* 0x002fce0000000000 */
[----:B----4-:R-:W1:Y:S01]  /*1280*/  I2F.F64 R14, UR11 ;  /* 0x0000000b000e7d12 */ /* 0x010e620008201c00 */
[----:B------:R-:W3:Y:S01]  /*1290*/  LDCU.64 UR10, c[0x3][UR14+0x8] ;  /* 0x00c001000e0a77ac */ /* 0x000ee20008000a00 */
[----:B0-----:R-:W-:-:S06]  /*12a0*/  DMUL R16, R28, R16 ;  /* 0x000000101c107228 */ /* 0x001fcc0000000000 */
[----:B-----5:R-:W0:Y:S01]  /*12b0*/  I2F.F64 R2, UR4 ;  /* 0x0000000400027d12 */ /* 0x020e220008201c00 */
[----:B-1----:R-:W-:-:S07]  /*12c0*/  DMUL R14, R28, R14 ;  /* 0x0000000e1c0e7228 */ /* 0x002fce0000000000 */
[----:B------:R-:W1:Y:S01]  /*12d0*/  I2F.F64 R6, UR5 ;  /* 0x0000000500067d12 */ /* 0x000e620008201c00 */
[----:B------:R-:W4:Y:S01]  /*12e0*/  LDCU.64 UR4, c[0x3][UR14+-0x10] ;  /* 0x00fffe000e0477ac */ /* 0x000f220008000a00 */
[----:B0-----:R-:W-:-:S06]  /*12f0*/  DFMA R2, R30, R2, R18 ;  /* 0x000000021e02722b */ /* 0x001fcc0000000012 */
[----:B--2---:R-:W0:Y:S01]  /*1300*/  I2F.F64 R10, UR8 ;  /* 0x00000008000a7d12 */ /* 0x004e220008201c00 */
[----:B-1----:R-:W-:-:S07]  /*1310*/  DFMA R6, R30, R6, R8 ;  /* 0x000000061e06722b */ /* 0x002fce0000000008 */
[----:B------:R-:W1:Y:S01]  /*1320*/  I2F.F64 R12, UR9 ;  /* 0x00000009000c7d12 */ /* 0x000e620008201c00 */
[----:B------:R-:W-:Y:S01]  /*1330*/  IMAD.MOV.U32 R8, RZ, RZ, 0x0 ;  /* 0x00000000ff087424 */ /* 0x000fe200078e00ff */
[----:B------:R-:W2:Y:S01]  /*1340*/  LDCU.64 UR8, c[0x3][UR14] ;  /* 0x00c000000e0877ac */ /* 0x000ea20008000a00 */
[----:B------:R-:W-:Y:S01]  /*1350*/  IMAD.MOV.U32 R9, RZ, RZ, 0x40080000 ;  /* 0x40080000ff097424 */ /* 0x000fe200078e00ff */
[----:B------:R-:W-:Y:S01]  /*1360*/  UIADD3 UR14, UPT, UPT, UR14, 0x20, URZ ;  /* 0x000000200e0e7890 */ /* 0x000fe2000fffe0ff */
[----:B0-----:R-:W-:-:S04]  /*1370*/  DFMA R10, R30, R10, R16 ;  /* 0x0000000a1e0a722b */ /* 0x001fc80000000010 */
[-C--:B------:R-:W-:Y:S02]  /*1380*/  DFMA R16, R2, R8.reuse, 1 ;  /* 0x3ff000000210742b */ /* 0x080fe40000000008 */
[C---:B------:R-:W-:Y:S02]  /*1390*/  DFMA R18, R6.reuse, R8, 1 ;  /* 0x3ff000000612742b */ /* 0x040fe40000000008 */
[----:B------:R-:W-:Y:S02]  /*13a0*/  DMUL R20, R6, 4.5 ;  /* 0x4012000006147828 */ /* 0x000fe40000000000 */
[----:B-1----:R-:W-:Y:S02]  /*13b0*/  DFMA R12, R30, R12, R14 ;  /* 0x0000000c1e0c722b */ /* 0x002fe4000000000e */
[----:B------:R-:W-:Y:S02]  /*13c0*/  DMUL R14, R2, 4.5 ;  /* 0x40120000020e7828 */ /* 0x000fe40000000000 */
[----:B------:R-:W-:-:S02]  /*13d0*/  DFMA R22, R10, R8, 1 ;  /* 0x3ff000000a16742b */ /* 0x000fc40000000008 */
[----:B------:R-:W-:Y:S02]  /*13e0*/  DMUL R24, R10, 4.5 ;  /* 0x401200000a187828 */ /* 0x000fe40000000000 */
[----:B------:R-:W-:Y:S02]  /*13f0*/  DFMA R18, R6, R20, R18 ;  /* 0x000000140612722b */ /* 0x000fe40000000012 */
[----:B------:R-:W-:Y:S02]  /*1400*/  DFMA R14, R2, R14, R16 ;  /* 0x0000000e020e722b */ /* 0x000fe40000000010 */
[----:B------:R-:W-:Y:S01]  /*1410*/  DFMA R8, R12, R8, 1 ;  /* 0x3ff000000c08742b */ /* 0x000fe20000000008 */
[C---:B------:R-:W-:Y:S01]  /*1420*/  IADD3 R16, P1, PT, R34.reuse, R39, RZ ;  /* 0x0000002722107210 */ /* 0x040fe20007f3e0ff */
[----:B------:R-:W-:Y:S01]  /*1430*/  DFMA R22, R10, R24, R22 ;  /* 0x000000180a16722b */ /* 0x000fe20000000016 */
[----:B------:R-:W-:Y:S01]  /*1440*/  IADD3 R17, P2, PT, R34, R41, RZ ;  /* 0x0000002922117210 */ /* 0x000fe20007f5e0ff */
[----:B------:R-:W-:-:S02]  /*1450*/  DMUL R10, R12, 4.5 ;  /* 0x401200000c0a7828 */ /* 0x000fc40000000000 */
[C---:B----4-:R-:W-:Y:S01]  /*1460*/  DMUL R6, R32.reuse, UR4 ;  /* 0x0000000420067c28 */ /* 0x050fe20008000000 */
[-C--:B------:R-:W-:Y:S01]  /*1470*/  LEA.HI.X.SX32 R20, R41, R35.reuse, 0x1, P2 ;  /* 0x0000002329147211 */ /* 0x080fe200010f0eff */
[----:B------:R-:W-:Y:S01]  /*1480*/  DMUL R2, R32, UR6 ;  /* 0x0000000620027c28 */ /* 0x000fe20008000000 */
[----:B------:R-:W-:Y:S01]  /*1490*/  IMAD R41, R27, 0x4, R41 ;  /* 0x000000041b297824 */ /* 0x000fe200078e0229 */
[C---:B------:R-:W-:Y:S02]  /*14a0*/  DFMA R14, R4.reuse, -1.5, R14 ;  /* 0xbff80000040e782b */ /* 0x040fe4000000000e */
[----:B------:R-:W-:Y:S02]  /*14b0*/  DFMA R18, R4, -1.5, R18 ;  /* 0xbff800000412782b */ /* 0x000fe40000000012 */
[----:B------:R-:W-:Y:S01]  /*14c0*/  DFMA R12, R12, R10, R8 ;  /* 0x0000000a0c0c722b */ /* 0x000fe20000000008 */
[----:B------:R-:W-:Y:S01]  /*14d0*/  LEA.HI.X.SX32 R9, R39, R35, 0x1, P1 ;  /* 0x0000002327097211 */ /* 0x000fe200008f0eff */
[----:B------:R-:W-:Y:S01]  /*14e0*/  DFMA R22, R4, -1.5, R22 ;  /* 0xbff800000416782b */ /* 0x000fe20000000016 */
[C---:B------:R-:W-:Y:S01]  /*14f0*/  LEA R8, P1, R16.reuse, UR18, 0x3 ;  /* 0x0000001210087c11 */ /* 0x040fe2000f8218ff */
[----:B------:R-:W-:Y:S01]  /*1500*/  DMUL R6, R6, R14 ;  /* 0x0000000e06067228 */ /* 0x000fe20000000000 */
[C---:B------:R-:W-:Y:S01]  /*1510*/  LEA R10, P2, R17.reuse, UR18, 0x3 ;  /* 0x00000012110a7c11 */ /* 0x040fe2000f8418ff */
[----:B------:R-:W-:Y:S01]  /*1520*/  DMUL R18, R2, R18 ;  /* 0x0000001202127228 */ /* 0x000fe20000000000 */
[----:B------:R-:W-:Y:S01]  /*1530*/  LEA.HI.X R9, R16, UR19, R9, 0x3, P1 ;  /* 0x0000001310097c11 */ /* 0x000fe200088f1c09 */
[C---:B---3--:R-:W-:Y:S01]  /*1540*/  DMUL R14, R32.reuse, UR10 ;  /* 0x0000000a200e7c28 */ /* 0x048fe20008000000 */
[----:B------:R-:W-:Y:S01]  /*1550*/  LEA.HI.X R11, R17, UR19, R20, 0x3, P2 ;  /* 0x00000013110b7c11 */ /* 0x000fe200090f1c14 */
[----:B--2---:R-:W-:Y:S01]  /*1560*/  DMUL R16, R32, UR8 ;  /* 0x0000000820107c28 */ /* 0x004fe20008000000 */
[C---:B------:R-:W-:Y:S01]  /*1570*/  IADD3 R3, P1, PT, R34.reuse, R37, RZ ;  /* 0x0000002522037210 */ /* 0x040fe20007f3e0ff */
[----:B------:R-:W-:Y:S01]  /*1580*/  DFMA R20, R4, -1.5, R12 ;  /* 0xbff800000414782b */ /* 0x000fe2000000000c */
[----:B------:R-:W-:Y:S01]  /*1590*/  IADD3 R24, P2, PT, R34, R43, RZ ;  /* 0x0000002b22187210 */ /* 0x000fe20007f5e0ff */
[----:B------:R0:W-:Y:S01]  /*15a0*/  STG.E.64 desc[UR12][R8.64], R6 ;  /* 0x0000000608007986 */ /* 0x0001e2000c101b0c */
[-C--:B------:R-:W-:Y:S01]  /*15b0*/  LEA.HI.X.SX32 R38, R37, R35.reuse, 0x1, P1 ;  /* 0x0000002325267211 */ /* 0x080fe200008f0eff */
[----:B------:R-:W-:Y:S01]  /*15c0*/  IMAD R39, R27, 0x4, R39 ;  /* 0x000000041b277824 */ /* 0x000fe200078e0227 */
[----:B------:R-:W-:Y:S01]  /*15d0*/  LEA R2, P1, R3, UR18, 0x3 ;  /* 0x0000001203027c11 */ /* 0x000fe2000f8218ff */
[----:B------:R-:W-:Y:S01]  /*15e0*/  DMUL R16, R16, R22 ;  /* 0x0000001610107228 */ /* 0x000fe20000000000 */
[----:B------:R-:W-:Y:S01]  /*15f0*/  LEA.HI.X.SX32 R13, R43, R35, 0x1, P2 ;  /* 0x000000232b0d7211 */ /* 0x000fe200010f0eff */
[----:B------:R-:W-:Y:S01]  /*1600*/  DMUL R14, R14, R20 ;  /* 0x000000140e0e7228 */ /* 0x000fe20000000000 */
[C---:B------:R-:W-:Y:S01]  /*1610*/  LEA R12, P2, R24.reuse, UR18, 0x3 ;  /* 0x00000012180c7c11 */ /* 0x040fe2000f8418ff */
[----:B------:R0:W-:Y:S01]  /*1620*/  STG.E.64 desc[UR12][R10.64], R18 ;  /* 0x000000120a007986 */ /* 0x0001e2000c101b0c */
[----:B------:R-:W-:Y:S01]  /*1630*/  LEA.HI.X R3, R3, UR19, R38, 0x3, P1 ;  /* 0x0000001303037c11 */ /* 0x000fe200088f1c26 */
[----:B------:R-:W-:Y:S01]  /*1640*/  IMAD R43, R27, 0x4, R43 ;  /* 0x000000041b2b7824 */ /* 0x000fe200078e022b */
[----:B------:R-:W-:-:S02]  /*1650*/  LEA.HI.X R13, R24, UR19, R13, 0x3, P2 ;  /* 0x00000013180d7c11 */ /* 0x000fc400090f1c0d */
[----:B------:R-:W-:Y:S01]  /*1660*/  ISETP.NE.AND P1, PT, R36, RZ, PT ;  /* 0x000000ff2400720c */ /* 0x000fe20003f25270 */
[----:B------:R0:W-:Y:S01]  /*1670*/  STG.E.64 desc[UR12][R2.64], R16 ;  /* 0x0000001002007986 */ /* 0x0001e2000c101b0c */
[----:B------:R-:W-:-:S03]  /*1680*/  LEA R37, R27, R37, 0x2 ;  /* 0x000000251b257211 */ /* 0x000fc600078e10ff */
[----:B------:R0:W-:Y:S08]  /*1690*/  STG.E.64 desc[UR12][R12.64], R14 ;  /* 0x0000000e0c007986 */ /* 0x0001f0000c101b0c */
[----:B------:R-:W-:Y:S05]  /*16a0*/  @P1 BRA `(.L_x_12) ;  /* 0xfffffff800b81947 */ /* 0x000fea000383ffff */
.L_x_11:
[----:B------:R-:W-:Y:S05]  /*16b0*/  @!P0 EXIT ;  /* 0x000000000000894d */ /* 0x000fea0003800000 */
[----:B------:R-:W1:Y:S01]  /*16c0*/  LDCU UR4, c[0x3][0x8] ;  /* 0x00c00100ff0477ac */ /* 0x000e620008000800 */
[----:B0-----:R-:W-:Y:S02]  /*16d0*/  IMAD.MOV.U32 R7, RZ, RZ, 0x7c ;  /* 0x0000007cff077424 */ /* 0x001fe400078e00ff */
[----:B------:R-:W-:Y:S01]  /*16e0*/  IMAD.MOV.U32 R3, RZ, RZ, 0x10 ;  /* 0x00000010ff037424 */ /* 0x000fe200078e00ff */
[----:B------:R-:W0:Y:S01]  /*16f0*/  LDCU.64 UR6, c[0x0][0x380] ;  /* 0x00007000ff0677ac */ /* 0x000e220008000a00 */
[----:B------:R-:W-:Y:S02]  /*1700*/  IMAD.MOV.U32 R9, RZ, RZ, 0x58 ;  /* 0x00000058ff097424 */ /* 0x000fe400078e00ff */
[----:B------:R-:W-:Y:S02]  /*1710*/  IMAD.MOV R6, RZ, RZ, -R0 ;  /* 0x000000ffff067224 */ /* 0x000fe400078e0a00 */
[C---:B------:R-:W-:Y:S02]  /*1720*/  IMAD R0, R26.reuse, 0x4, R7 ;  /* 0x000000041a007824 */ /* 0x040fe400078e0207 */
[----:B------:R-:W-:-:S02]  /*1730*/  IMAD R3, R26, 0x8, R3 ;  /* 0x000000081a037824 */ /* 0x000fc400078e0203 */
[C---:B------:R-:W-:Y:S02]  /*1740*/  IMAD R2, R26.reuse, 0x4, R9 ;  /* 0x000000041a027824 */ /* 0x040fe400078e0209 */
[----:B-1----:R-:W-:-:S07]  /*1750*/  IMAD R7, R26, UR4, RZ ;  /* 0x000000041a077c24 */ /* 0x002fce000f8e02ff */
.L_x_13:
[----:B-1----:R1:W2:Y:S01]  /*1760*/  LDC R17, c[0x3][R0] ;  /* 0x00c0000000117b82 */ /* 0x0022a20000000800 */
[----:B------:R-:W-:-:S07]  /*1770*/  VIADD R6, R6, 0x1 ;  /* 0x0000000106067836 */ /* 0x000fce0000000000 */
[----:B------:R3:W4:Y:S01]  /*1780*/  LDC R16, c[0x3][R2] ;  /* 0x00c0000002107b82 */ /* 0x0007220000000800 */
[----:B-1----:R-:W-:-:S07]  /*1790*/  VIADD R0, R0, 0x4 ;  /* 0x0000000400007836 */ /* 0x002fce0000000000 */
[----:B------:R1:W5:Y:S01]  /*17a0*/  LDC.64 R12, c[0x3][R3] ;  /* 0x00c00000030c7b82 */ /* 0x0003620000000a00 */
[----:B---3--:R-:W-:Y:S01]  /*17b0*/  VIADD R2, R2, 0x4 ;  /* 0x0000000402027836 */ /* 0x008fe20000000000 */
[----:B--2---:R-:W2:Y:S01]  /*17c0*/  I2F.F64 R10, R17 ;  /* 0x00000011000a7312 */ /* 0x004ea20000201c00 */
[----:B-1----:R-:W-:-:S07]  /*17d0*/  VIADD R3, R3, 0x8 ;  /* 0x0000000803037836 */ /* 0x002fce0000000000 */
[----:B----4-:R-:W1:Y:S01]  /*17e0*/  I2F.F64 R8, R16 ;  /* 0x0000001000087312 */ /* 0x010e620000201c00 */
[----:B--2---:R-:W-:Y:S02]  /*17f0*/  DMUL R10, R28, R10 ;  /* 0x0000000a1c0a7228 */ /* 0x004fe40000000000 */
[----:B-----5:R-:W-:-:S06]  /*1800*/  DMUL R12, R32, R12 ;  /* 0x0000000c200c7228 */ /* 0x020fcc0000000000 */
[----:B-1----:R-:W-:Y:S01]  /*1810*/  DFMA R8, R30, R8, R10 ;  /* 0x000000081e08722b */ /* 0x002fe2000000000a */
[----:B------:R-:W-:Y:S01]  /*1820*/  IMAD.MOV.U32 R10, RZ, RZ, 0x0 ;  /* 0x00000000ff0a7424 */ /* 0x000fe200078e00ff */
[----:B------:R-:W-:-:S06]  /*1830*/  MOV R11, 0x40080000 ;  /* 0x40080000000b7802 */ /* 0x000fcc0000000f00 */
[C---:B------:R-:W-:Y:S02]  /*1840*/  DMUL R14, R8.reuse, 4.5 ;  /* 0x40120000080e7828 */ /* 0x040fe40000000000 */
[----:B------:R-:W-:-:S08]  /*1850*/  DFMA R10, R8, R10, 1 ;  /* 0x3ff00000080a742b */ /* 0x000fd0000000000a */
[----:B------:R-:W-:Y:S01]  /*1860*/  DFMA R10, R8, R14, R10 ;  /* 0x0000000e080a722b */ /* 0x000fe2000000000a */
[----:B------:R-:W-:-:S04]  /*1870*/  IADD3 R9, P0, PT, R34, R7, RZ ;  /* 0x0000000722097210 */ /* 0x000fc80007f1e0ff */
[C---:B------:R-:W-:Y:S01]  /*1880*/  LEA.HI.X.SX32 R14, R7.reuse, R35, 0x1, P0 ;  /* 0x00000023070e7211 */ /* 0x040fe200000f0eff */
[----:B------:R-:W-:Y:S02]  /*1890*/  VIADD R7, R7, UR4 ;  /* 0x0000000407077c36 */ /* 0x000fe40008000000 */
[----:B------:R-:W-:Y:S01]  /*18a0*/  DFMA R10, R4, -1.5, R10 ;  /* 0xbff80000040a782b */ /* 0x000fe2000000000a */
[----:B0-----:R-:W-:-:S04]  /*18b0*/  LEA R8, P0, R9, UR6, 0x3 ;  /* 0x0000000609087c11 */ /* 0x001fc8000f8018ff */
[----:B------:R-:W-:Y:S02]  /*18c0*/  LEA.HI.X R9, R9, UR7, R14, 0x3, P0 ;  /* 0x0000000709097c11 */ /* 0x000fe400080f1c0e */
[----:B------:R-:W-:Y:S01]  /*18d0*/  ISETP.NE.AND P0, PT, R6, RZ, PT ;  /* 0x000000ff0600720c */ /* 0x000fe20003f05270 */
[----:B------:R-:W-:-:S07]  /*18e0*/  DMUL R10, R12, R10 ;  /* 0x0000000a0c0a7228 */ /* 0x000fce0000000000 */
[----:B------:R1:W-:Y:S05]  /*18f0*/  STG.E.64 desc[UR12][R8.64], R10 ;  /* 0x0000000a08007986 */ /* 0x0003ea000c101b0c */
[----:B------:R-:W-:Y:S05]  /*1900*/  @P0 BRA `(.L_x_13) ;  /* 0xfffffffc00940947 */ /* 0x000fea000383ffff */
[----:B------:R-:W-:Y:S05]  /*1910*/  EXIT ;  /* 0x000000000000794d */ /* 0x000fea0003800000 */
        .weak           $__internal_0_$__cuda_sm20_div_rn_f64_full
        .type           $__internal_0_$__cuda_sm20_div_rn_f64_full,@function
        .size           $__internal_0_$__cuda_sm20_div_rn_f64_full,(.L_x_252 - $__internal_0_$__cuda_sm20_div_rn_f64_full)
$__internal_0_$__cuda_sm20_div_rn_f64_full:
[C---:B------:R-:W-:Y:S01]  /*1920*/  FSETP.GEU.AND P0, PT, |R11|.reuse, 1.469367938527859385e-39, PT ;  /* 0x001000000b00780b */ /* 0x040fe20003f0e200 */
[----:B------:R-:W-:Y:S01]  /*1930*/  IMAD.MOV.U32 R6, RZ, RZ, 0x1 ;  /* 0x00000001ff067424 */ /* 0x000fe200078e00ff */
[----:B------:R-:W-:Y:S01]  /*1940*/  LOP3.LUT R12, R11, 0x800fffff, RZ, 0xc0, !PT ;  /* 0x800fffff0b0c7812 */ /* 0x000fe200078ec0ff */
[----:B------:R-:W-:Y:S01]  /*1950*/  BSSY.RECONVERGENT B1, `(.L_x_14) ;  /* 0x0000054000017945 */ /* 0x000fe20003800200 */
[C---:B------:R-:W-:Y:S02]  /*1960*/  FSETP.GEU.AND P2, PT, |R9|.reuse, 1.469367938527859385e-39, PT ;  /* 0x001000000900780b */ /* 0x040fe40003f4e200 */
[----:B------:R-:W-:Y:S01]  /*1970*/  LOP3.LUT R13, R12, 0x3ff00000, RZ, 0xfc, !PT ;  /* 0x3ff000000c0d7812 */ /* 0x000fe200078efcff */
[----:B------:R-:W-:Y:S01]  /*1980*/  IMAD.MOV.U32 R12, RZ, RZ, R10 ;  /* 0x000000ffff0c7224 */ /* 0x000fe200078e000a */
[----:B------:R-:W-:Y:S02]  /*1990*/  LOP3.LUT R2, R9, 0x7ff00000, RZ, 0xc0, !PT ;  /* 0x7ff0000009027812 */ /* 0x000fe400078ec0ff */
[----:B------:R-:W-:-:S03]  /*19a0*/  LOP3.LUT R5, R11, 0x7ff00000, RZ, 0xc0, !PT ;  /* 0x7ff000000b057812 */ /* 0x000fc600078ec0ff */
[----:B------:R-:W-:Y:S01]  /*19b0*/  @!P0 DMUL R12, R10, 8.98846567431157953865e+307 ;  /* 0x7fe000000a0c8828 */ /* 0x000fe20000000000 */
[C---:B------:R-:W-:Y:S01]  /*19c0*/  ISETP.GE.U32.AND P1, PT, R2.reuse, R5, PT ;  /* 0x000000050200720c */ /* 0x040fe20003f26070 */
[----:B------:R-:W-:Y:S02]  /*19d0*/  IMAD.MOV.U32 R4, RZ, RZ, R2 ;  /* 0x000000ffff047224 */ /* 0x000fe400078e0002 */
[----:B------:R-:W-:Y:S01]  /*19e0*/  @!P2 LOP3.LUT R3, R11, 0x7ff00000, RZ, 0xc0, !PT ;  /* 0x7ff000000b03a812 */ /* 0x000fe200078ec0ff */
[----:B------:R-:W-:Y:S01]  /*19f0*/  @!P2 IMAD.MOV.U32 R40, RZ, RZ, RZ ;  /* 0x000000ffff28a224 */ /* 0x000fe200078e00ff */
[----:B------:R-:W0:Y:S02]  /*1a00*/  MUFU.RCP64H R7, R13 ;  /* 0x0000000d00077308 */ /* 0x000e240000001800 */
[----:B------:R-:W-:Y:S02]  /*1a10*/  @!P2 ISETP.GE.U32.AND P3, PT, R2, R3, PT ;  /* 0x000000030200a20c */ /* 0x000fe40003f66070 */
[----:B------:R-:W-:-:S02]  /*1a20*/  MOV R3, 0x1ca00000 ;  /* 0x1ca0000000037802 */ /* 0x000fc40000000f00 */
[----:B------:R-:W-:Y:S02]  /*1a30*/  @!P0 LOP3.LUT R5, R13, 0x7ff00000, RZ, 0xc0, !PT ;  /* 0x7ff000000d058812 */ /* 0x000fe400078ec0ff */
[----:B------:R-:W-:-:S03]  /*1a40*/  @!P2 SEL R37, R3, 0x63400000, !P3 ;  /* 0x634000000325a807 */ /* 0x000fc60005800000 */
[----:B------:R-:W-:Y:S01]  /*1a50*/  VIADD R42, R5, 0xffffffff ;  /* 0xffffffff052a7836 */ /* 0x000fe20000000000 */
[----:B------:R-:W-:-:S04]  /*1a60*/  @!P2 LOP3.LUT R37, R37, 0x80000000, R9, 0xf8, !PT ;  /* 0x800000002525a812 */ /* 0x000fc800078ef809 */
[----:B------:R-:W-:Y:S01]  /*1a70*/  @!P2 LOP3.LUT R41, R37, 0x100000, RZ, 0xfc, !PT ;  /* 0x001000002529a812 */ /* 0x000fe200078efcff */
[----:B0-----:R-:W-:-:S08]  /*1a80*/  DFMA R38, R6, -R12, 1 ;  /* 0x3ff000000626742b */ /* 0x001fd0000000080c */
[----:B------:R-:W-:-:S08]  /*1a90*/  DFMA R38, R38, R38, R38 ;  /* 0x000000262626722b */ /* 0x000fd00000000026 */
[----:B------:R-:W-:Y:S01]  /*1aa0*/  DFMA R38, R6, R38, R6 ;  /* 0x000000260626722b */ /* 0x000fe20000000006 */
[----:B------:R-:W-:Y:S01]  /*1ab0*/  SEL R7, R3, 0x63400000, !P1 ;  /* 0x6340000003077807 */ /* 0x000fe20004800000 */
[----:B------:R-:W-:-:S03]  /*1ac0*/  IMAD.MOV.U32 R6, RZ, RZ, R8 ;  /* 0x000000ffff067224 */ /* 0x000fc600078e0008 */
[----:B------:R-:W-:-:S03]  /*1ad0*/  LOP3.LUT R7, R7, 0x800fffff, R9, 0xf8, !PT ;  /* 0x800fffff07077812 */ /* 0x000fc600078ef809 */
[----:B------:R-:W-:-:S03]  /*1ae0*/  DFMA R36, R38, -R12, 1 ;  /* 0x3ff000002624742b */ /* 0x000fc6000000080c */
[----:B------:R-:W-:-:S05]  /*1af0*/  @!P2 DFMA R6, R6, 2, -R40 ;  /* 0x400000000606a82b */ /* 0x000fca0000000828 */
[----:B------:R-:W-:-:S05]  /*1b00*/  DFMA R36, R38, R36, R38 ;  /* 0x000000242624722b */ /* 0x000fca0000000026 */
[----:B------:R-:W-:-:S03]  /*1b10*/  @!P2 LOP3.LUT R4, R7, 0x7ff00000, RZ, 0xc0, !PT ;  /* 0x7ff000000704a812 */ /* 0x000fc600078ec0ff */
[----:B------:R-:W-:Y:S02]  /*1b20*/  DMUL R38, R36, R6 ;  /* 0x0000000624267228 */ /* 0x000fe40000000000 */
[----:B------:R-:W-:-:S05]  /*1b30*/  VIADD R40, R4, 0xffffffff ;  /* 0xffffffff04287836 */ /* 0x000fca0000000000 */
[----:B------:R-:W-:Y:S01]  /*1b40*/  ISETP.GT.U32.AND P0, PT, R40, 0x7feffffe, PT ;  /* 0x7feffffe2800780c */ /* 0x000fe20003f04070 */
[----:B------:R-:W-:-:S03]  /*1b50*/  DFMA R40, R38, -R12, R6 ;  /* 0x8000000c2628722b */ /* 0x000fc60000000006 */
[----:B------:R-:W-:-:S05]  /*1b60*/  ISETP.GT.U32.OR P0, PT, R42, 0x7feffffe, P0 ;  /* 0x7feffffe2a00780c */ /* 0x000fca0000704470 */
[----:B------:R-:W-:-:S08]  /*1b70*/  DFMA R40, R36, R40, R38 ;  /* 0x000000282428722b */ /* 0x000fd00000000026 */
[----:B------:R-:W-:Y:S05]  /*1b80*/  @P0 BRA `(.L_x_15) ;  /* 0x00000000006c0947 */ /* 0x000fea0003800000 */
[----:B------:R-:W-:-:S04]  /*1b90*/  LOP3.LUT R5, R11, 0x7ff00000, RZ, 0xc0, !PT ;  /* 0x7ff000000b057812 */ /* 0x000fc800078ec0ff */
[CC--:B------:R-:W-:Y:S02]  /*1ba0*/  VIADDMNMX R4, R2.reuse, -R5.reuse, 0xb9600000, !PT ;  /* 0xb960000002047446 */ /* 0x0c0fe40007800905 */
[----:B------:R-:W-:Y:S02]  /*1bb0*/  ISETP.GE.U32.AND P0, PT, R2, R5, PT ;  /* 0x000000050200720c */ /* 0x000fe40003f06070 */
[----:B------:R-:W-:Y:S02]  /*1bc0*/  VIMNMX R4, PT, PT, R4, 0x46a00000, PT ;  /* 0x46a0000004047848 */ /* 0x000fe40003fe0100 */
[----:B------:R-:W-:-:S05]  /*1bd0*/  SEL R3, R3, 0x63400000, !P0 ;  /* 0x6340000003037807 */ /* 0x000fca0004000000 */
[----:B------:R-:W-:Y:S01]  /*1be0*/  IMAD.IADD R8, R4, 0x1, -R3 ;  /* 0x0000000104087824 */ /* 0x000fe200078e0a03 */
[----:B------:R-:W-:-:S03]  /*1bf0*/  MOV R4, RZ ;  /* 0x000000ff00047202 */ /* 0x000fc60000000f00 */
[----:B------:R-:W-:-:S06]  /*1c00*/  VIADD R5, R8, 0x7fe00000 ;  /* 0x7fe0000008057836 */ /* 0x000fcc0000000000 */
[----:B------:R-:W-:-:S10]  /*1c10*/  DMUL R2, R40, R4 ;  /* 0x0000000428027228 */ /* 0x000fd40000000000 */
[----:B------:R-:W-:-:S13]  /*1c20*/  FSETP.GTU.AND P0, PT, |R3|, 1.469367938527859385e-39, PT ;  /* 0x001000000300780b */ /* 0x000fda0003f0c200 */
[----:B------:R-:W-:Y:S05]  /*1c30*/  @P0 BRA `(.L_x_16) ;  /* 0x0000000000940947 */ /* 0x000fea0003800000 */
[----:B------:R-:W-:-:S06]  /*1c40*/  DFMA R6, R40, -R12, R6 ;  /* 0x8000000c2806722b */ /* 0x000fcc0000000006 */
[----:B------:R-:W-:-:S04]  /*1c50*/  IMAD.MOV.U32 R6, RZ, RZ, RZ ;  /* 0x000000ffff067224 */ /* 0x000fc800078e00ff */
[C---:B------:R-:W-:Y:S02]  /*1c60*/  FSETP.NEU.AND P0, PT, R7.reuse, RZ, PT ;  /* 0x000000ff0700720b */ /* 0x040fe40003f0d000 */
[----:B------:R-:W-:-:S04]  /*1c70*/  LOP3.LUT R11, R7, 0x80000000, R11, 0x48, !PT ;  /* 0x80000000070b7812 */ /* 0x000fc800078e480b */
[----:B------:R-:W-:-:S07]  /*1c80*/  LOP3.LUT R7, R11, R5, RZ, 0xfc, !PT ;  /* 0x000000050b077212 */ /* 0x000fce00078efcff */
[----:B------:R-:W-:Y:S05]  /*1c90*/  @!P0 BRA `(.L_x_16) ;  /* 0x00000000007c8947 */ /* 0x000fea0003800000 */
[----:B------:R-:W-:Y:S01]  /*1ca0*/  IMAD.MOV R5, RZ, RZ, -R8 ;  /* 0x000000ffff057224 */ /* 0x000fe200078e0a08 */
[----:B------:R-:W-:Y:S01]  /*1cb0*/  DMUL.RP R6, R40, R6 ;  /* 0x0000000628067228 */ /* 0x000fe20000008000 */
[----:B------:R-:W-:-:S06]  /*1cc0*/  IMAD.MOV.U32 R4, RZ, RZ, RZ ;  /* 0x000000ffff047224 */ /* 0x000fcc00078e00ff */
[----:B------:R-:W-:-:S03]  /*1cd0*/  DFMA R4, R2, -R4, R40 ;  /* 0x800000040204722b */ /* 0x000fc60000000028 */
[----:B------:R-:W-:-:S03]  /*1ce0*/  LOP3.LUT R11, R7, R11, RZ, 0x3c, !PT ;  /* 0x0000000b070b7212 */ /* 0x000fc600078e3cff */
[----:B------:R-:W-:-:S04]  /*1cf0*/  IADD3 R4, PT, PT, -R8, -0x43300000, RZ ;  /* 0xbcd0000008047810 */ /* 0x000fc80007ffe1ff */
[----:B------:R-:W-:-:S04]  /*1d00*/  FSETP.NEU.AND P0, PT, |R5|, R4, PT ;  /* 0x000000040500720b */ /* 0x000fc80003f0d200 */
[----:B------:R-:W-:Y:S02]  /*1d10*/  FSEL R2, R6, R2, !P0 ;  /* 0x0000000206027208 */ /* 0x000fe40004000000 */
[----:B------:R-:W-:Y:S01]  /*1d20*/  FSEL R3, R11, R3, !P0 ;  /* 0x000000030b037208 */ /* 0x000fe20004000000 */
[----:B------:R-:W-:Y:S06]  /*1d30*/  BRA `(.L_x_16) ;  /* 0x0000000000547947 */ /* 0x000fec0003800000 */
.L_x_15:
[----:B------:R-:W-:-:S14]  /*1d40*/  DSETP.NAN.AND P0, PT, R8, R8, PT ;  /* 0x000000080800722a */ /* 0x000fdc0003f08000 */
[----:B------:R-:W-:Y:S05]  /*1d50*/  @P0 BRA `(.L_x_17) ;  /* 0x0000000000440947 */ /* 0x000fea0003800000 */
[----:B------:R-:W-:-:S14]  /*1d60*/  DSETP.NAN.AND P0, PT, R10, R10, PT ;  /* 0x0000000a0a00722a */ /* 0x000fdc0003f08000 */
[----:B------:R-:W-:Y:S05]  /*1d70*/  @P0 BRA `(.L_x_18) ;  /* 0x0000000000300947 */ /* 0x000fea0003800000 */
[----:B------:R-:W-:Y:S01]  /*1d80*/  ISETP.NE.AND P0, PT, R4, R5, PT ;  /* 0x000000050400720c */ /* 0x000fe20003f05270 */
[----:B------:R-:W-:Y:S02]  /*1d90*/  IMAD.MOV.U32 R2, RZ, RZ, 0x0 ;  /* 0x00000000ff027424 */ /* 0x000fe400078e00ff */
[----:B------:R-:W-:-:S10]  /*1da0*/  IMAD.MOV.U32 R3, RZ, RZ, -0x80000 ;  /* 0xfff80000ff037424 */ /* 0x000fd400078e00ff */
[----:B------:R-:W-:Y:S05]  /*1db0*/  @!P0 BRA `(.L_x_16) ;  /* 0x0000000000348947 */ /* 0x000fea0003800000 */
[----:B------:R-:W-:Y:S02]  /*1dc0*/  ISETP.NE.AND P0, PT, R4, 0x7ff00000, PT ;  /* 0x7ff000000400780c */ /* 0x000fe40003f05270 */
[----:B------:R-:W-:Y:S02]  /*1dd0*/  LOP3.LUT R3, R9, 0x80000000, R11, 0x48, !PT ;  /* 0x8000000009037812 */ /* 0x000fe400078e480b */
[----:B------:R-:W-:-:S13]  /*1de0*/  ISETP.EQ.OR P0, PT, R5, RZ, !P0 ;  /* 0x000000ff0500720c */ /* 0x000fda0004702670 */
[----:B------:R-:W-:Y:S01]  /*1df0*/  @P0 LOP3.LUT R4, R3, 0x7ff00000, RZ, 0xfc, !PT ;  /* 0x7ff0000003040812 */ /* 0x000fe200078efcff */
[----:B------:R-:W-:Y:S02]  /*1e00*/  @!P0 IMAD.MOV.U32 R2, RZ, RZ, RZ ;  /* 0x000000ffff028224 */ /* 0x000fe400078e00ff */
[----:B------:R-:W-:Y:S01]  /*1e10*/  @P0 IMAD.MOV.U32 R2, RZ, RZ, RZ ;  /* 0x000000ffff020224 */ /* 0x000fe200078e00ff */
[----:B------:R-:W-:Y:S01]  /*1e20*/  @P0 MOV R3, R4 ;  /* 0x0000000400030202 */ /* 0x000fe20000000f00 */
[----:B------:R-:W-:Y:S06]  /*1e30*/  BRA `(.L_x_16) ;  /* 0x0000000000147947 */ /* 0x000fec0003800000 */
.L_x_18:
[----:B------:R-:W-:Y:S01]  /*1e40*/  LOP3.LUT R3, R11, 0x80000, RZ, 0xfc, !PT ;  /* 0x000800000b037812 */ /* 0x000fe200078efcff */
[----:B------:R-:W-:Y:S01]  /*1e50*/  IMAD.MOV.U32 R2, RZ, RZ, R10 ;  /* 0x000000ffff027224 */ /* 0x000fe200078e000a */
[----:B------:R-:W-:Y:S06]  /*1e60*/  BRA `(.L_x_16) ;  /* 0x0000000000087947 */ /* 0x000fec0003800000 */
.L_x_17:
[----:B------:R-:W-:Y:S01]  /*1e70*/  LOP3.LUT R3, R9, 0x80000, RZ, 0xfc, !PT ;  /* 0x0008000009037812 */ /* 0x000fe200078efcff */
[----:B------:R-:W-:-:S07]  /*1e80*/  IMAD.MOV.U32 R2, RZ, RZ, R8 ;  /* 0x000000ffff027224 */ /* 0x000fce00078e0008 */
.L_x_16:
[----:B------:R-:W-:Y:S05]  /*1e90*/  BSYNC.RECONVERGENT B1 ;  /* 0x0000000000017941 */ /* 0x000fea0003800200 */
.L_x_14:
[----:B------:R-:W-:Y:S02]  /*1ea0*/  IMAD.MOV.U32 R4, RZ, RZ, R2 ;  /* 0x000000ffff047224 */ /* 0x000fe400078e0002 */
[----:B------:R-:W-:Y:S02]  /*1eb0*/  IMAD.MOV.U32 R5, RZ, RZ, R3 ;  /* 0x000000ffff057224 */ /* 0x000fe400078e0003 */
[----:B------:R-:W-:Y:S02]  /*1ec0*/  IMAD.MOV.U32 R2, RZ, RZ, R0 ;  /* 0x000000ffff027224 */ /* 0x000fe400078e0000 */
[----:B------:R-:W-:-:S04]  /*1ed0*/  IMAD.MOV.U32 R3, RZ, RZ, 0x0 ;  /* 0x00000000ff037424 */ /* 0x000fc800078e00ff */
[----:B------:R-:W-:Y:S05]  /*1ee0*/  RET.REL.NODEC R2 `(_Z15processNRoutletPdPKdS1_S1_PKb) ;  /* 0xffffffe002447950 */ /* 0x000fea0003c3ffff */
.L_x_19:
        /* <DEDUP_REMOVED lines=9> */
.L_x_252:


//--------------------- .text._Z13processNoslipPdPKdS1_S1_S1_PKb --------------------------
	.section	.text._Z13processNoslipPdPKdS1_S1_S1_PKb,"ax",@progbits
	.align	128
        .global         _Z13processNoslipPdPKdS1_S1_S1_PKb
        .type           _Z13processNoslipPdPKdS1_S1_S1_PKb,@function
        .size           _Z13processNoslipPdPKdS1_S1_S1_PKb,(.L_x_257 - _Z13processNoslipPdPKdS1_S1_S1_PKb)
        .other          _Z13processNoslipPdPKdS1_S1_S1_PKb,@"STO_CUDA_ENTRY STV_DEFAULT"
_Z13processNoslipPdPKdS1_S1_S1_PKb:
.text._Z13processNoslipPdPKdS1_S1_S1_PKb:
[----:B------:R-:W0:Y:S01]  /*0000*/  LDC R1, c[0x0][0x37c] ;  /* 0x0000df00ff017b82 */ /* 0x000e220000000800 */
[----:B------:R-:W1:Y:S01]  /*0010*/  S2R R4, SR_TID.X ;  /* 0x0000000000047919 */ /* 0x000e620000002100 */
[----:B------:R-:W2:Y:S06]  /*0020*/  LDCU UR6, c[0x0][0x370] ;  /* 0x00006e00ff0677ac */ /* 0x000eac0008000800 */
[----:B------:R-:W-:Y:S01]  /*0030*/  S2UR UR4, SR_CTAID.X ;  /* 0x00000000000479c3 */ /* 0x000fe20000002500 */
[----:B0-----:R-:W-:Y:S01]  /*0040*/  VIADD R1, R1, 0xffffffd8 ;  /* 0xffffffd801017836 */ /* 0x001fe20000000000 */
[----:B------:R-:W1:Y:S01]  /*0050*/  S2R R5, SR_TID.Y ;  /* 0x0000000000057919 */ /* 0x000e620000002200 */
[----:B------:R-:W1:Y:S01]  /*0060*/  LDCU UR7, c[0x0][0x360] ;  /* 0x00006c00ff0777ac */ /* 0x000e620008000800 */
[----:B------:R-:W0:Y:S04]  /*0070*/  LDCU UR8, c[0x3][0x8] ;  /* 0x00c00100ff0877ac */ /* 0x000e280008000800 */
[----:B------:R-:W2:Y:S08]  /*0080*/  S2UR UR5, SR_CTAID.Y ;  /* 0x00000000000579c3 */ /* 0x000eb00000002600 */
[----:B------:R-:W3:Y:S01]  /*0090*/  LDC R3, c[0x0][0x364] ;  /* 0x0000d900ff037b82 */ /* 0x000ee20000000800 */
[----:B0-----:R-:W-:Y:S01]  /*00a0*/  IMAD.U32 R0, RZ, RZ, UR8 ;  /* 0x00000008ff007e24 */ /* 0x001fe2000f8e00ff */
[----:B--2---:R-:W-:Y:S01]  /*00b0*/  UIMAD UR4, UR5, UR6, UR4 ;  /* 0x00000006050472a4 */ /* 0x004fe2000f8e0204 */
[----:B-1----:R-:W-:-:S02]  /*00c0*/  IMAD R4, R5, UR7, R4 ;  /* 0x0000000705047c24 */ /* 0x002fc4000f8e0204 */
[----:B------:R-:W-:Y:S02]  /*00d0*/  IMAD.MOV.U32 R5, RZ, RZ, RZ ;  /* 0x000000ffff057224 */ /* 0x000fe400078e00ff */
[----:B---3--:R-:W-:-:S04]  /*00e0*/  IMAD R3, R3, UR7, RZ ;  /* 0x0000000703037c24 */ /* 0x008fc8000f8e02ff */
[----:B------:R-:W-:Y:S01]  /*00f0*/  IMAD.WIDE.U32 R4, R3, UR4, R4 ;  /* 0x0000000403047c25 */ /* 0x000fe2000f8e0004 */
[----:B------:R-:W-:Y:S02]  /*0100*/  SHF.R.S32.HI R3, RZ, 0x1f, R0 ;  /* 0x0000001fff037819 */ /* 0x000fe40000011400 */
[----:B------:R-:W-:-:S04]  /*0110*/  ISETP.GE.U32.AND P0, PT, R4, R0, PT ;  /* 0x000000000400720c */ /* 0x000fc80003f06070 */
[----:B------:R-:W-:-:S13]  /*0120*/  ISETP.GE.U32.AND.EX P0, PT, R5, R3, PT, P0 ;  /* 0x000000030500720c */ /* 0x000fda0003f06100 */
[----:B------:R-:W-:Y:S05]  /*0130*/  @P0 EXIT ;  /* 0x000000000000094d */ /* 0x000fea0003800000 */
[----:B------:R-:W0:Y:S01]  /*0140*/  LDCU.64 UR4, c[0x0][0x3a8] ;  /* 0x00007500ff0477ac */ /* 0x000e220008000a00 */
[----:B------:R-:W1:Y:S01]  /*0150*/  LDCU.64 UR12, c[0x0][0x358] ;  /* 0x00006b00ff0c77ac */ /* 0x000e620008000a00 */
[----:B------:R-:W-:Y:S01]  /*0160*/  IABS R6, R0 ;  /* 0x0000000000067213 */ /* 0x000fe20000000000 */
[----:B------:R-:W2:Y:S01]  /*0170*/  LDC R8, c[0x3][RZ] ;  /* 0x00c00000ff087b82 */ /* 0x000ea20000000800 */
[----:B0-----:R-:W-:-:S04]  /*0180*/  IADD3 R2, P0, PT, R4, UR4, RZ ;  /* 0x0000000404027c10 */ /* 0x001fc8000ff1e0ff */
[----:B------:R-:W-:-:S05]  /*0190*/  IADD3.X R3, PT, PT, R5, UR5, RZ, P0, !PT ;  /* 0x0000000505037c10 */ /* 0x000fca00087fe4ff */
[----:B-1----:R0:W3:Y:S01]  /*01a0*/  LDG.E.U8 R7, desc[UR12][R2.64] ;  /* 0x0000000c02077981 */ /* 0x0020e2000c1e1100 */
[----:B------:R-:W1:Y:S01]  /*01b0*/  I2F.RP R9, R6 ;  /* 0x0000000600097306 */ /* 0x000e620000209400 */
[----:B------:R-:W-:Y:S02]  /*01c0*/  ISETP.GE.AND P1, PT, R4, RZ, PT ;  /* 0x000000ff0400720c */ /* 0x000fe40003f26270 */
[----:B------:R-:W-:Y:S02]  /*01d0*/  ISETP.NE.AND P4, PT, R0, RZ, PT ;  /* 0x000000ff0000720c */ /* 0x000fe40003f85270 */
[----:B0-----:R-:W-:-:S03]  /*01e0*/  IABS R3, R4 ;  /* 0x0000000400037213 */ /* 0x001fc60000000000 */
[----:B-1----:R-:W0:Y:S02]  /*01f0*/  MUFU.RCP R9, R9 ;  /* 0x0000000900097308 */ /* 0x002e240000001000 */
[----:B0-----:R-:W-:Y:S02]  /*0200*/  IADD3 R10, PT, PT, R9, 0xffffffe, RZ ;  /* 0x0ffffffe090a7810 */ /* 0x001fe40007ffe0ff */
[----:B--2---:R-:W-:-:S04]  /*0210*/  IABS R9, R8 ;  /* 0x0000000800097213 */ /* 0x004fc80000000000 */
[----:B------:R0:W1:Y:S08]  /*0220*/  F2I.FTZ.U32.TRUNC.NTZ R11, R10 ;  /* 0x0000000a000b7305 */ /* 0x000070000021f000 */
[----:B------:R-:W2:Y:S01]  /*0230*/  I2F.RP R12, R9 ;  /* 0x00000009000c7306 */ /* 0x000ea20000209400 */
[----:B0-----:R-:W-:Y:S02]  /*0240*/  IMAD.MOV.U32 R10, RZ, RZ, RZ ;  /* 0x000000ffff0a7224 */ /* 0x001fe400078e00ff */
[----:B-1----:R-:W-:-:S04]  /*0250*/  IMAD.MOV R13, RZ, RZ, -R11 ;  /* 0x000000ffff0d7224 */ /* 0x002fc800078e0a0b */
[----:B------:R-:W-:-:S04]  /*0260*/  IMAD R13, R13, R6, RZ ;  /* 0x000000060d0d7224 */ /* 0x000fc800078e02ff */
[----:B------:R-:W-:Y:S01]  /*0270*/  IMAD.HI.U32 R2, R11, R13, R10 ;  /* 0x0000000d0b027227 */ /* 0x000fe200078e000a */
[----:B------:R-:W-:Y:S01]  /*0280*/  MOV R11, R3 ;  /* 0x00000003000b7202 */ /* 0x000fe20000000f00 */
[----:B--2---:R-:W0:Y:S04]  /*0290*/  MUFU.RCP R12, R12 ;  /* 0x0000000c000c7308 */ /* 0x004e280000001000 */
[----:B------:R-:W-:-:S04]  /*02a0*/  IMAD.HI.U32 R3, R2, R11, RZ ;  /* 0x0000000b02037227 */ /* 0x000fc800078e00ff */
[----:B------:R-:W-:-:S04]  /*02b0*/  IMAD.MOV R3, RZ, RZ, -R3 ;  /* 0x000000ffff037224 */ /* 0x000fc800078e0a03 */
[----:B------:R-:W-:-:S05]  /*02c0*/  IMAD R3, R6, R3, R11 ;  /* 0x0000000306037224 */ /* 0x000fca00078e020b */
[----:B------:R-:W-:Y:S02]  /*02d0*/  ISETP.GT.U32.AND P0, PT, R6, R3, PT ;  /* 0x000000030600720c */ /* 0x000fe40003f04070 */
[----:B0-----:R-:W-:-:S06]  /*02e0*/  IADD3 R11, PT, PT, R12, 0xffffffe, RZ ;  /* 0x0ffffffe0c0b7810 */ /* 0x001fcc0007ffe0ff */
[----:B------:R-:W0:Y:S05]  /*02f0*/  F2I.FTZ.U32.TRUNC.NTZ R11, R11 ;  /* 0x0000000b000b7305 */ /* 0x000e2a000021f000 */
[----:B------:R-:W-:-:S05]  /*0300*/  @!P0 IMAD.IADD R3, R3, 0x1, -R6 ;  /* 0x0000000103038824 */ /* 0x000fca00078e0a06 */
[----:B------:R-:W-:Y:S02]  /*0310*/  ISETP.GT.U32.AND P0, PT, R6, R3, PT ;  /* 0x000000030600720c */ /* 0x000fe40003f04070 */
[----:B0-----:R-:W-:-:S05]  /*0320*/  IADD3 R12, PT, PT, RZ, -R11, RZ ;  /* 0x8000000bff0c7210 */ /* 0x001fca0007ffe0ff */
[----:B------:R-:W-:-:S06]  /*0330*/  IMAD R13, R12, R9, RZ ;  /* 0x000000090c0d7224 */ /* 0x000fcc00078e02ff */
[----:B------:R-:W-:-:S04]  /*0340*/  @!P0 IMAD.IADD R3, R3, 0x1, -R6 ;  /* 0x0000000103038824 */ /* 0x000fc800078e0a06 */
[----:B------:R-:W-:Y:S01]  /*0350*/  IMAD.MOV.U32 R10, RZ, RZ, R3 ;  /* 0x000000ffff0a7224 */ /* 0x000fe200078e0003 */
[----:B------:R-:W-:-:S03]  /*0360*/  LOP3.LUT R3, RZ, R0, RZ, 0x33, !PT ;  /* 0x00000000ff037212 */ /* 0x000fc600078e33ff */
[----:B------:R-:W-:Y:S01]  /*0370*/  @!P1 IMAD.MOV R10, RZ, RZ, -R10 ;  /* 0x000000ffff0a9224 */ /* 0x000fe200078e0a0a */
[----:B------:R-:W-:-:S04]  /*0380*/  ISETP.NE.AND P1, PT, R8, RZ, PT ;  /* 0x000000ff0800720c */ /* 0x000fc80003f25270 */
[----:B------:R-:W-:Y:S01]  /*0390*/  SEL R15, R3, R10, !P4 ;  /* 0x0000000a030f7207 */ /* 0x000fe20006000000 */
[----:B------:R-:W-:-:S03]  /*03a0*/  IMAD.MOV.U32 R10, RZ, RZ, RZ ;  /* 0x000000ffff0a7224 */ /* 0x000fc600078e00ff */
[----:B------:R-:W-:Y:S01]  /*03b0*/  IABS R12, R15 ;  /* 0x0000000f000c7213 */ /* 0x000fe20000000000 */
[----:B------:R-:W-:-:S06]  /*03c0*/  IMAD.HI.U32 R10, R11, R13, R10 ;  /* 0x0000000d0b0a7227 */ /* 0x000fcc00078e000a */
[----:B------:R-:W-:-:S05]  /*03d0*/  IMAD.HI.U32 R10, R10, R12, RZ ;  /* 0x0000000c0a0a7227 */ /* 0x000fca00078e00ff */
[----:B------:R-:W-:-:S05]  /*03e0*/  IADD3 R11, PT, PT, -R10, RZ, RZ ;  /* 0x000000ff0a0b7210 */ /* 0x000fca0007ffe1ff */
[----:B------:R-:W-:-:S05]  /*03f0*/  IMAD R12, R9, R11, R12 ;  /* 0x0000000b090c7224 */ /* 0x000fca00078e020c */
[----:B------:R-:W-:-:S13]  /*0400*/  ISETP.GT.U32.AND P2, PT, R9, R12, PT ;  /* 0x0000000c0900720c */ /* 0x000fda0003f44070 */
[----:B------:R-:W-:Y:S02]  /*0410*/  @!P2 IMAD.IADD R12, R12, 0x1, -R9 ;  /* 0x000000010c0ca824 */ /* 0x000fe400078e0a09 */
[----:B------:R-:W-:-:S03]  /*0420*/  @!P2 VIADD R10, R10, 0x1 ;  /* 0x000000010a0aa836 */ /* 0x000fc60000000000 */
[----:B------:R-:W-:Y:S02]  /*0430*/  ISETP.GE.U32.AND P0, PT, R12, R9, PT ;  /* 0x000000090c00720c */ /* 0x000fe40003f06070 */
[----:B---3--:R-:W-:Y:S02]  /*0440*/  ISETP.NE.AND P5, PT, R7, RZ, PT ;  /* 0x000000ff0700720c */ /* 0x008fe40003fa5270 */
[----:B------:R-:W-:-:S04]  /*0450*/  LOP3.LUT R7, R15, R8, RZ, 0x3c, !PT ;  /* 0x000000080f077212 */ /* 0x000fc800078e3cff */
[----:B------:R-:W-:-:S07]  /*0460*/  ISETP.GE.AND P3, PT, R7, RZ, PT ;  /* 0x000000ff0700720c */ /* 0x000fce0003f66270 */
[----:B------:R-:W-:Y:S06]  /*0470*/  @!P5 EXIT ;  /* 0x000000000000d94d */ /* 0x000fec0003800000 */
[----:B------:R-:W0:Y:S01]  /*0480*/  LDCU UR5, c[0x3][0xc] ;  /* 0x00c00180ff0577ac */ /* 0x000e220008000800 */
[----:B------:R-:W-:-:S05]  /*0490*/  @P0 IADD3 R10, PT, PT, R10, 0x1, RZ ;  /* 0x000000010a0a0810 */ /* 0x000fca0007ffe0ff */
[----:B------:R-:W-:-:S04]  /*04a0*/  IMAD.MOV.U32 R7, RZ, RZ, R10 ;  /* 0x000000ffff077224 */ /* 0x000fc800078e000a */
[----:B------:R-:W-:Y:S01]  /*04b0*/  @!P3 IMAD.MOV R7, RZ, RZ, -R7 ;  /* 0x000000ffff07b224 */ /* 0x000fe200078e0a07 */
[----:B------:R-:W-:-:S04]  /*04c0*/  @!P1 LOP3.LUT R7, RZ, R8, RZ, 0x33, !PT ;  /* 0x00000008ff079212 */ /* 0x000fc800078e33ff */
[----:B------:R-:W-:Y:S01]  /*04d0*/  IADD3 R9, PT, PT, -R7, RZ, RZ ;  /* 0x000000ff07097210 */ /* 0x000fe20007ffe1ff */
[----:B0-----:R-:W-:-:S04]  /*04e0*/  UISETP.GE.AND UP0, UPT, UR5, 0x1, UPT ;  /* 0x000000010500788c */ /* 0x001fc8000bf06270 */
[----:B------:R-:W-:-:S05]  /*04f0*/  IMAD R8, R8, R9, R15 ;  /* 0x0000000908087224 */ /* 0x000fca00078e020f */
[----:B------:R-:W-:Y:S05]  /*0500*/  BRA.U !UP0, `(.L_x_20) ;  /* 0x0000000908287547 */ /* 0x000fea000b800000 */
[----:B------:R-:W-:Y:S01]  /*0510*/  UISETP.GE.U32.AND UP1, UPT, UR5, 0x4, UPT ;  /* 0x000000040500788c */ /* 0x000fe2000bf26070 */
[----:B------:R-:W-:Y:S01]  /*0520*/  IMAD.MOV.U32 R10, RZ, RZ, RZ ;  /* 0x000000ffff0a7224 */ /* 0x000fe200078e00ff */
[----:B------:R-:W-:-:S04]  /*0530*/  ULOP3.LUT UR4, UR5, 0x3, URZ, 0xc0, !UPT ;  /* 0x0000000305047892 */ /* 0x000fc8000f8ec0ff */
[----:B------:R-:W-:-:S03]  /*0540*/  UISETP.NE.AND UP0, UPT, UR4, URZ, UPT ;  /* 0x000000ff0400728c */ /* 0x000fc6000bf05270 */
[----:B------:R-:W-:Y:S08]  /*0550*/  BRA.U !UP1, `(.L_x_21) ;  /* 0x00000005098c7547 */ /* 0x000ff0000b800000 */
[----:B------:R-:W0:Y:S01]  /*0560*/  LDC R0, c[0x3][0x8] ;  /* 0x00c00200ff007b82 */ /* 0x000e220000000800 */
[----:B------:R-:W-:Y:S01]  /*0570*/  ULOP3.LUT UR5, UR5, 0x7ffffffc, URZ, 0xc0, !UPT ;  /* 0x7ffffffc05057892 */ /* 0x000fe2000f8ec0ff */
[----:B------:R-:W-:Y:S01]  /*0580*/  VIADD R9, R1, 0x8 ;  /* 0x0000000801097836 */ /* 0x000fe20000000000 */
[----:B------:R-:W1:Y:S04]  /*0590*/  LDCU UR16, c[0x3][URZ] ;  /* 0x00c00000ff1077ac */ /* 0x000e680008000800 */
[----:B------:R-:W-:Y:S01]  /*05a0*/  MOV R10, UR5 ;  /* 0x00000005000a7c02 */ /* 0x000fe20008000f00 */
[----:B------:R-:W-:Y:S01]  /*05b0*/  UIADD3 UR6, UPT, UPT, -UR5, URZ, URZ ;  /* 0x000000ff05067290 */ /* 0x000fe2000fffe1ff */
[----:B------:R-:W-:Y:S01]  /*05c0*/  UMOV UR15, 0x60 ;  /* 0x00000060000f7882 */ /* 0x000fe20000000000 */
[----:B------:R-:W-:-:S10]  /*05d0*/  UMOV UR14, 0x84 ;  /* 0x00000084000e7882 */ /* 0x000fd40000000000 */
.L_x_22:
[-C--:B0-----:R-:W-:Y:S01]  /*05e0*/  IABS R11, R0.reuse ;  /* 0x00000000000b7213 */ /* 0x081fe20000000000 */
[----:B------:R-:W0:Y:S03]  /*05f0*/  LDCU UR5, c[0x3][UR15+-0x8] ;  /* 0x00ffff000f0577ac */ /* 0x000e260008000800 */
[----:B------:R-:W2:Y:S01]  /*0600*/  I2F.RP R13, R11 ;  /* 0x0000000b000d7306 */ /* 0x000ea20000209400 */
[----:B------:R-:W3:Y:S01]  /*0610*/  LDCU UR7, c[0x3][UR14+-0x8] ;  /* 0x00ffff000e0777ac */ /* 0x000ee20008000800 */
[----:B------:R-:W4:Y:S01]  /*0620*/  LDCU UR9, c[0x3][UR14+-0x4] ;  /* 0x00ffff800e0977ac */ /* 0x000f220008000800 */
[----:B------:R-:W5:Y:S01]  /*0630*/  LDCU UR8, c[0x3][UR15+-0x4] ;  /* 0x00ffff800f0877ac */ /* 0x000f620008000800 */
[----:B------:R-:W5:Y:S04]  /*0640*/  LDCU UR10, c[0x3][UR15] ;  /* 0x00c000000f0a77ac */ /* 0x000f680008000800 */
[----:B--2---:R-:W2:Y:S01]  /*0650*/  MUFU.RCP R13, R13 ;  /* 0x0000000d000d7308 */ /* 0x004ea20000001000 */
[----:B0-----:R-:W-:Y:S01]  /*0660*/  VIADD R3, R8, -UR5 ;  /* 0x8000000508037c36 */ /* 0x001fe20008000000 */
[----:B------:R-:W0:Y:S01]  /*0670*/  LDCU UR5, c[0x3][UR14] ;  /* 0x00c000000e0577ac */ /* 0x000e220008000800 */
[C---:B---3--:R-:W-:Y:S01]  /*0680*/  VIADD R12, R7.reuse, -UR7 ;  /* 0x80000007070c7c36 */ /* 0x048fe20008000000 */
[----:B------:R-:W3:Y:S03]  /*0690*/  LDCU UR7, c[0x3][UR15+0x4] ;  /* 0x00c000800f0777ac */ /* 0x000ee60008000800 */
[----:B-1----:R-:W-:Y:S01]  /*06a0*/  IMAD R3, R12, UR16, R3 ;  /* 0x000000100c037c24 */ /* 0x002fe2000f8e0203 */
[----:B----4-:R-:W-:Y:S01]  /*06b0*/  IADD3 R16, PT, PT, R7, -UR9, RZ ;  /* 0x8000000907107c10 */ /* 0x010fe2000fffe0ff */
[----:B------:R-:W1:Y:S03]  /*06c0*/  LDCU UR11, c[0x3][UR14+0x4] ;  /* 0x00c000800e0b77ac */ /* 0x000e660008000800 */
[----:B------:R-:W-:Y:S01]  /*06d0*/  IADD3 R12, PT, PT, R3, R0, RZ ;  /* 0x00000000030c7210 */ /* 0x000fe20007ffe0ff */
[----:B------:R-:W-:Y:S01]  /*06e0*/  UIADD3 UR6, UPT, UPT, UR6, 0x4, URZ ;  /* 0x0000000406067890 */ /* 0x000fe2000fffe0ff */
[----:B-----5:R-:W-:-:S02]  /*06f0*/  VIADD R15, R8, -UR10 ;  /* 0x8000000a080f7c36 */ /* 0x020fc40008000000 */
[----:B------:R-:W-:Y:S01]  /*0700*/  IABS R14, R12 ;  /* 0x0000000c000e7213 */ /* 0x000fe20000000000 */
[----:B--2---:R-:W-:Y:S01]  /*0710*/  VIADD R3, R13, 0xffffffe ;  /* 0x0ffffffe0d037836 */ /* 0x004fe20000000000 */
[----:B------:R-:W-:Y:S01]  /*0720*/  UISETP.NE.AND UP1, UPT, UR6, URZ, UPT ;  /* 0x000000ff0600728c */ /* 0x000fe2000bf25270 */
[----:B------:R-:W-:Y:S01]  /*0730*/  VIADD R13, R8, -UR8 ;  /* 0x80000008080d7c36 */ /* 0x000fe20008000000 */
[----:B------:R-:W-:Y:S01]  /*0740*/  UIADD3 UR15, UPT, UPT, UR15, 0x10, URZ ;  /* 0x000000100f0f7890 */ /* 0x000fe2000fffe0ff */
[----:B------:R-:W-:Y:S01]  /*0750*/  IMAD.HI.U32 R2, R2, R14, RZ ;  /* 0x0000000e02027227 */ /* 0x000fe200078e00ff */
[----:B------:R-:W-:Y:S01]  /*0760*/  UIADD3 UR14, UPT, UPT, UR14, 0x10, URZ ;  /* 0x000000100e0e7890 */ /* 0x000fe2000fffe0ff */
[----:B------:R-:W2:Y:S01]  /*0770*/  F2I.FTZ.U32.TRUNC.NTZ R3, R3 ;  /* 0x0000000300037305 */ /* 0x000ea2000021f000 */
[----:B---3--:R-:W-:Y:S01]  /*0780*/  IADD3 R17, PT, PT, R8, -UR7, RZ ;  /* 0x8000000708117c10 */ /* 0x008fe2000fffe0ff */
[----:B------:R-:W-:Y:S02]  /*0790*/  IMAD R13, R16, UR16, R13 ;  /* 0x00000010100d7c24 */ /* 0x000fe4000f8e020d */
[----:B0-----:R-:W-:-:S02]  /*07a0*/  VIADD R18, R7, -UR5 ;  /* 0x8000000507127c36 */ /* 0x001fc40008000000 */
[----:B-1----:R-:W-:Y:S02]  /*07b0*/  VIADD R20, R7, -UR11 ;  /* 0x8000000b07147c36 */ /* 0x002fe40008000000 */
[----:B------:R-:W-:Y:S02]  /*07c0*/  IMAD.MOV R2, RZ, RZ, -R2 ;  /* 0x000000ffff027224 */ /* 0x000fe400078e0a02 */
[----:B------:R-:W-:Y:S02]  /*07d0*/  IMAD R15, R18, UR16, R15 ;  /* 0x00000010120f7c24 */ /* 0x000fe4000f8e020f */
[----:B------:R-:W-:Y:S02]  /*07e0*/  IMAD R17, R20, UR16, R17 ;  /* 0x0000001014117c24 */ /* 0x000fe4000f8e0211 */
[----:B------:R-:W-:Y:S01]  /*07f0*/  IMAD R14, R11, R2, R14 ;  /* 0x000000020b0e7224 */ /* 0x000fe200078e020e */
[----:B--2---:R-:W-:Y:S01]  /*0800*/  IADD3 R16, PT, PT, RZ, -R3, RZ ;  /* 0x80000003ff107210 */ /* 0x004fe20007ffe0ff */
[----:B------:R-:W-:Y:S01]  /*0810*/  IMAD.MOV.U32 R2, RZ, RZ, RZ ;  /* 0x000000ffff027224 */ /* 0x000fe200078e00ff */
[----:B------:R-:W-:Y:S01]  /*0820*/  IADD3 R15, PT, PT, R15, R0, RZ ;  /* 0x000000000f0f7210 */ /* 0x000fe20007ffe0ff */
[----:B------:R-:W-:Y:S01]  /*0830*/  IMAD.IADD R13, R13, 0x1, R0 ;  /* 0x000000010d0d7824 */ /* 0x000fe200078e0200 */
[----:B------:R-:W-:Y:S01]  /*0840*/  ISETP.GT.U32.AND P0, PT, R6, R14, PT ;  /* 0x0000000e0600720c */ /* 0x000fe20003f04070 */
[----:B------:R-:W-:Y:S01]  /*0850*/  IMAD.MOV.U32 R18, RZ, RZ, R16 ;  /* 0x000000ffff127224 */ /* 0x000fe200078e0010 */
[----:B------:R-:W-:Y:S01]  /*0860*/  IABS R21, R15 ;  /* 0x0000000f00157213 */ /* 0x000fe20000000000 */
[----:B------:R-:W-:Y:S01]  /*0870*/  IMAD.IADD R16, R17, 0x1, R0 ;  /* 0x0000000111107824 */ /* 0x000fe200078e0200 */
[----:B------:R-:W-:Y:S01]  /*0880*/  IABS R19, R13 ;  /* 0x0000000d00137213 */ /* 0x000fe20000000000 */
[----:B------:R-:W-:-:S03]  /*0890*/  IMAD R17, R18, R11, RZ ;  /* 0x0000000b12117224 */ /* 0x000fc600078e02ff */
[----:B------:R-:W-:Y:S01]  /*08a0*/  IABS R23, R16 ;  /* 0x0000001000177213 */ /* 0x000fe20000000000 */
[----:B------:R-:W-:-:S04]  /*08b0*/  IMAD.HI.U32 R2, R3, R17, R2 ;  /* 0x0000001103027227 */ /* 0x000fc800078e0002 */
[----:B------:R-:W-:Y:S02]  /*08c0*/  @!P0 IADD3 R14, PT, PT, R14, -R11, RZ ;  /* 0x8000000b0e0e8210 */ /* 0x000fe40007ffe0ff */
[----:B------:R-:W-:Y:S02]  /*08d0*/  IMAD.HI.U32 R18, R2, R23, RZ ;  /* 0x0000001702127227 */ /* 0x000fe400078e00ff */
[----:B------:R-:W-:Y:S02]  /*08e0*/  ISETP.GT.U32.AND P3, PT, R6, R14, PT ;  /* 0x0000000e0600720c */ /* 0x000fe40003f64070 */
[----:B------:R-:W-:Y:S01]  /*08f0*/  IMAD.HI.U32 R3, R2, R19, RZ ;  /* 0x0000001302037227 */ /* 0x000fe200078e00ff */
[----:B------:R-:W-:-:S03]  /*0900*/  IADD3 R24, PT, PT, -R18, RZ, RZ ;  /* 0x000000ff12187210 */ /* 0x000fc60007ffe1ff */
[----:B------:R-:W-:-:S04]  /*0910*/  IMAD.HI.U32 R17, R2, R21, RZ ;  /* 0x0000001502117227 */ /* 0x000fc800078e00ff */
[----:B------:R-:W-:Y:S01]  /*0920*/  IMAD.MOV R20, RZ, RZ, -R3 ;  /* 0x000000ffff147224 */ /* 0x000fe200078e0a03 */
[----:B------:R-:W-:Y:S01]  /*0930*/  LOP3.LUT R3, RZ, R0, RZ, 0x33, !PT ;  /* 0x00000000ff037212 */ /* 0x000fe200078e33ff */
[----:B------:R-:W-:Y:S02]  /*0940*/  IMAD.MOV R22, RZ, RZ, -R17 ;  /* 0x000000ffff167224 */ /* 0x000fe400078e0a11 */
[C---:B------:R-:W-:Y:S02]  /*0950*/  IMAD R17, R11.reuse, R20, R19 ;  /* 0x000000140b117224 */ /* 0x040fe400078e0213 */
[----:B------:R-:W-:Y:S02]  /*0960*/  IMAD.MOV.U32 R6, RZ, RZ, R11 ;  /* 0x000000ffff067224 */ /* 0x000fe400078e000b */
[C---:B------:R-:W-:Y:S02]  /*0970*/  IMAD R19, R11.reuse, R24, R23 ;  /* 0x000000180b137224 */ /* 0x040fe400078e0217 */
[----:B------:R-:W-:Y:S01]  /*0980*/  IMAD R18, R11, R22, R21 ;  /* 0x000000160b127224 */ /* 0x000fe200078e0215 */
[----:B------:R-:W-:Y:S01]  /*0990*/  ISETP.GT.U32.AND P0, PT, R6, R17, PT ;  /* 0x000000110600720c */ /* 0x000fe20003f04070 */
[----:B------:R-:W-:Y:S01]  /*09a0*/  @!P3 IMAD.IADD R14, R14, 0x1, -R11 ;  /* 0x000000010e0eb824 */ /* 0x000fe200078e0a0b */
[----:B------:R-:W-:-:S02]  /*09b0*/  ISETP.GT.U32.AND P2, PT, R6, R19, PT ;  /* 0x000000130600720c */ /* 0x000fc40003f44070 */
[----:B------:R-:W-:Y:S02]  /*09c0*/  ISETP.GT.U32.AND P1, PT, R6, R18, PT ;  /* 0x000000120600720c */ /* 0x000fe40003f24070 */
[----:B------:R-:W-:-:S07]  /*09d0*/  ISETP.GE.AND P3, PT, R16, RZ, PT ;  /* 0x000000ff1000720c */ /* 0x000fce0003f66270 */
[--C-:B------:R-:W-:Y:S01]  /*09e0*/  @!P0 IMAD.IADD R17, R17, 0x1, -R11.reuse ;  /* 0x0000000111118824 */ /* 0x100fe200078e0a0b */
[----:B------:R-:W-:Y:S01]  /*09f0*/  ISETP.GE.AND P0, PT, R12, RZ, PT ;  /* 0x000000ff0c00720c */ /* 0x000fe20003f06270 */
[----:B------:R-:W-:Y:S01]  /*0a00*/  @!P2 IMAD.IADD R19, R19, 0x1, -R11 ;  /* 0x000000011313a824 */ /* 0x000fe200078e0a0b */
[----:B------:R-:W-:Y:S02]  /*0a10*/  ISETP.GE.AND P2, PT, R15, RZ, PT ;  /* 0x000000ff0f00720c */ /* 0x000fe40003f46270 */
[----:B------:R-:W-:Y:S02]  /*0a20*/  @!P1 IADD3 R18, PT, PT, R18, -R11, RZ ;  /* 0x8000000b12129210 */ /* 0x000fe40007ffe0ff */
[C---:B------:R-:W-:Y:S02]  /*0a30*/  ISETP.GT.U32.AND P4, PT, R6.reuse, R17, PT ;  /* 0x000000110600720c */ /* 0x040fe40003f84070 */
[C---:B------:R-:W-:Y:S02]  /*0a40*/  ISETP.GT.U32.AND P5, PT, R6.reuse, R18, PT ;  /* 0x000000120600720c */ /* 0x040fe40003fa4070 */
[----:B------:R-:W-:-:S02]  /*0a50*/  ISETP.GT.U32.AND P6, PT, R6, R19, PT ;  /* 0x000000130600720c */ /* 0x000fc40003fc4070 */
[----:B------:R-:W-:Y:S02]  /*0a60*/  ISETP.GE.AND P1, PT, R13, RZ, PT ;  /* 0x000000ff0d00720c */ /* 0x000fe40003f26270 */
[----:B------:R-:W-:-:S05]  /*0a70*/  @!P0 IADD3 R14, PT, PT, -R14, RZ, RZ ;  /* 0x000000ff0e0e8210 */ /* 0x000fca0007ffe1ff */
[----:B------:R-:W-:Y:S02]  /*0a80*/  @!P4 IADD3 R17, PT, PT, R17, -R11, RZ ;  /* 0x8000000b1111c210 */ /* 0x000fe40007ffe0ff */
[--C-:B------:R-:W-:Y:S01]  /*0a90*/  @!P5 IMAD.IADD R18, R18, 0x1, -R11.reuse ;  /* 0x000000011212d824 */ /* 0x100fe200078e0a0b */
[----:B------:R-:W-:Y:S01]  /*0aa0*/  ISETP.NE.AND P4, PT, R0, RZ, PT ;  /* 0x000000ff0000720c */ /* 0x000fe20003f85270 */
[----:B------:R-:W-:Y:S02]  /*0ab0*/  @!P6 IMAD.IADD R19, R19, 0x1, -R11 ;  /* 0x000000011313e824 */ /* 0x000fe400078e0a0b */
[----:B------:R-:W-:Y:S01]  /*0ac0*/  @!P1 IMAD.MOV R17, RZ, RZ, -R17 ;  /* 0x000000ffff119224 */ /* 0x000fe200078e0a11 */
[----:B------:R-:W-:Y:S01]  /*0ad0*/  SEL R14, R3, R14, !P4 ;  /* 0x0000000e030e7207 */ /* 0x000fe20006000000 */
[----:B------:R-:W-:Y:S01]  /*0ae0*/  @!P2 IMAD.MOV R18, RZ, RZ, -R18 ;  /* 0x000000ffff12a224 */ /* 0x000fe200078e0a12 */
[----:B------:R-:W-:Y:S02]  /*0af0*/  @!P3 IADD3 R19, PT, PT, -R19, RZ, RZ ;  /* 0x000000ff1313b210 */ /* 0x000fe40007ffe1ff */
[C---:B------:R-:W-:Y:S01]  /*0b00*/  SEL R12, R3.reuse, R17, !P4 ;  /* 0x00000011030c7207 */ /* 0x040fe20006000000 */
[----:B------:R-:W-:Y:S01]  /*0b10*/  STL [R9+-0x8], R14 ;  /* 0xfffff80e09007387 */ /* 0x000fe20000100800 */
[----:B------:R-:W-:-:S02]  /*0b20*/  SEL R18, R3, R18, !P4 ;  /* 0x0000001203127207 */ /* 0x000fc40006000000 */
[----:B------:R-:W-:Y:S01]  /*0b30*/  SEL R16, R3, R19, !P4 ;  /* 0x0000001303107207 */ /* 0x000fe20006000000 */
[----:B------:R-:W-:Y:S04]  /*0b40*/  STL [R9+-0x4], R12 ;  /* 0xfffffc0c09007387 */ /* 0x000fe80000100800 */
[----:B------:R-:W-:Y:S04]  /*0b50*/  STL [R9], R18 ;  /* 0x0000001209007387 */ /* 0x000fe80000100800 */
[----:B------:R0:W-:Y:S02]  /*0b60*/  STL [R9+0x4], R16 ;  /* 0x0000041009007387 */ /* 0x0001e40000100800 */
[----:B0-----:R-:W-:Y:S01]  /*0b70*/  VIADD R9, R9, 0x10 ;  /* 0x0000001009097836 */ /* 0x001fe20000000000 */
[----:B------:R-:W-:Y:S06]  /*0b80*/  BRA.U UP1, `(.L_x_22) ;  /* 0xfffffff901947547 */ /* 0x000fec000b83ffff */
.L_x_21:
[----:B------:R-:W-:Y:S05]  /*0b90*/  BRA.U !UP0, `(.L_x_20) ;  /* 0x0000000108847547 */ /* 0x000fea000b800000 */
[----:B------:R-:W0:Y:S01]  /*0ba0*/  LDC R0, c[0x3][0x8] ;  /* 0x00c00200ff007b82 */ /* 0x000e220000000800 */
[----:B------:R-:W-:Y:S02]  /*0bb0*/  HFMA2 R11, -RZ, RZ, 0, 5.245208740234375e-06 ;  /* 0x00000058ff0b7431 */ /* 0x000fe400000001ff */
[----:B------:R-:W-:Y:S01]  /*0bc0*/  IMAD.MOV.U32 R9, RZ, RZ, 0x7c ;  /* 0x0000007cff097424 */ /* 0x000fe200078e00ff */
[----:B------:R-:W1:Y:S01]  /*0bd0*/  LDCU UR5, c[0x3][URZ] ;  /* 0x00c00000ff0577ac */ /* 0x000e620008000800 */
[C---:B------:R-:W-:Y:S02]  /*0be0*/  IMAD R14, R10.reuse, 0x4, R1 ;  /* 0x000000040a0e7824 */ /* 0x040fe400078e0201 */
[C---:B------:R-:W-:Y:S01]  /*0bf0*/  IMAD R9, R10.reuse, 0x4, R9 ;  /* 0x000000040a097824 */ /* 0x040fe200078e0209 */
[----:B------:R-:W-:Y:S01]  /*0c00*/  UIADD3 UR4, UPT, UPT, -UR4, URZ, URZ ;  /* 0x000000ff04047290 */ /* 0x000fe2000fffe1ff */
[----:B------:R-:W-:-:S11]  /*0c10*/  IMAD R12, R10, 0x4, R11 ;  /* 0x000000040a0c7824 */ /* 0x000fd600078e020b */
.L_x_23:
[----:B------:R2:W3:Y:S01]  /*0c20*/  LDC R11, c[0x3][R12] ;  /* 0x00c000000c0b7b82 */ /* 0x0004e20000000800 */
[----:B0-----:R-:W-:Y:S01]  /*0c30*/  IABS R16, R0 ;  /* 0x0000000000107213 */ /* 0x001fe20000000000 */
[----:B------:R-:W-:-:S04]  /*0c40*/  UIADD3 UR4, UPT, UPT, UR4, 0x1, URZ ;  /* 0x0000000104047890 */ /* 0x000fc8000fffe0ff */
[----:B------:R-:W-:Y:S02]  /*0c50*/  UISETP.NE.AND UP0, UPT, UR4, URZ, UPT ;  /* 0x000000ff0400728c */ /* 0x000fe4000bf05270 */
[----:B------:R0:W4:Y:S01]  /*0c60*/  LDC R10, c[0x3][R9] ;  /* 0x00c00000090a7b82 */ /* 0x0001220000000800 */
[----:B--2---:R-:W-:Y:S01]  /*0c70*/  VIADD R12, R12, 0x4 ;  /* 0x000000040c0c7836 */ /* 0x004fe20000000000 */
[----:B0-----:R-:W-:Y:S01]  /*0c80*/  IADD3 R9, PT, PT, R9, 0x4, RZ ;  /* 0x0000000409097810 */ /* 0x001fe20007ffe0ff */
[----:B---3--:R-:W-:Y:S02]  /*0c90*/  IMAD.IADD R11, R8, 0x1, -R11 ;  /* 0x00000001080b7824 */ /* 0x008fe400078e0a0b */
[----:B----4-:R-:W-:-:S04]  /*0ca0*/  IMAD.IADD R10, R7, 0x1, -R10 ;  /* 0x00000001070a7824 */ /* 0x010fc800078e0a0a */
[----:B-1----:R-:W-:-:S05]  /*0cb0*/  IMAD R11, R10, UR5, R11 ;  /* 0x000000050a0b7c24 */ /* 0x002fca000f8e020b */
[----:B------:R-:W-:-:S04]  /*0cc0*/  IADD3 R11, PT, PT, R11, R0, RZ ;  /* 0x000000000b0b7210 */ /* 0x000fc80007ffe0ff */
[----:B------:R-:W-:Y:S02]  /*0cd0*/  IABS R13, R11 ;  /* 0x0000000b000d7213 */ /* 0x000fe40000000000 */
[----:B------:R-:W-:-:S03]  /*0ce0*/  ISETP.GE.AND P1, PT, R11, RZ, PT ;  /* 0x000000ff0b00720c */ /* 0x000fc60003f26270 */
[----:B------:R-:W-:-:S04]  /*0cf0*/  IMAD.HI.U32 R10, R2, R13, RZ ;  /* 0x0000000d020a7227 */ /* 0x000fc800078e00ff */
[----:B------:R-:W-:-:S04]  /*0d00*/  IMAD.MOV R10, RZ, RZ, -R10 ;  /* 0x000000ffff0a7224 */ /* 0x000fc800078e0a0a */
[----:B------:R-:W-:-:S05]  /*0d10*/  IMAD R13, R16, R10, R13 ;  /* 0x0000000a100d7224 */ /* 0x000fca00078e020d */
[----:B------:R-:W-:-:S13]  /*0d20*/  ISETP.GT.U32.AND P0, PT, R6, R13, PT ;  /* 0x0000000d0600720c */ /* 0x000fda0003f04070 */
[----:B------:R-:W-:-:S05]  /*0d30*/  @!P0 IMAD.IADD R13, R13, 0x1, -R16 ;  /* 0x000000010d0d8824 */ /* 0x000fca00078e0a10 */
[----:B------:R-:W-:-:S13]  /*0d40*/  ISETP.GT.U32.AND P0, PT, R6, R13, PT ;  /* 0x0000000d0600720c */ /* 0x000fda0003f04070 */
[----:B------:R-:W-:-:S05]  /*0d50*/  @!P0 IADD3 R13, PT, PT, R13, -R16, RZ ;  /* 0x800000100d0d8210 */ /* 0x000fca0007ffe0ff */
[----:B------:R-:W-:-:S05]  /*0d60*/  @!P1 IMAD.MOV R13, RZ, RZ, -R13 ;  /* 0x000000ffff0d9224 */ /* 0x000fca00078e0a0d */
[----:B------:R-:W-:-:S05]  /*0d70*/  SEL R13, R3, R13, !P4 ;  /* 0x0000000d030d7207 */ /* 0x000fca0006000000 */
[----:B------:R0:W-:Y:S02]  /*0d80*/  STL [R14], R13 ;  /* 0x0000000d0e007387 */ /* 0x0001e40000100800 */
[----:B0-----:R-:W-:Y:S01]  /*0d90*/  VIADD R14, R14, 0x4 ;  /* 0x000000040e0e7836 */ /* 0x001fe20000000000 */
[----:B------:R-:W-:Y:S06]  /*0da0*/  BRA.U UP0, `(.L_x_23) ;  /* 0xfffffffd009c7547 */ /* 0x000fec000b83ffff */
.L_x_20:
[----:B------:R-:W0:Y:S01]  /*0db0*/  LDC R3, c[0x3][0xc] ;  /* 0x00c00300ff037b82 */ /* 0x000e220000000800 */
[----:B------:R-:W1:Y:S01]  /*0dc0*/  LDCU.128 UR4, c[0x0][0x390] ;  /* 0x00007200ff0477ac */ /* 0x000e620008000c00 */
[C---:B------:R-:W-:Y:S01]  /*0dd0*/  IMAD.SHL.U32 R10, R4.reuse, 0x8, RZ ;  /* 0x00000008040a7824 */ /* 0x040fe200078e00ff */
[----:B------:R-:W-:Y:S01]  /*0de0*/  SHF.L.U64.HI R2, R4, 0x3, R5 ;  /* 0x0000000304027819 */ /* 0x000fe20000010205 */
[----:B------:R-:W2:Y:S03]  /*0df0*/  LDCU.64 UR8, c[0x0][0x3a0] ;  /* 0x00007400ff0877ac */ /* 0x000ea60008000a00 */
[C---:B-1----:R-:W-:Y:S02]  /*0e00*/  IADD3 R6, P0, PT, R10.reuse, UR4, RZ ;  /* 0x000000040a067c10 */ /* 0x042fe4000ff1e0ff */
[C---:B------:R-:W-:Y:S02]  /*0e10*/  IADD3 R8, P1, PT, R10.reuse, UR6, RZ ;  /* 0x000000060a087c10 */ /* 0x040fe4000ff3e0ff */
[----:B--2---:R-:W-:-:S02]  /*0e20*/  IADD3 R10, P2, PT, R10, UR8, RZ ;  /* 0x000000080a0a7c10 */ /* 0x004fc4000ff5e0ff */
[----:B0-----:R-:W-:Y:S02]  /*0e30*/  ISETP.GE.AND P3, PT, R3, 0x1, PT ;  /* 0x000000010300780c */ /* 0x001fe40003f66270 */
[C---:B------:R-:W-:Y:S02]  /*0e40*/  IADD3.X R7, PT, PT, R2.reuse, UR5, RZ, P0, !PT ;  /* 0x0000000502077c10 */ /* 0x040fe400087fe4ff */
[C---:B------:R-:W-:Y:S02]  /*0e50*/  IADD3.X R9, PT, PT, R2.reuse, UR7, RZ, P1, !PT ;  /* 0x0000000702097c10 */ /* 0x040fe40008ffe4ff */
[----:B------:R-:W-:-:S07]  /*0e60*/  IADD3.X R11, PT, PT, R2, UR9, RZ, P2, !PT ;  /* 0x00000009020b7c10 */ /* 0x000fce00097fe4ff */
[----:B------:R-:W-:Y:S05]  /*0e70*/  @!P3 EXIT ;  /* 0x000000000000b94d */ /* 0x000fea0003800000 */
[----:B------:R-:W5:Y:S04]  /*0e80*/  LDG.E.64 R6, desc[UR12][R6.64] ;  /* 0x0000000c06067981 */ /* 0x000f68000c1e1b00 */
[----:B------:R-:W5:Y:S04]  /*0e90*/  LDG.E.64 R8, desc[UR12][R8.64] ;  /* 0x0000000c08087981 */ /* 0x000f68000c1e1b00 */
[----:B------:R-:W5:Y:S01]  /*0ea0*/  LDG.E.64 R10, desc[UR12][R10.64] ;  /* 0x0000000c0a0a7981 */ /* 0x000f62000c1e1b00 */
[----:B------:R-:W-:Y:S02]  /*0eb0*/  ISETP.GE.U32.AND P0, PT, R3, 0x4, PT ;  /* 0x000000040300780c */ /* 0x000fe40003f06070 */
[----:B------:R-:W-:-:S11]  /*0ec0*/  MOV R2, RZ ;  /* 0x000000ff00027202 */ /* 0x000fd60000000f00 */
[----:B------:R-:W-:Y:S05]  /*0ed0*/  @!P0 BRA `(.L_x_24) ;  /* 0x00000004009c8947 */ /* 0x000fea0003800000 */
[----:B------:R-:W-:Y:S01]  /*0ee0*/  LOP3.LUT R2, R3, 0x7ffffffc, RZ, 0xc0, !PT ;  /* 0x7ffffffc03027812 */ /* 0x000fe200078ec0ff */
[----:B------:R-:W-:Y:S02]  /*0ef0*/  HFMA2 R25, -RZ, RZ, 0, 0 ;  /* 0x00000000ff197431 */ /* 0x000fe400000001ff */
[----:B------:R-:W-:Y:S01]  /*0f00*/  VIADD R24, R1, 0x8 ;  /* 0x0000000801187836 */ /* 0x000fe20000000000 */
[----:B------:R-:W0:Y:S01]  /*0f10*/  LDCU.64 UR14, c[0x0][0x380] ;  /* 0x00007000ff0e77ac */ /* 0x000e220008000a00 */
[----:B------:R-:W-:Y:S02]  /*0f20*/  IMAD.MOV.U32 R3, RZ, RZ, 0x20 ;  /* 0x00000020ff037424 */ /* 0x000fe400078e00ff */
[----:B------:R-:W-:Y:S01]  /*0f30*/  IMAD.MOV R26, RZ, RZ, -R2 ;  /* 0x000000ffff1a7224 */ /* 0x000fe200078e0a02 */
[----:B------:R-:W-:Y:S01]  /*0f40*/  UMOV UR10, 0x60 ;  /* 0x00000060000a7882 */ /* 0x000fe20000000000 */
[----:B------:R-:W-:Y:S01]  /*0f50*/  UMOV UR9, 0x84 ;  /* 0x0000008400097882 */ /* 0x000fe20000000000 */
[----:B------:R-:W-:-:S05]  /*0f60*/  UMOV UR8, 0xa8 ;  /* 0x000000a800087882 */ /* 0x000fca0000000000 */
.L_x_25:
[----:B-1----:R-:W2:Y:S01]  /*0f70*/  LDL.64 R12, [R24+-0x8] ;  /* 0xfffff800180c7983 */ /* 0x002ea20000100a00 */
[----:B------:R-:W1:Y:S01]  /*0f80*/  LDC.64 R14, c[0x0][0x388] ;  /* 0x0000e200ff0e7b82 */ /* 0x000e620000000a00 */
[----:B------:R-:W3:Y:S01]  /*0f90*/  LDCU UR6, c[0x3][UR9+-0x8] ;  /* 0x00ffff00090677ac */ /* 0x000ee20008000800 */
[----:B------:R-:W4:Y:S06]  /*0fa0*/  LDCU.64 UR4, c[0x3][UR10+-0x8] ;  /* 0x00ffff000a0477ac */ /* 0x000f2c0008000a00 */
[----:B------:R-:W0:Y:S01]  /*0fb0*/  LDC.64 R16, c[0x3][R3+-0x10] ;  /* 0x00fffc0003107b82 */ /* 0x000e220000000a00 */
[----:B---3--:R-:W3:Y:S01]  /*0fc0*/  I2F.F64 R20, UR6 ;  /* 0x0000000600147d12 */ /* 0x008ee20008201c00 */
[----:B------:R-:W0:Y:S01]  /*0fd0*/  LDCU.64 UR6, c[0x3][UR8+-0x8] ;  /* 0x00ffff00080677ac */ /* 0x000e220008000a00 */
[----:B--2---:R-:W-:-:S04]  /*0fe0*/  IMAD.IADD R19, R12, 0x1, R25 ;  /* 0x000000010c137824 */ /* 0x004fc800078e0219 */
[----:B-1----:R-:W-:-:S06]  /*0ff0*/  IMAD.WIDE R18, R19, 0x8, R14 ;  /* 0x0000000813127825 */ /* 0x002fcc00078e020e */
[----:B------:R-:W2:Y:S01]  /*1000*/  LDG.E.64 R18, desc[UR12][R18.64] ;  /* 0x0000000c12127981 */ /* 0x000ea2000c1e1b00 */
[----:B----4-:R-:W1:Y:S01]  /*1010*/  I2F.F64 R22, UR4 ;  /* 0x0000000400167d12 */ /* 0x010e620008201c00 */
[----:B---3-5:R-:W-:Y:S01]  /*1020*/  DMUL R20, R10, R20 ;  /* 0x000000140a147228 */ /* 0x028fe20000000000 */
[----:B------:R-:W-:Y:S01]  /*1030*/  IADD3 R13, PT, PT, R13, R0, R25 ;  /* 0x000000000d0d7210 */ /* 0x000fe20007ffe019 */
[----:B0-----:R-:W-:-:S08]  /*1040*/  DADD R16, R16, R16 ;  /* 0x0000000010107229 */ /* 0x001fd00000000010 */
[----:B------:R-:W-:Y:S02]  /*1050*/  DMUL R16, R6, R16 ;  /* 0x0000001006107228 */ /* 0x000fe40000000000 */
[----:B-1----:R-:W-:Y:S01]  /*1060*/  DFMA R20, R8, R22, R20 ;  /* 0x000000160814722b */ /* 0x002fe20000000014 */
[----:B------:R-:W-:-:S05]  /*1070*/  IMAD R23, R0, UR6, RZ ;  /* 0x0000000600177c24 */ /* 0x000fca000f8e02ff */
[----:B------:R-:W-:Y:S02]  /*1080*/  IADD3 R12, P0, PT, R4, R23, RZ ;  /* 0x00000017040c7210 */ /* 0x000fe40007f1e0ff */
[----:B------:R-:W-:Y:S02]  /*1090*/  DMUL R20, R20, 3 ;  /* 0x4008000014147828 */ /* 0x000fe40000000000 */
[----:B------:R-:W-:Y:S02]  /*10a0*/  LEA.HI.X.SX32 R23, R23, R5, 0x1, P0 ;  /* 0x0000000517177211 */ /* 0x000fe400000f0eff */
[----:B------:R-:W-:-:S04]  /*10b0*/  LEA R22, P0, R12, UR14, 0x3 ;  /* 0x0000000e0c167c11 */ /* 0x000fc8000f8018ff */
[----:B------:R-:W-:Y:S01]  /*10c0*/  LEA.HI.X R23, R12, UR15, R23, 0x3, P0 ;  /* 0x0000000f0c177c11 */ /* 0x000fe200080f1c17 */
[----:B------:R-:W0:Y:S01]  /*10d0*/  LDCU UR4, c[0x3][UR9+-0x4] ;  /* 0x00ffff80090477ac */ /* 0x000e220008000800 */
[----:B--2---:R-:W-:Y:S01]  /*10e0*/  DFMA R28, R16, -R20, R18 ;  /* 0x80000014101c722b */ /* 0x004fe20000000012 */
[----:B------:R-:W-:Y:S02]  /*10f0*/  IMAD.WIDE R20, R13, 0x8, R14 ;  /* 0x000000080d147825 */ /* 0x000fe400078e020e */
[----:B------:R-:W2:Y:S04]  /*1100*/  LDL.64 R12, [R24] ;  /* 0x00000000180c7983 */ /* 0x000ea80000100a00 */
[----:B------:R1:W-:Y:S04]  /*1110*/  STG.E.64 desc[UR12][R22.64], R28 ;  /* 0x0000001c16007986 */ /* 0x0003e8000c101b0c */
[----:B------:R-:W3:Y:S01]  /*1120*/  LDG.E.64 R20, desc[UR12][R20.64] ;  /* 0x0000000c14147981 */ /* 0x000ee2000c1e1b00 */
[----:B0-----:R-:W0:Y:S08]  /*1130*/  I2F.F64 R18, UR4 ;  /* 0x0000000400127d12 */ /* 0x001e300008201c00 */
[----:B------:R-:W4:Y:S01]  /*1140*/  I2F.F64 R16, UR5 ;  /* 0x0000000500107d12 */ /* 0x000f220008201c00 */
[----:B-1----:R-:W-:Y:S01]  /*1150*/  IMAD R23, R0, UR7, RZ ;  /* 0x0000000700177c24 */ /* 0x002fe2000f8e02ff */
[----:B------:R-:W1:Y:S01]  /*1160*/  LDCU UR6, c[0x3][UR9] ;  /* 0x00c00000090677ac */ /* 0x000e620008000800 */
[----:B------:R-:W1:Y:S01]  /*1170*/  LDCU.64 UR4, c[0x3][UR10] ;  /* 0x00c000000a0477ac */ /* 0x000e620008000a00 */
[----:B0-----:R-:W-:-:S08]  /*1180*/  DMUL R18, R10, R18 ;  /* 0x000000120a127228 */ /* 0x001fd00000000000 */
[----:B----4-:R-:W-:Y:S01]  /*1190*/  DFMA R18, R8, R16, R18 ;  /* 0x000000100812722b */ /* 0x010fe20000000012 */
[----:B------:R-:W0:Y:S07]  /*11a0*/  LDC.64 R16, c[0x3][R3+-0x8] ;  /* 0x00fffe0003107b82 */ /* 0x000e2e0000000a00 */
[----:B------:R-:W-:Y:S02]  /*11b0*/  DMUL R18, R18, 3 ;  /* 0x4008000012127828 */ /* 0x000fe40000000000 */
[----:B0-----:R-:W-:-:S08]  /*11c0*/  DADD R16, R16, R16 ;  /* 0x0000000010107229 */ /* 0x001fd00000000010 */
[----:B------:R-:W-:-:S08]  /*11d0*/  DMUL R16, R6, R16 ;  /* 0x0000001006107228 */ /* 0x000fd00000000000 */
[----:B---3--:R-:W-:Y:S01]  /*11e0*/  DFMA R18, R16, -R18, R20 ;  /* 0x800000121012722b */ /* 0x008fe20000000014 */
[----:B------:R-:W-:Y:S02]  /*11f0*/  IADD3 R16, P0, PT, R4, R23, RZ ;  /* 0x0000001704107210 */ /* 0x000fe40007f1e0ff */
[----:B------:R-:W-:Y:S02]  /*1200*/  LEA R17, R0, R25, 0x1 ;  /* 0x0000001900117211 */ /* 0x000fe400078e08ff */
[----:B------:R-:W-:Y:S02]  /*1210*/  LEA.HI.X.SX32 R23, R23, R5, 0x1, P0 ;  /* 0x0000000517177211 */ /* 0x000fe400000f0eff */
[----:B------:R-:W-:Y:S01]  /*1220*/  LEA R28, P0, R16, UR14, 0x3 ;  /* 0x0000000e101c7c11 */ /* 0x000fe2000f8018ff */
[----:B--2---:R-:W-:-:S03]  /*1230*/  IMAD.IADD R17, R12, 0x1, R17 ;  /* 0x000000010c117824 */ /* 0x004fc600078e0211 */
[----:B------:R-:W-:Y:S01]  /*1240*/  LEA.HI.X R29, R16, UR15, R23, 0x3, P0 ;  /* 0x0000000f101d7c11 */ /* 0x000fe200080f1c17 */
[----:B------:R-:W-:-:S04]  /*1250*/  IMAD.WIDE R16, R17, 0x8, R14 ;  /* 0x0000000811107825 */ /* 0x000fc800078e020e */
[----:B------:R0:W-:Y:S04]  /*1260*/  STG.E.64 desc[UR12][R28.64], R18 ;  /* 0x000000121c007986 */ /* 0x0001e8000c101b0c */
[----:B------:R-:W2:Y:S01]  /*1270*/  LDG.E.64 R16, desc[UR12][R16.64] ;  /* 0x0000000c10107981 */ /* 0x000ea2000c1e1b00 */
[----:B-1----:R-:W1:Y:S01]  /*1280*/  I2F.F64 R22, UR6 ;  /* 0x0000000600167d12 */ /* 0x002e620008201c00 */
[----:B------:R-:W3:Y:S01]  /*1290*/  LDCU.64 UR6, c[0x3][UR8] ;  /* 0x00c00000080677ac */ /* 0x000ee20008000a00 */
[----:B0-----:R-:W0:Y:S06]  /*12a0*/  LDC.64 R18, c[0x3][R3] ;  /* 0x00c0000003127b82 */ /* 0x001e2c0000000a00 */
[----:B------:R-:W4:Y:S01]  /*12b0*/  I2F.F64 R20, UR4 ;  /* 0x0000000400147d12 */ /* 0x000f220008201c00 */
[----:B-1----:R-:W-:-:S08]  /*12c0*/  DMUL R22, R10, R22 ;  /* 0x000000160a167228 */ /* 0x002fd00000000000 */
[----:B----4-:R-:W-:Y:S02]  /*12d0*/  DFMA R20, R8, R20, R22 ;  /* 0x000000140814722b */ /* 0x010fe40000000016 */
[----:B0-----:R-:W-:-:S06]  /*12e0*/  DADD R18, R18, R18 ;  /* 0x0000000012127229 */ /* 0x001fcc0000000012 */
[----:B------:R-:W-:Y:S01]  /*12f0*/  DMUL R20, R20, 3 ;  /* 0x4008000014147828 */ /* 0x000fe20000000000 */
[C---:B---3--:R-:W-:Y:S01]  /*1300*/  IMAD R27, R0.reuse, UR6, RZ ;  /* 0x00000006001b7c24 */ /* 0x048fe2000f8e02ff */
[----:B------:R-:W-:Y:S01]  /*1310*/  DMUL R18, R6, R18 ;  /* 0x0000001206127228 */ /* 0x000fe20000000000 */
[----:B------:R-:W-:-:S04]  /*1320*/  IMAD R12, R0, 0x3, R25 ;  /* 0x00000003000c7824 */ /* 0x000fc800078e0219 */
[----:B------:R-:W-:-:S03]  /*1330*/  IMAD.IADD R13, R12, 0x1, R13 ;  /* 0x000000010c0d7824 */ /* 0x000fc600078e020d */
[----:B--2---:R-:W-:Y:S01]  /*1340*/  DFMA R22, R18, -R20, R16 ;  /* 0x800000141216722b */ /* 0x004fe20000000010 */
[----:B------:R-:W-:-:S04]  /*1350*/  IADD3 R16, P0, PT, R4, R27, RZ ;  /* 0x0000001b04107210 */ /* 0x000fc80007f1e0ff */
[----:B------:R-:W-:Y:S02]  /*1360*/  LEA.HI.X.SX32 R27, R27, R5, 0x1, P0 ;  /* 0x000000051b1b7211 */ /* 0x000fe400000f0eff */
[----:B------:R-:W-:Y:S01]  /*1370*/  LEA R20, P0, R16, UR14, 0x3 ;  /* 0x0000000e10147c11 */ /* 0x000fe2000f8018ff */
[----:B------:R-:W-:-:S03]  /*1380*/  IMAD.WIDE R18, R13, 0x8, R14 ;  /* 0x000000080d127825 */ /* 0x000fc600078e020e */
[----:B------:R-:W-:-:S05]  /*1390*/  LEA.HI.X R21, R16, UR15, R27, 0x3, P0 ;  /* 0x0000000f10157c11 */ /* 0x000fca00080f1c1b */
[----:B------:R0:W-:Y:S04]  /*13a0*/  STG.E.64 desc[UR12][R20.64], R22 ;  /* 0x0000001614007986 */ /* 0x0001e8000c101b0c */
[----:B------:R-:W2:Y:S01]  /*13b0*/  LDG.E.64 R18, desc[UR12][R18.64] ;  /* 0x0000000c12127981 */ /* 0x000ea2000c1e1b00 */
[----:B------:R-:W1:Y:S01]  /*13c0*/  LDCU UR4, c[0x3][UR9+0x4] ;  /* 0x00c00080090477ac */ /* 0x000e620008000800 */
[----:B------:R-:W3:Y:S01]  /*13d0*/  LDC.64 R14, c[0x3][R3+0x8] ;  /* 0x00c00200030e7b82 */ /* 0x000ee20000000a00 */
[----:B------:R-:W-:Y:S08]  /*13e0*/  I2F.F64 R16, UR5 ;  /* 0x0000000500107d12 */ /* 0x000ff00008201c00 */
[----:B-1----:R-:W1:Y:S01]  /*13f0*/  I2F.F64 R12, UR4 ;  /* 0x00000004000c7d12 */ /* 0x002e620008201c00 */
[----:B------:R-:W-:Y:S01]  /*1400*/  IMAD R27, R0, UR7, RZ ;  /* 0x00000007001b7c24 */ /* 0x000fe2000f8e02ff */
[----:B---3--:R-:W-:-:S02]  /*1410*/  DADD R14, R14, R14 ;  /* 0x000000000e0e7229 */ /* 0x008fc4000000000e */
[----:B-1----:R-:W-:-:S08]  /*1420*/  DMUL R12, R10, R12 ;  /* 0x0000000c0a0c7228 */ /* 0x002fd00000000000 */
[----:B------:R-:W-:Y:S02]  /*1430*/  DFMA R16, R8, R16, R12 ;  /* 0x000000100810722b */ /* 0x000fe4000000000c */
[----:B------:R-:W-:Y:S01]  /*1440*/  DMUL R12, R6, R14 ;  /* 0x0000000e060c7228 */ /* 0x000fe20000000000 */
[----:B0-----:R-:W-:-:S05]  /*1450*/  IADD3 R20, P0, PT, R4, R27, RZ ;  /* 0x0000001b04147210 */ /* 0x001fca0007f1e0ff */
[----:B------:R-:W-:Y:S01]  /*1460*/  DMUL R14, R16, 3 ;  /* 0x40080000100e7828 */ /* 0x000fe20000000000 */
[----:B------:R-:W-:Y:S02]  /*1470*/  LEA.HI.X.SX32 R27, R27, R5, 0x1, P0 ;  /* 0x000000051b1b7211 */ /* 0x000fe400000f0eff */
[----:B------:R-:W-:-:S04]  /*1480*/  LEA R16, P0, R20, UR14, 0x3 ;  /* 0x0000000e14107c11 */ /* 0x000fc8000f8018ff */
[----:B------:R-:W-:Y:S02]  /*1490*/  LEA.HI.X R17, R20, UR15, R27, 0x3, P0 ;  /* 0x0000000f14117c11 */ /* 0x000fe400080f1c1b */
[----:B------:R-:W-:-:S04]  /*14a0*/  IADD3 R26, PT, PT, R26, 0x4, RZ ;  /* 0x000000041a1a7810 */ /* 0x000fc80007ffe0ff */
[----:B------:R-:W-:Y:S01]  /*14b0*/  ISETP.NE.AND P0, PT, R26, RZ, PT ;  /* 0x000000ff1a00720c */ /* 0x000fe20003f05270 */
[----:B------:R-:W-:Y:S02]  /*14c0*/  UIADD3 UR10, UPT, UPT, UR10, 0x10, URZ ;  /* 0x000000100a0a7890 */ /* 0x000fe4000fffe0ff */
[----:B------:R-:W-:Y:S02]  /*14d0*/  UIADD3 UR9, UPT, UPT, UR9, 0x10, URZ ;  /* 0x0000001009097890 */ /* 0x000fe4000fffe0ff */
[----:B------:R-:W-:Y:S01]  /*14e0*/  UIADD3 UR8, UPT, UPT, UR8, 0x10, URZ ;  /* 0x0000001008087890 */ /* 0x000fe2000fffe0ff */
[----:B------:R-:W-:Y:S01]  /*14f0*/  VIADD R24, R24, 0x10 ;  /* 0x0000001018187836 */ /* 0x000fe20000000000 */
[----:B------:R-:W-:Y:S01]  /*1500*/  LEA R25, R0, R25, 0x2 ;  /* 0x0000001900197211 */ /* 0x000fe200078e10ff */
[----:B------:R-:W-:Y:S01]  /*1510*/  VIADD R3, R3, 0x20 ;  /* 0x0000002003037836 */ /* 0x000fe20000000000 */
[----:B--2---:R-:W-:-:S07]  /*1520*/  DFMA R12, R12, -R14, R18 ;  /* 0x8000000e0c0c722b */ /* 0x004fce0000000012 */
[----:B------:R1:W-:Y:S01]  /*1530*/  STG.E.64 desc[UR12][R16.64], R12 ;  /* 0x0000000c10007986 */ /* 0x0003e2000c101b0c */
[----:B------:R-:W-:Y:S05]  /*1540*/  @P0 BRA `(.L_x_25) ;  /* 0xfffffff800880947 */ /* 0x000fea000383ffff */
.L_x_24:
[----:B------:R-:W0:Y:S02]  /*1550*/  LDC R24, c[0x3][0xc] ;  /* 0x00c00300ff187b82 */ /* 0x000e240000000800 */
[----:B0-----:R-:W-:-:S13]  /*1560*/  LOP3.LUT P0, R24, R24, 0x3, RZ, 0xc0, !PT ;  /* 0x0000000318187812 */ /* 0x001fda000780c0ff */
[----:B------:R-:W-:Y:S05]  /*1570*/  @!P0 EXIT ;  /* 0x000000000000894d */ /* 0x000fea0003800000 */
[----:B-1----:R-:W-:Y:S01]  /*1580*/  MOV R17, 0x7c ;  /* 0x0000007c00117802 */ /* 0x002fe20000000f00 */
[----:B------:R-:W-:Y:S01]  /*1590*/  IMAD.MOV.U32 R13, RZ, RZ, 0xa0 ;  /* 0x000000a0ff0d7424 */ /* 0x000fe200078e00ff */
[----:B------:R-:W0:Y:S01]  /*15a0*/  LDCU.64 UR4, c[0x0][0x380] ;  /* 0x00007000ff0477ac */ /* 0x000e220008000a00 */
[----:B------:R-:W-:Y:S02]  /*15b0*/  IMAD.MOV.U32 R3, RZ, RZ, 0x10 ;  /* 0x00000010ff037424 */ /* 0x000fe400078e00ff */
[----:B------:R-:W-:Y:S02]  /*15c0*/  IMAD.MOV.U32 R19, RZ, RZ, 0x58 ;  /* 0x00000058ff137424 */ /* 0x000fe400078e00ff */
[C---:B------:R-:W-:Y:S02]  /*15d0*/  IMAD R15, R2.reuse, 0x4, R1 ;  /* 0x00000004020f7824 */ /* 0x040fe400078e0201 */
[----:B------:R-:W-:Y:S02]  /*15e0*/  IMAD.MOV R24, RZ, RZ, -R24 ;  /* 0x000000ffff187224 */ /* 0x000fe400078e0a18 */
[----:B------:R-:W-:-:S02]  /*15f0*/  IMAD R13, R2, 0x4, R13 ;  /* 0x00000004020d7824 */ /* 0x000fc400078e020d */
[C---:B------:R-:W-:Y:S02]  /*1600*/  IMAD R3, R2.reuse, 0x8, R3 ;  /* 0x0000000802037824 */ /* 0x040fe400078e0203 */
[C---:B------:R-:W-:Y:S02]  /*1610*/  IMAD R12, R2.reuse, 0x4, R17 ;  /* 0x00000004020c7824 */ /* 0x040fe400078e0211 */
[C---:B------:R-:W-:Y:S02]  /*1620*/  IMAD R14, R2.reuse, 0x4, R19 ;  /* 0x00000004020e7824 */ /* 0x040fe400078e0213 */
[----:B------:R-:W-:-:S07]  /*1630*/  IMAD R25, R2, R0, RZ ;  /* 0x0000000002197224 */ /* 0x000fce00078e02ff */
.L_x_26:
[----:B------:R-:W2:Y:S01]  /*1640*/  LDL R2, [R15] ;  /* 0x000000000f027983 */ /* 0x000ea20000100800 */
[----:B-1----:R-:W1:Y:S08]  /*1650*/  LDC.64 R16, c[0x0][0x388] ;  /* 0x0000e200ff107b82 */ /* 0x002e700000000a00 */
[----:B------:R-:W3:Y:S08]  /*1660*/  LDC R28, c[0x3][R12] ;  /* 0x00c000000c1c7b82 */ /* 0x000ef00000000800 */
[----:B------:R4:W0:Y:S08]  /*1670*/  LDC R26, c[0x3][R14] ;  /* 0x00c000000e1a7b82 */ /* 0x0008300000000800 */
[----:B------:R-:W4:Y:S01]  /*1680*/  LDC R27, c[0x3][R13] ;  /* 0x00c000000d1b7b82 */ /* 0x000f220000000800 */
[----:B--2---:R-:W-:-:S05]  /*1690*/  IADD3 R19, PT, PT, R2, R25, RZ ;  /* 0x0000001902137210 */ /* 0x004fca0007ffe0ff */
[----:B-1----:R-:W-:-:S06]  /*16a0*/  IMAD.WIDE R18, R19, 0x8, R16 ;  /* 0x0000000813127825 */ /* 0x002fcc00078e0210 */
[----:B------:R-:W2:Y:S01]  /*16b0*/  LDG.E.64 R18, desc[UR12][R18.64] ;  /* 0x0000000c12127981 */ /* 0x000ea2000c1e1b00 */
[----:B------:R1:W1:Y:S01]  /*16c0*/  LDC.64 R16, c[0x3][R3] ;  /* 0x00c0000003107b82 */ /* 0x0002620000000a00 */
[----:B---3--:R-:W3:Y:S01]  /*16d0*/  I2F.F64 R22, R28 ;  /* 0x0000001c00167312 */ /* 0x008ee20000201c00 */
[----:B----4-:R-:W-:Y:S01]  /*16e0*/  IMAD R27, R27, R0, RZ ;  /* 0x000000001b1b7224 */ /* 0x010fe200078e02ff */
[----:B------:R-:W-:Y:S01]  /*16f0*/  IADD3 R14, PT, PT, R14, 0x4, RZ ;  /* 0x000000040e0e7810 */ /* 0x000fe20007ffe0ff */
[----:B------:R-:W-:Y:S01]  /*1700*/  VIADD R24, R24, 0x1 ;  /* 0x0000000118187836 */ /* 0x000fe20000000000 */
[----:B------:R-:W-:Y:S01]  /*1710*/  IADD3 R13, PT, PT, R13, 0x4, RZ ;  /* 0x000000040d0d7810 */ /* 0x000fe20007ffe0ff */
[----:B------:R-:W-:Y:S01]  /*1720*/  VIADD R12, R12, 0x4 ;  /* 0x000000040c0c7836 */ /* 0x000fe20000000000 */
[----:B------:R-:W-:Y:S01]  /*1730*/  IADD3 R2, P0, PT, R4, R27, RZ ;  /* 0x0000001b04027210 */ /* 0x000fe20007f1e0ff */
[----:B------:R-:W-:Y:S01]  /*1740*/  VIADD R15, R15, 0x4 ;  /* 0x000000040f0f7836 */ /* 0x000fe20000000000 */
[----:B0-----:R-:W0:Y:S01]  /*1750*/  I2F.F64 R20, R26 ;  /* 0x0000001a00147312 */ /* 0x001e220000201c00 */
[----:B-1----:R-:W-:Y:S01]  /*1760*/  VIADD R3, R3, 0x8 ;  /* 0x0000000803037836 */ /* 0x002fe20000000000 */
[----:B------:R-:W-:Y:S01]  /*1770*/  LEA.HI.X.SX32 R27, R27, R5, 0x1, P0 ;  /* 0x000000051b1b7211 */ /* 0x000fe200000f0eff */
[----:B------:R-:W-:Y:S01]  /*1780*/  IMAD.IADD R25, R25, 0x1, R0 ;  /* 0x0000000119197824 */ /* 0x000fe200078e0200 */
[----:B---3-5:R-:W-:-:S02]  /*1790*/  DMUL R22, R10, R22 ;  /* 0x000000160a167228 */ /* 0x028fc40000000000 */
[----:B------:R-:W-:-:S06]  /*17a0*/  DADD R16, R16, R16 ;  /* 0x0000000010107229 */ /* 0x000fcc0000000010 */
[----:B0-----:R-:W-:Y:S02]  /*17b0*/  DFMA R20, R8, R20, R22 ;  /* 0x000000140814722b */ /* 0x001fe40000000016 */
[----:B------:R-:W-:-:S06]  /*17c0*/  DMUL R16, R6, R16 ;  /* 0x0000001006107228 */ /* 0x000fcc0000000000 */
[----:B------:R-:W-:Y:S01]  /*17d0*/  DMUL R22, R20, -3 ;  /* 0xc008000014167828 */ /* 0x000fe20000000000 */
[----:B------:R-:W-:-:S04]  /*17e0*/  LEA R20, P0, R2, UR4, 0x3 ;  /* 0x0000000402147c11 */ /* 0x000fc8000f8018ff */
[----:B------:R-:W-:Y:S02]  /*17f0*/  LEA.HI.X R21, R2, UR5, R27, 0x3, P0 ;  /* 0x0000000502157c11 */ /* 0x000fe400080f1c1b */
[----:B------:R-:W-:Y:S01]  /*1800*/  ISETP.NE.AND P0, PT, R24, RZ, PT ;  /* 0x000000ff1800720c */ /* 0x000fe20003f05270 */
[----:B--2---:R-:W-:-:S07]  /*1810*/  DFMA R16, R16, R22, R18 ;  /* 0x000000161010722b */ /* 0x004fce0000000012 */
[----:B------:R1:W-:Y:S05]  /*1820*/  STG.E.64 desc[UR12][R20.64], R16 ;  /* 0x0000001014007986 */ /* 0x0003ea000c101b0c */
[----:B------:R-:W-:Y:S05]  /*1830*/  @P0 BRA `(.L_x_26) ;  /* 0xfffffffc00800947 */ /* 0x000fea000383ffff */
[----:B------:R-:W-:Y:S05]  /*1840*/  EXIT ;  /* 0x000000000000794d */ /* 0x000fea0003800000 */
.L_x_27:
        /* <DEDUP_REMOVED lines=11> */
.L_x_257:


//--------------------- .text._Z15processPeriodicPdPKdS1_S1_S1_S1_S1_i --------------------------
	.section	.text._Z15processPeriodicPdPKdS1_S1_S1_S1_S1_i,"ax",@progbits
	.align	128
        .global         _Z15processPeriodicPdPKdS1_S1_S1_S1_S1_i
        .type           _Z15processPeriodicPdPKdS1_S1_S1_S1_S1_i,@function
        .size           _Z15processPeriodicPdPKdS1_S1_S1_S1_S1_i,(.L_x_258 - _Z15processPeriodicPdPKdS1_S1_S1_S1_S1_i)
        .other          _Z15processPeriodicPdPKdS1_S1_S1_S1_S1_i,@"STO_CUDA_ENTRY STV_DEFAULT"
_Z15processPeriodicPdPKdS1_S1_S1_S1_S1_i:
.text._Z15processPeriodicPdPKdS1_S1_S1_S1_S1_i:
[----:B------:R-:W-:Y:S01]  /*0000*/  LDC R1, c[0x0][0x37c] ;  /* 0x0000df00ff017b82 */ /* 0x000fe20000000800 */
[----:B------:R-:W0:Y:S01]  /*0010*/  S2R R2, SR_TID.X ;  /* 0x0000000000027919 */ /* 0x000e220000002100 */
[----:B------:R-:W1:Y:S06]  /*0020*/  LDCU UR6, c[0x0][0x370] ;  /* 0x00006e00ff0677ac */ /* 0x000e6c0008000800 */
[----:B------:R-:W-:Y:S01]  /*0030*/  S2UR UR4, SR_CTAID.X ;  /* 0x00000000000479c3 */ /* 0x000fe20000002500 */
[----:B------:R-:W0:Y:S01]  /*0040*/  S2R R3, SR_TID.Y ;  /* 0x0000000000037919 */ /* 0x000e220000002200 */
[----:B------:R-:W0:Y:S01]  /*0050*/  LDCU UR7, c[0x0][0x360] ;  /* 0x00006c00ff0777ac */ /* 0x000e220008000800 */
[----:B------:R-:W2:Y:S05]  /*0060*/  LDCU UR25, c[0x0][0x3b8] ;  /* 0x00007700ff1977ac */ /* 0x000eaa0008000800 */
[----:B------:R-:W1:Y:S08]  /*0070*/  S2UR UR5, SR_CTAID.Y ;  /* 0x00000000000579c3 */ /* 0x000e700000002600 */
[----:B------:R-:W3:Y:S01]  /*0080*/  LDC R5, c[0x0][0x364] ;  /* 0x0000d900ff057b82 */ /* 0x000ee20000000800 */
[----:B-1----:R-:W-:Y:S01]  /*0090*/  UIMAD UR4, UR5, UR6, UR4 ;  /* 0x00000006050472a4 */ /* 0x002fe2000f8e0204 */
[----:B0-----:R-:W-:-:S02]  /*00a0*/  IMAD R2, R3, UR7, R2 ;  /* 0x0000000703027c24 */ /* 0x001fc4000f8e0202 */
[----:B------:R-:W-:Y:S02]  /*00b0*/  IMAD.MOV.U32 R3, RZ, RZ, RZ ;  /* 0x000000ffff037224 */ /* 0x000fe400078e00ff */
[----:B---3--:R-:W-:-:S04]  /*00c0*/  IMAD R5, R5, UR7, RZ ;  /* 0x0000000705057c24 */ /* 0x008fc8000f8e02ff */
[----:B------:R-:W-:Y:S01]  /*00d0*/  IMAD.WIDE.U32 R2, R5, UR4, R2 ;  /* 0x0000000405027c25 */ /* 0x000fe2000f8e0002 */
[----:B--2---:R-:W-:Y:S02]  /*00e0*/  USHF.R.S32.HI UR4, URZ, 0x1f, UR25 ;  /* 0x0000001fff047899 */ /* 0x004fe40008011419 */
[----:B------:R-:W-:-:S04]  /*00f0*/  ISETP.GE.U32.AND P0, PT, R2, UR25, PT ;  /* 0x0000001902007c0c */ /* 0x000fc8000bf06070 */
[----:B------:R-:W-:-:S13]  /*0100*/  ISETP.GE.U32.AND.EX P0, PT, R3, UR4, PT, P0 ;  /* 0x0000000403007c0c */ /* 0x000fda000bf06100 */
[----:B------:R-:W-:Y:S05]  /*0110*/  @P0 EXIT ;  /* 0x000000000000094d */ /* 0x000fea0003800000 */
[----:B------:R-:W0:Y:S01]  /*0120*/  LDCU UR6, c[0x3][0xc] ;  /* 0x00c00180ff0677ac */ /* 0x000e220008000800 */
[C---:B------:R-:W-:Y:S01]  /*0130*/  IMAD.SHL.U32 R4, R2.reuse, 0x8, RZ ;  /* 0x0000000802047824 */ /* 0x040fe200078e00ff */
[----:B------:R-:W-:Y:S01]  /*0140*/  SHF.L.U64.HI R0, R2, 0x3, R3 ;  /* 0x0000000302007819 */ /* 0x000fe20000010203 */
[----:B------:R-:W1:Y:S01]  /*0150*/  LDCU.128 UR8, c[0x0][0x390] ;  /* 0x00007200ff0877ac */ /* 0x000e620008000c00 */
[----:B------:R-:W2:Y:S01]  /*0160*/  LDCU.128 UR12, c[0x0][0x3a0] ;  /* 0x00007400ff0c77ac */ /* 0x000ea20008000c00 */
[----:B------:R-:W3:Y:S01]  /*0170*/  LDCU.64 UR4, c[0x0][0x3b0] ;  /* 0x00007600ff0477ac */ /* 0x000ee20008000a00 */
[----:B0-----:R-:W-:Y:S01]  /*0180*/  UISETP.GE.AND UP0, UPT, UR6, 0x1, UPT ;  /* 0x000000010600788c */ /* 0x001fe2000bf06270 */
[----:B-1----:R-:W-:-:S05]  /*0190*/  IADD3 R18, P0, PT, R4, UR8, RZ ;  /* 0x0000000804127c10 */ /* 0x002fca000ff1e0ff */
[----:B------:R-:W-:Y:S02]  /*01a0*/  PLOP3.LUT P5, PT, PT, PT, UP0, 0x80, 0x8 ;  /* 0x000000000008781c */ /* 0x000fe40003faf008 */
[C---:B------:R-:W-:Y:S02]  /*01b0*/  IADD3 R8, P1, PT, R4.reuse, UR10, RZ ;  /* 0x0000000a04087c10 */ /* 0x040fe4000ff3e0ff */
[C---:B--2---:R-:W-:Y:S02]  /*01c0*/  IADD3 R10, P2, PT, R4.reuse, UR12, RZ ;  /* 0x0000000c040a7c10 */ /* 0x044fe4000ff5e0ff */
[C---:B------:R-:W-:Y:S02]  /*01d0*/  IADD3 R6, P3, PT, R4.reuse, UR14, RZ ;  /* 0x0000000e04067c10 */ /* 0x040fe4000ff7e0ff */
[----:B---3--:R-:W-:Y:S02]  /*01e0*/  IADD3 R4, P4, PT, R4, UR4, RZ ;  /* 0x0000000404047c10 */ /* 0x008fe4000ff9e0ff */
[----:B------:R-:W-:-:S02]  /*01f0*/  IADD3.X R19, PT, PT, R0, UR9, RZ, P0, !PT ;  /* 0x0000000900137c10 */ /* 0x000fc400087fe4ff */
[C---:B------:R-:W-:Y:S02]  /*0200*/  IADD3.X R9, PT, PT, R0.reuse, UR11, RZ, P1, !PT ;  /* 0x0000000b00097c10 */ /* 0x040fe40008ffe4ff */
[C---:B------:R-:W-:Y:S02]  /*0210*/  IADD3.X R11, PT, PT, R0.reuse, UR13, RZ, P2, !PT ;  /* 0x0000000d000b7c10 */ /* 0x040fe400097fe4ff */
[C---:B------:R-:W-:Y:S02]  /*0220*/  IADD3.X R7, PT, PT, R0.reuse, UR15, RZ, P3, !PT ;  /* 0x0000000f00077c10 */ /* 0x040fe40009ffe4ff */
[----:B------:R-:W-:Y:S01]  /*0230*/  IADD3.X R5, PT, PT, R0, UR5, RZ, P4, !PT ;  /* 0x0000000500057c10 */ /* 0x000fe2000a7fe4ff */
[----:B------:R-:W-:Y:S06]  /*0240*/  @!P5 EXIT ;  /* 0x000000000000d94d */ /* 0x000fec0003800000 */
[----:B------:R-:W0:Y:S02]  /*0250*/  LDCU.64 UR12, c[0x0][0x358] ;  /* 0x00006b00ff0c77ac */ /* 0x000e240008000a00 */
[----:B0-----:R-:W2:Y:S04]  /*0260*/  LDG.E.64 R14, desc[UR12][R18.64] ;  /* 0x0000000c120e7981 */ /* 0x001ea8000c1e1b00 */
[----:B------:R-:W2:Y:S04]  /*0270*/  LDG.E.64 R4, desc[UR12][R4.64] ;  /* 0x0000000c04047981 */ /* 0x000ea8000c1e1b00 */
[----:B------:R-:W3:Y:S04]  /*0280*/  LDG.E.64 R6, desc[UR12][R6.64] ;  /* 0x0000000c06067981 */ /* 0x000ee8000c1e1b00 */
[----:B------:R-:W5:Y:S04]  /*0290*/  LDG.E.64 R8, desc[UR12][R8.64] ;  /* 0x0000000c08087981 */ /* 0x000f68000c1e1b00 */
[----:B------:R-:W5:Y:S01]  /*02a0*/  LDG.E.64 R10, desc[UR12][R10.64] ;  /* 0x0000000c0a0a7981 */ /* 0x000f62000c1e1b00 */
[----:B------:R-:W-:Y:S01]  /*02b0*/  UISETP.GE.U32.AND UP0, UPT, UR6, 0x4, UPT ;  /* 0x000000040600788c */ /* 0x000fe2000bf06070 */
[----:B------:R-:W-:Y:S01]  /*02c0*/  UMOV UR4, URZ ;  /* 0x000000ff00047c82 */ /* 0x000fe20008000000 */
[----:B--2---:R-:W-:-:S02]  /*02d0*/  DMUL R12, R14, R4 ;  /* 0x000000040e0c7228 */ /* 0x004fc40000000000 */
[----:B---3--:R-:W-:-:S06]  /*02e0*/  DMUL R14, R14, R6 ;  /* 0x000000060e0e7228 */ /* 0x008fcc0000000000 */
[----:B------:R-:W-:-:S08]  /*02f0*/  DMUL R16, R12, R12 ;  /* 0x0000000c0c107228 */ /* 0x000fd00000000000 */
[----:B------:R-:W-:Y:S01]  /*0300*/  DFMA R16, R14, R14, R16 ;  /* 0x0000000e0e10722b */ /* 0x000fe20000000010 */
[----:B------:R-:W-:Y:S10]  /*0310*/  BRA.U !UP0, `(.L_x_28) ;  /* 0x0000000908587547 */ /* 0x000ff4000b800000 */
[----:B------:R-:W-:Y:S01]  /*0320*/  DMUL R18, R4, R4 ;  /* 0x0000000404127228 */ /* 0x000fe20000000000 */
[----:B------:R-:W-:Y:S01]  /*0330*/  ULOP3.LUT UR4, UR6, 0x7ffffffc, URZ, 0xc0, !UPT ;  /* 0x7ffffffc06047892 */ /* 0x000fe2000f8ec0ff */
[----:B------:R-:W0:Y:S01]  /*0340*/  LDCU UR16, c[0x0][0x3b8] ;  /* 0x00007700ff1077ac */ /* 0x000e220008000800 */
[----:B------:R-:W1:Y:S05]  /*0350*/  LDCU.128 UR8, c[0x0][0x380] ;  /* 0x00007000ff0877ac */ /* 0x000e6a0008000c00 */
[----:B------:R-:W-:Y:S01]  /*0360*/  DFMA R18, R6, R6, R18 ;  /* 0x000000060612722b */ /* 0x000fe20000000012 */
[----:B------:R-:W-:Y:S02]  /*0370*/  UIMAD UR14, UR25, 0x3, URZ ;  /* 0x00000003190e78a4 */ /* 0x000fe4000f8e02ff */
[----:B------:R-:W-:-:S02]  /*0380*/  USHF.L.U32 UR15, UR25, 0x1, URZ ;  /* 0x00000001190f7899 */ /* 0x000fc400080006ff */
[----:B------:R-:W-:Y:S01]  /*0390*/  UIADD3 UR7, UPT, UPT, -UR4, URZ, URZ ;  /* 0x000000ff04077290 */ /* 0x000fe2000fffe1ff */
[----:B------:R-:W-:Y:S01]  /*03a0*/  UMOV UR24, 0x20 ;  /* 0x0000002000187882 */ /* 0x000fe20000000000 */
[----:B------:R-:W-:Y:S01]  /*03b0*/  UMOV UR23, 0x60 ;  /* 0x0000006000177882 */ /* 0x000fe20000000000 */
[----:B------:R-:W-:Y:S01]  /*03c0*/  UMOV UR22, 0x84 ;  /* 0x0000008400167882 */ /* 0x000fe20000000000 */
[----:B------:R-:W-:-:S08]  /*03d0*/  UMOV UR5, URZ ;  /* 0x000000ff00057c82 */ /* 0x000fd00008000000 */
.L_x_29:
[----:B--2---:R-:W-:Y:S01]  /*03e0*/  IADD3 R23, P0, PT, R2, UR5, RZ ;  /* 0x0000000502177c10 */ /* 0x004fe2000ff1e0ff */
[----:B------:R-:W-:Y:S01]  /*03f0*/  IMAD.U32 R21, RZ, RZ, UR5 ;  /* 0x00000005ff157e24 */ /* 0x000fe2000f8e00ff */
[----:B------:R-:W2:Y:S03]  /*0400*/  LDCU UR17, c[0x3][UR22+-0x8] ;  /* 0x00ffff00161177ac */ /* 0x000ea60008000800 */
[----:B------:R-:W-:Y:S01]  /*0410*/  IMAD.SHL.U32 R22, R23, 0x8, RZ ;  /* 0x0000000817167824 */ /* 0x000fe200078e00ff */
[----:B------:R-:W-:Y:S01]  /*0420*/  LEA.HI.X.SX32 R0, R21, R3, 0x1, P0 ;  /* 0x0000000315007211 */ /* 0x000fe200000f0eff */
[----:B------:R-:W3:Y:S03]  /*0430*/  LDCU.64 UR18, c[0x3][UR23+-0x8] ;  /* 0x00ffff00171277ac */ /* 0x000ee60008000a00 */
[----:B------:R-:W-:-:S02]  /*0440*/  SHF.L.U64.HI R23, R23, 0x3, R0 ;  /* 0x0000000317177819 */ /* 0x000fc40000010200 */
[----:B-1----:R-:W-:-:S04]  /*0450*/  IADD3 R26, P0, PT, R22, UR10, RZ ;  /* 0x0000000a161a7c10 */ /* 0x002fc8000ff1e0ff */
[----:B------:R-:W-:-:S06]  /*0460*/  IADD3.X R27, PT, PT, R23, UR11, RZ, P0, !PT ;  /* 0x0000000b171b7c10 */ /* 0x000fcc00087fe4ff */
[----:B------:R-:W4:Y:S01]  /*0470*/  LDG.E.64 R26, desc[UR12][R26.64] ;  /* 0x0000000c1a1a7981 */ /* 0x000f22000c1e1b00 */
[----:B--2---:R-:W1:Y:S01]  /*0480*/  I2F.F64 R30, UR17 ;  /* 0x00000011001e7d12 */ /* 0x004e620008201c00 */
[----:B------:R-:W-:Y:S01]  /*0490*/  IMAD.MOV.U32 R20, RZ, RZ, 0x0 ;  /* 0x00000000ff147424 */ /* 0x000fe200078e00ff */
[----:B------:R-:W2:Y:S01]  /*04a0*/  LDCU.64 UR20, c[0x3][UR24+-0x10] ;  /* 0x00fffe00181477ac */ /* 0x000ea20008000a00 */
[----:B------:R-:W-:-:S05]  /*04b0*/  IMAD.MOV.U32 R21, RZ, RZ, 0x40080000 ;  /* 0x40080000ff157424 */ /* 0x000fca00078e00ff */
[----:B---3--:R-:W3:Y:S01]  /*04c0*/  I2F.F64 R24, UR18 ;  /* 0x0000001200187d12 */ /* 0x008ee20008201c00 */
[-C--:B-1----:R-:W-:Y:S02]  /*04d0*/  DMUL R28, R4, R30.reuse ;  /* 0x0000001e041c7228 */ /* 0x082fe40000000000 */
[----:B------:R-:W-:-:S06]  /*04e0*/  DMUL R34, R12, R30 ;  /* 0x0000001e0c227228 */ /* 0x000fcc0000000000 */
[-C--:B---3--:R-:W-:Y:S02]  /*04f0*/  DFMA R28, R6, R24.reuse, R28 ;  /* 0x00000018061c722b */ /* 0x088fe4000000001c */
[----:B------:R-:W-:-:S06]  /*0500*/  DFMA R24, R14, R24, R34 ;  /* 0x000000180e18722b */ /* 0x000fcc0000000022 */
[C---:B------:R-:W-:Y:S02]  /*0510*/  DMUL R30, R28.reuse, 4.5 ;  /* 0x401200001c1e7828 */ /* 0x040fe40000000000 */
[----:B------:R-:W-:Y:S02]  /*0520*/  DFMA R32, R28, R20, 1 ;  /* 0x3ff000001c20742b */ /* 0x000fe40000000014 */
[----:B------:R-:W-:-:S06]  /*0530*/  DMUL R34, R24, 4.5 ;  /* 0x4012000018227828 */ /* 0x000fcc0000000000 */
[----:B------:R-:W-:Y:S02]  /*0540*/  DFMA R28, R28, R30, R32 ;  /* 0x0000001e1c1c722b */ /* 0x000fe40000000020 */
[----:B------:R-:W-:Y:S02]  /*0550*/  DFMA R30, R24, R20, 1 ;  /* 0x3ff00000181e742b */ /* 0x000fe40000000014 */
[----:B--2--5:R-:W-:-:S04]  /*0560*/  DMUL R32, R10, UR20 ;  /* 0x000000140a207c28 */ /* 0x024fc80008000000 */
[----:B------:R-:W-:Y:S02]  /*0570*/  DFMA R28, R18, -1.5, R28 ;  /* 0xbff80000121c782b */ /* 0x000fe4000000001c */
[----:B------:R-:W-:Y:S01]  /*0580*/  DFMA R24, R24, R34, R30 ;  /* 0x000000221818722b */ /* 0x000fe2000000001e */
[----:B0-----:R-:W-:Y:S01]  /*0590*/  IADD3 R30, P0, PT, R2, UR16, RZ ;  /* 0x00000010021e7c10 */ /* 0x001fe2000ff1e0ff */
[----:B------:R-:W-:-:S04]  /*05a0*/  IMAD.U32 R31, RZ, RZ, UR16 ;  /* 0x00000010ff1f7e24 */ /* 0x000fc8000f8e00ff */
[----:B------:R-:W-:Y:S02]  /*05b0*/  IMAD.SHL.U32 R0, R30, 0x8, RZ ;  /* 0x000000081e007824 */ /* 0x000fe400078e00ff */
[----:B------:R-:W-:Y:S01]  /*05c0*/  DFMA R24, R16, -1.5, R24 ;  /* 0xbff800001018782b */ /* 0x000fe20000000018 */
[----:B------:R-:W-:Y:S02]  /*05d0*/  LEA.HI.X.SX32 R31, R31, R3, 0x1, P0 ;  /* 0x000000031f1f7211 */ /* 0x000fe400000f0eff */
[----:B------:R-:W-:Y:S02]  /*05e0*/  IADD3 R22, P0, PT, R22, UR8, RZ ;  /* 0x0000000816167c10 */ /* 0x000fe4000ff1e0ff */
[----:B------:R-:W-:Y:S02]  /*05f0*/  SHF.L.U64.HI R30, R30, 0x3, R31 ;  /* 0x000000031e1e7819 */ /* 0x000fe4000001021f */
[----:B------:R-:W-:Y:S01]  /*0600*/  IADD3.X R23, PT, PT, R23, UR9, RZ, P0, !PT ;  /* 0x0000000917177c10 */ /* 0x000fe200087fe4ff */
[----:B----4-:R-:W-:-:S02]  /*0610*/  DFMA R26, -R32, R28, R26 ;  /* 0x0000001c201a722b */ /* 0x010fc4000000011a */
[----:B------:R-:W-:Y:S01]  /*0620*/  DMUL R28, R8, UR20 ;  /* 0x00000014081c7c28 */ /* 0x000fe20008000000 */
[----:B------:R-:W-:-:S04]  /*0630*/  IADD3 R32, P1, PT, R0, UR10, RZ ;  /* 0x0000000a00207c10 */ /* 0x000fc8000ff3e0ff */
[----:B------:R-:W-:-:S03]  /*0640*/  IADD3.X R33, PT, PT, R30, UR11, RZ, P1, !PT ;  /* 0x0000000b1e217c10 */ /* 0x000fc60008ffe4ff */
[----:B------:R-:W-:-:S07]  /*0650*/  DFMA R24, R28, R24, R26 ;  /* 0x000000181c18722b */ /* 0x000fce000000001a */
[----:B------:R0:W-:Y:S04]  /*0660*/  STG.E.64 desc[UR12][R22.64], R24 ;  /* 0x0000001816007986 */ /* 0x0001e8000c101b0c */
[----:B0-----:R0:W2:Y:S01]  /*0670*/  LDG.E.64 R24, desc[UR12][R32.64] ;  /* 0x0000000c20187981 */ /* 0x0010a2000c1e1b00 */
[----:B------:R-:W1:Y:S01]  /*0680*/  LDCU UR17, c[0x3][UR22+-0x4] ;  /* 0x00ffff80161177ac */ /* 0x000e620008000800 */
[----:B------:R-:W-:Y:S01]  /*0690*/  I2F.F64 R28, UR19 ;  /* 0x00000013001c7d12 */ /* 0x000fe20008201c00 */
[----:B------:R-:W3:Y:S07]  /*06a0*/  LDCU.64 UR18, c[0x3][UR24+-0x8] ;  /* 0x00ffff00181277ac */ /* 0x000eee0008000a00 */
[----:B-1----:R-:W1:Y:S02]  /*06b0*/  I2F.F64 R34, UR17 ;  /* 0x0000001100227d12 */ /* 0x002e640008201c00 */
[----:B-1----:R-:W-:-:S02]  /*06c0*/  DMUL R26, R4, R34 ;  /* 0x00000022041a7228 */ /* 0x002fc40000000000 */
[----:B0-----:R-:W-:-:S06]  /*06d0*/  DMUL R32, R12, R34 ;  /* 0x000000220c207228 */ /* 0x001fcc0000000000 */
[-C--:B------:R-:W-:Y:S02]  /*06e0*/  DFMA R26, R6, R28.reuse, R26 ;  /* 0x0000001c061a722b */ /* 0x080fe4000000001a */
[----:B------:R-:W-:Y:S02]  /*06f0*/  DFMA R22, R14, R28, R32 ;  /* 0x0000001c0e16722b */ /* 0x000fe40000000020 */
[----:B---3--:R-:W-:-:S04]  /*0700*/  DMUL R32, R10, UR18 ;  /* 0x000000120a207c28 */ /* 0x008fc80008000000 */
[CC--:B------:R-:W-:Y:S02]  /*0710*/  DFMA R34, R26.reuse, R20.reuse, 1 ;  /* 0x3ff000001a22742b */ /* 0x0c0fe40000000014 */
[----:B------:R-:W-:Y:S02]  /*0720*/  DMUL R36, R26, 4.5 ;  /* 0x401200001a247828 */ /* 0x000fe40000000000 */
[----:B------:R-:W-:-:S06]  /*0730*/  DFMA R28, R22, R20, 1 ;  /* 0x3ff00000161c742b */ /* 0x000fcc0000000014 */
[----:B------:R-:W-:Y:S02]  /*0740*/  DFMA R26, R26, R36, R34 ;  /* 0x000000241a1a722b */ /* 0x000fe40000000022 */
[----:B------:R-:W-:-:S06]  /*0750*/  DMUL R34, R22, 4.5 ;  /* 0x4012000016227828 */ /* 0x000fcc0000000000 */
[----:B------:R-:W-:Y:S02]  /*0760*/  DFMA R26, R18, -1.5, R26 ;  /* 0xbff80000121a782b */ /* 0x000fe4000000001a */
[----:B------:R-:W-:Y:S01]  /*0770*/  DFMA R22, R22, R34, R28 ;  /* 0x000000221616722b */ /* 0x000fe2000000001c */
[----:B------:R-:W-:Y:S01]  /*0780*/  IADD3 R28, P0, PT, R2, UR15, RZ ;  /* 0x0000000f021c7c10 */ /* 0x000fe2000ff1e0ff */
[----:B------:R-:W-:-:S05]  /*0790*/  IMAD.U32 R29, RZ, RZ, UR15 ;  /* 0x0000000fff1d7e24 */ /* 0x000fca000f8e00ff */
[----:B------:R-:W-:Y:S02]  /*07a0*/  LEA.HI.X.SX32 R29, R29, R3, 0x1, P0 ;  /* 0x000000031d1d7211 */ /* 0x000fe400000f0eff */
[----:B------:R-:W-:-:S04]  /*07b0*/  IADD3 R36, P0, PT, R0, UR8, RZ ;  /* 0x0000000800247c10 */ /* 0x000fc8000ff1e0ff */
[----:B------:R-:W-:Y:S01]  /*07c0*/  IADD3.X R37, PT, PT, R30, UR9, RZ, P0, !PT ;  /* 0x000000091e257c10 */ /* 0x000fe200087fe4ff */
[----:B--2---:R-:W-:Y:S02]  /*07d0*/  DFMA R24, -R32, R26, R24 ;  /* 0x0000001a2018722b */ /* 0x004fe40000000118 */
[----:B------:R-:W-:Y:S01]  /*07e0*/  DMUL R26, R8, UR18 ;  /* 0x00000012081a7c28 */ /* 0x000fe20008000000 */
[----:B------:R-:W0:Y:S01]  /*07f0*/  LDCU UR17, c[0x3][UR22] ;  /* 0x00c00000161177ac */ /* 0x000e220008000800 */
[----:B------:R-:W-:Y:S01]  /*0800*/  DFMA R32, R16, -1.5, R22 ;  /* 0xbff800001020782b */ /* 0x000fe20000000016 */
[C---:B------:R-:W-:Y:S01]  /*0810*/  IMAD.SHL.U32 R22, R28.reuse, 0x8, RZ ;  /* 0x000000081c167824 */ /* 0x040fe200078e00ff */
[----:B------:R-:W-:Y:S01]  /*0820*/  SHF.L.U64.HI R28, R28, 0x3, R29 ;  /* 0x000000031c1c7819 */ /* 0x000fe2000001021d */
[----:B------:R-:W1:Y:S03]  /*0830*/  LDCU.64 UR18, c[0x3][UR23] ;  /* 0x00c00000171277ac */ /* 0x000e660008000a00 */
[----:B------:R-:W-:-:S02]  /*0840*/  IADD3 R34, P1, PT, R22, UR10, RZ ;  /* 0x0000000a16227c10 */ /* 0x000fc4000ff3e0ff */
[----:B------:R-:W-:Y:S02]  /*0850*/  DFMA R24, R26, R32, R24 ;  /* 0x000000201a18722b */ /* 0x000fe40000000018 */
[----:B------:R-:W-:-:S05]  /*0860*/  IADD3.X R35, PT, PT, R28, UR11, RZ, P1, !PT ;  /* 0x0000000b1c237c10 */ /* 0x000fca0008ffe4ff */
[----:B------:R1:W-:Y:S04]  /*0870*/  STG.E.64 desc[UR12][R36.64], R24 ;  /* 0x0000001824007986 */ /* 0x0003e8000c101b0c */
[----:B------:R2:W3:Y:S01]  /*0880*/  LDG.E.64 R26, desc[UR12][R34.64] ;  /* 0x0000000c221a7981 */ /* 0x0004e2000c1e1b00 */
[----:B0-----:R-:W0:Y:S01]  /*0890*/  I2F.F64 R32, UR17 ;  /* 0x0000001100207d12 */ /* 0x001e220008201c00 */
[----:B------:R-:W4:Y:S01]  /*08a0*/  LDCU.64 UR20, c[0x3][UR24] ;  /* 0x00c00000181477ac */ /* 0x000f220008000a00 */
[----:B------:R-:W-:Y:S01]  /*08b0*/  IADD3 R0, P0, PT, R2, UR14, RZ ;  /* 0x0000000e02007c10 */ /* 0x000fe2000ff1e0ff */
[----:B------:R-:W-:-:S04]  /*08c0*/  IMAD.U32 R29, RZ, RZ, UR14 ;  /* 0x0000000eff1d7e24 */ /* 0x000fc8000f8e00ff */
[C---:B------:R-:W-:Y:S01]  /*08d0*/  IMAD.SHL.U32 R23, R0.reuse, 0x8, RZ ;  /* 0x0000000800177824 */ /* 0x040fe200078e00ff */
[----:B------:R-:W-:Y:S01]  /*08e0*/  LEA.HI.X.SX32 R29, R29, R3, 0x1, P0 ;  /* 0x000000031d1d7211 */ /* 0x000fe200000f0eff */
[----:B-1----:R-:W1:Y:S03]  /*08f0*/  I2F.F64 R24, UR18 ;  /* 0x0000001200187d12 */ /* 0x002e660008201c00 */
[----:B------:R-:W-:Y:S01]  /*0900*/  SHF.L.U64.HI R0, R0, 0x3, R29 ;  /* 0x0000000300007819 */ /* 0x000fe2000001021d */
[-C--:B0-----:R-:W-:Y:S02]  /*0910*/  DMUL R30, R4, R32.reuse ;  /* 0x00000020041e7228 */ /* 0x081fe40000000000 */
[----:B--2---:R-:W-:-:S06]  /*0920*/  DMUL R34, R12, R32 ;  /* 0x000000200c227228 */ /* 0x004fcc0000000000 */
[-C--:B-1----:R-:W-:Y:S02]  /*0930*/  DFMA R30, R6, R24.reuse, R30 ;  /* 0x00000018061e722b */ /* 0x082fe4000000001e */
[----:B------:R-:W-:-:S06]  /*0940*/  DFMA R24, R14, R24, R34 ;  /* 0x000000180e18722b */ /* 0x000fcc0000000022 */
[CC--:B------:R-:W-:Y:S02]  /*0950*/  DFMA R32, R30.reuse, R20.reuse, 1 ;  /* 0x3ff000001e20742b */ /* 0x0c0fe40000000014 */
[----:B------:R-:W-:Y:S02]  /*0960*/  DMUL R36, R30, 4.5 ;  /* 0x401200001e247828 */ /* 0x000fe40000000000 */
[----:B------:R-:W-:-:S06]  /*0970*/  DFMA R34, R24, R20, 1 ;  /* 0x3ff000001822742b */ /* 0x000fcc0000000014 */
[----:B------:R-:W-:Y:S02]  /*0980*/  DFMA R30, R30, R36, R32 ;  /* 0x000000241e1e722b */ /* 0x000fe40000000020 */
[----:B------:R-:W-:Y:S02]  /*0990*/  DMUL R36, R24, 4.5 ;  /* 0x4012000018247828 */ /* 0x000fe40000000000 */
[----:B----4-:R-:W-:-:S04]  /*09a0*/  DMUL R32, R10, UR20 ;  /* 0x000000140a207c28 */ /* 0x010fc80008000000 */
[----:B------:R-:W-:Y:S02]  /*09b0*/  DFMA R30, R18, -1.5, R30 ;  /* 0xbff80000121e782b */ /* 0x000fe4000000001e */
[----:B------:R-:W-:Y:S01]  /*09c0*/  DFMA R24, R24, R36, R34 ;  /* 0x000000241818722b */ /* 0x000fe20000000022 */
[----:B------:R-:W-:-:S04]  /*09d0*/  IADD3 R34, P0, PT, R22, UR8, RZ ;  /* 0x0000000816227c10 */ /* 0x000fc8000ff1e0ff */
[----:B------:R-:W-:-:S03]  /*09e0*/  IADD3.X R35, PT, PT, R28, UR9, RZ, P0, !PT ;  /* 0x000000091c237c10 */ /* 0x000fc600087fe4ff */
[----:B------:R-:W-:Y:S02]  /*09f0*/  DFMA R24, R16, -1.5, R24 ;  /* 0xbff800001018782b */ /* 0x000fe40000000018 */
[----:B---3--:R-:W-:Y:S02]  /*0a00*/  DFMA R26, -R32, R30, R26 ;  /* 0x0000001e201a722b */ /* 0x008fe4000000011a */
[----:B------:R-:W-:Y:S01]  /*0a10*/  DMUL R30, R8, UR20 ;  /* 0x00000014081e7c28 */ /* 0x000fe20008000000 */
[----:B------:R-:W-:-:S04]  /*0a20*/  IADD3 R32, P1, PT, R23, UR10, RZ ;  /* 0x0000000a17207c10 */ /* 0x000fc8000ff3e0ff */
[----:B------:R-:W-:-:S03]  /*0a30*/  IADD3.X R33, PT, PT, R0, UR11, RZ, P1, !PT ;  /* 0x0000000b00217c10 */ /* 0x000fc60008ffe4ff */
[----:B------:R-:W-:-:S07]  /*0a40*/  DFMA R30, R30, R24, R26 ;  /* 0x000000181e1e722b */ /* 0x000fce000000001a */
[----:B------:R2:W-:Y:S04]  /*0a50*/  STG.E.64 desc[UR12][R34.64], R30 ;  /* 0x0000001e22007986 */ /* 0x0005e8000c101b0c */
[----:B------:R-:W3:Y:S01]  /*0a60*/  LDG.E.64 R32, desc[UR12][R32.64] ;  /* 0x0000000c20207981 */ /* 0x000ee2000c1e1b00 */
[----:B------:R-:W0:Y:S01]  /*0a70*/  LDCU UR17, c[0x3][UR22+0x4] ;  /* 0x00c00080161177ac */ /* 0x000e220008000800 */
[----:B------:R-:W-:Y:S01]  /*0a80*/  I2F.F64 R26, UR19 ;  /* 0x00000013001a7d12 */ /* 0x000fe20008201c00 */
[----:B------:R-:W-:Y:S01]  /*0a90*/  IADD3 R22, P0, PT, R23, UR8, RZ ;  /* 0x0000000817167c10 */ /* 0x000fe2000ff1e0ff */
[----:B------:R-:W1:Y:S03]  /*0aa0*/  LDCU.64 UR18, c[0x3][UR24+0x8] ;  /* 0x00c00100181277ac */ /* 0x000e660008000a00 */
[----:B------:R-:W-:Y:S01]  /*0ab0*/  IADD3.X R23, PT, PT, R0, UR9, RZ, P0, !PT ;  /* 0x0000000900177c10 */ /* 0x000fe200087fe4ff */
[----:B------:R-:W-:-:S02]  /*0ac0*/  UIADD3 UR7, UPT, UPT, UR7, 0x4, URZ ;  /* 0x0000000407077890 */ /* 0x000fc4000fffe0ff */
[----:B------:R-:W-:Y:S02]  /*0ad0*/  ULEA UR5, UR25, UR5, 0x2 ;  /* 0x0000000519057291 */ /* 0x000fe4000f8e10ff */
[----:B------:R-:W-:Y:S02]  /*0ae0*/  UISETP.NE.AND UP0, UPT, UR7, URZ, UPT ;  /* 0x000000ff0700728c */ /* 0x000fe4000bf05270 */
[----:B------:R-:W-:Y:S02]  /*0af0*/  ULEA UR14, UR25, UR14, 0x2 ;  /* 0x0000000e190e7291 */ /* 0x000fe4000f8e10ff */
[----:B------:R-:W-:Y:S01]  /*0b00*/  ULEA UR15, UR25, UR15, 0x2 ;  /* 0x0000000f190f7291 */ /* 0x000fe2000f8e10ff */
[----:B0-----:R-:W0:Y:S01]  /*0b10*/  I2F.F64 R24, UR17 ;  /* 0x0000001100187d12 */ /* 0x001e220008201c00 */
[----:B------:R-:W-:Y:S02]  /*0b20*/  UIADD3 UR24, UPT, UPT, UR24, 0x20, URZ ;  /* 0x0000002018187890 */ /* 0x000fe4000fffe0ff */
[----:B------:R-:W-:-:S02]  /*0b30*/  ULEA UR16, UR25, UR16, 0x2 ;  /* 0x0000001019107291 */ /* 0x000fc4000f8e10ff */
[----:B------:R-:W-:Y:S02]  /*0b40*/  UIADD3 UR23, UPT, UPT, UR23, 0x10, URZ ;  /* 0x0000001017177890 */ /* 0x000fe4000fffe0ff */
[----:B------:R-:W-:Y:S01]  /*0b50*/  UIADD3 UR22, UPT, UPT, UR22, 0x10, URZ ;  /* 0x0000001016167890 */ /* 0x000fe2000fffe0ff */
[-C--:B0-----:R-:W-:Y:S02]  /*0b60*/  DMUL R28, R4, R24.reuse ;  /* 0x00000018041c7228 */ /* 0x081fe40000000000 */
[----:B------:R-:W-:-:S06]  /*0b70*/  DMUL R36, R12, R24 ;  /* 0x000000180c247228 */ /* 0x000fcc0000000000 */
[-C--:B------:R-:W-:Y:S02]  /*0b80*/  DFMA R24, R6, R26.reuse, R28 ;  /* 0x0000001a0618722b */ /* 0x080fe4000000001c */
[----:B------:R-:W-:-:S06]  /*0b90*/  DFMA R26, R14, R26, R36 ;  /* 0x0000001a0e1a722b */ /* 0x000fcc0000000024 */
[CC--:B------:R-:W-:Y:S02]  /*0ba0*/  DFMA R28, R24.reuse, R20.reuse, 1 ;  /* 0x3ff00000181c742b */ /* 0x0c0fe40000000014 */
[----:B------:R-:W-:Y:S02]  /*0bb0*/  DMUL R36, R24, 4.5 ;  /* 0x4012000018247828 */ /* 0x000fe40000000000 */
[----:B------:R-:W-:-:S06]  /*0bc0*/  DFMA R20, R26, R20, 1 ;  /* 0x3ff000001a14742b */ /* 0x000fcc0000000014 */
[----:B------:R-:W-:Y:S02]  /*0bd0*/  DFMA R24, R24, R36, R28 ;  /* 0x000000241818722b */ /* 0x000fe4000000001c */
[----:B------:R-:W-:-:S06]  /*0be0*/  DMUL R28, R26, 4.5 ;  /* 0x401200001a1c7828 */ /* 0x000fcc0000000000 */
[----:B------:R-:W-:Y:S02]  /*0bf0*/  DFMA R24, R18, -1.5, R24 ;  /* 0xbff800001218782b */ /* 0x000fe40000000018 */
[----:B------:R-:W-:Y:S02]  /*0c00*/  DFMA R28, R26, R28, R20 ;  /* 0x0000001c1a1c722b */ /* 0x000fe40000000014 */
[----:B-1----:R-:W-:Y:S02]  /*0c10*/  DMUL R26, R10, UR18 ;  /* 0x000000120a1a7c28 */ /* 0x002fe40008000000 */
[----:B------:R-:W-:-:S04]  /*0c20*/  DMUL R20, R8, UR18 ;  /* 0x0000001208147c28 */ /* 0x000fc80008000000 */
[----:B------:R-:W-:Y:S02]  /*0c30*/  DFMA R28, R16, -1.5, R28 ;  /* 0xbff80000101c782b */ /* 0x000fe4000000001c */
[----:B---3--:R-:W-:-:S08]  /*0c40*/  DFMA R24, -R26, R24, R32 ;  /* 0x000000181a18722b */ /* 0x008fd00000000120 */
[----:B------:R-:W-:-:S07]  /*0c50*/  DFMA R20, R20, R28, R24 ;  /* 0x0000001c1414722b */ /* 0x000fce0000000018 */
[----:B------:R2:W-:Y:S01]  /*0c60*/  STG.E.64 desc[UR12][R22.64], R20 ;  /* 0x0000001416007986 */ /* 0x0005e2000c101b0c */
[----:B------:R-:W-:Y:S05]  /*0c70*/  BRA.U UP0, `(.L_x_29) ;  /* 0xfffffff500d87547 */ /* 0x000fea000b83ffff */
.L_x_28:
[----:B------:R-:W-:-:S06]  /*0c80*/  ULOP3.LUT UP0, UR5, UR6, 0x3, URZ, 0xc0, !UPT ;  /* 0x0000000306057892 */ /* 0x000fcc000f80c0ff */
[----:B------:R-:W-:-:S13]  /*0c90*/  PLOP3.LUT P0, PT, PT, PT, UP0, 0x80, 0x8 ;  /* 0x000000000008781c */ /* 0x000fda0003f0f008 */
[----:B------:R-:W-:Y:S05]  /*0ca0*/  @!P0 EXIT ;  /* 0x000000000000894d */ /* 0x000fea0003800000 */
[----:B------:R-:W-:Y:S01]  /*0cb0*/  DMUL R18, R4, R4 ;  /* 0x0000000404127228 */ /* 0x000fe20000000000 */
[----:B------:R-:W-:Y:S01]  /*0cc0*/  UMOV UR7, 0x10 ;  /* 0x0000001000077882 */ /* 0x000fe20000000000 */
[----:B------:R-:W-:Y:S01]  /*0cd0*/  UMOV UR6, 0x7c ;  /* 0x0000007c00067882 */ /* 0x000fe20000000000 */
[----:B------:R-:W-:Y:S01]  /*0ce0*/  UMOV UR8, 0x58 ;  /* 0x0000005800087882 */ /* 0x000fe20000000000 */
[----:B------:R-:W-:Y:S02]  /*0cf0*/  UIMAD UR9, UR4, UR25, URZ ;  /* 0x00000019040972a4 */ /* 0x000fe4000f8e02ff */
[----:B------:R-:W-:Y:S02]  /*0d00*/  UIMAD UR7, UR4, 0x8, UR7 ;  /* 0x00000008040778a4 */ /* 0x000fe4000f8e0207 */
[----:B------:R-:W-:Y:S01]  /*0d10*/  DFMA R18, R6, R6, R18 ;  /* 0x000000060612722b */ /* 0x000fe20000000012 */
[----:B------:R-:W-:Y:S01]  /*0d20*/  UIMAD UR6, UR4, 0x4, UR6 ;  /* 0x00000004040678a4 */ /* 0x000fe2000f8e0206 */
[----:B------:R-:W0:Y:S01]  /*0d30*/  LDCU.128 UR16, c[0x0][0x380] ;  /* 0x00007000ff1077ac */ /* 0x000e220008000c00 */
[----:B------:R-:W-:-:S02]  /*0d40*/  UIADD3 UR5, UPT, UPT, -UR5, URZ, URZ ;  /* 0x000000ff05057290 */ /* 0x000fc4000fffe1ff */
[----:B------:R-:W-:-:S12]  /*0d50*/  UIMAD UR4, UR4, 0x4, UR8 ;  /* 0x00000004040478a4 */ /* 0x000fd8000f8e0208 */
.L_x_30:
[----:B------:R-:W-:Y:S01]  /*0d60*/  IADD3 R0, P0, PT, R2, UR9, RZ ;  /* 0x0000000902007c10 */ /* 0x000fe2000ff1e0ff */
[----:B-12---:R-:W-:-:S04]  /*0d70*/  IMAD.U32 R21, RZ, RZ, UR9 ;  /* 0x00000009ff157e24 */ /* 0x006fc8000f8e00ff */
[----:B------:R-:W-:Y:S01]  /*0d80*/  IMAD.SHL.U32 R22, R0, 0x8, RZ ;  /* 0x0000000800167824 */ /* 0x000fe200078e00ff */
[----:B------:R-:W-:-:S04]  /*0d90*/  LEA.HI.X.SX32 R21, R21, R3, 0x1, P0 ;  /* 0x0000000315157211 */ /* 0x000fc800000f0eff */
[----:B------:R-:W-:Y:S02]  /*0da0*/  SHF.L.U64.HI R0, R0, 0x3, R21 ;  /* 0x0000000300007819 */ /* 0x000fe40000010215 */
[----:B0-----:R-:W-:-:S04]  /*0db0*/  IADD3 R20, P0, PT, R22, UR18, RZ ;  /* 0x0000001216147c10 */ /* 0x001fc8000ff1e0ff */
[----:B------:R-:W-:-:S06]  /*0dc0*/  IADD3.X R21, PT, PT, R0, UR19, RZ, P0, !PT ;  /* 0x0000001300157c10 */ /* 0x000fcc00087fe4ff */
[----:B------:R-:W2:Y:S01]  /*0dd0*/  LDG.E.64 R20, desc[UR12][R20.64] ;  /* 0x0000000c14147981 */ /* 0x000ea2000c1e1b00 */
[----:B------:R-:W0:Y:S01]  /*0de0*/  LDCU UR10, c[0x3][UR6] ;  /* 0x00c00000060a77ac */ /* 0x000e220008000800 */
[----:B------:R-:W-:Y:S01]  /*0df0*/  IADD3 R22, P0, PT, R22, UR16, RZ ;  /* 0x0000001016167c10 */ /* 0x000fe2000ff1e0ff */
[----:B------:R-:W1:Y:S03]  /*0e00*/  LDCU UR8, c[0x3][UR4] ;  /* 0x00c00000040877ac */ /* 0x000e660008000800 */
[----:B------:R-:W-:Y:S01]  /*0e10*/  IADD3.X R23, PT, PT, R0, UR17, RZ, P0, !PT ;  /* 0x0000001100177c10 */ /* 0x000fe200087fe4ff */
[----:B------:R-:W-:Y:S02]  /*0e20*/  UIADD3 UR5, UPT, UPT, UR5, 0x1, URZ ;  /* 0x0000000105057890 */ /* 0x000fe4000fffe0ff */
[----:B------:R-:W-:Y:S02]  /*0e30*/  UIADD3 UR6, UPT, UPT, UR6, 0x4, URZ ;  /* 0x0000000406067890 */ /* 0x000fe4000fffe0ff */
[----:B------:R-:W-:-:S02]  /*0e40*/  UISETP.NE.AND UP0, UPT, UR5, URZ, UPT ;  /* 0x000000ff0500728c */ /* 0x000fc4000bf05270 */
[----:B------:R-:W-:Y:S02]  /*0e50*/  UIADD3 UR4, UPT, UPT, UR4, 0x4, URZ ;  /* 0x0000000404047890 */ /* 0x000fe4000fffe0ff */
[----:B------:R-:W-:Y:S01]  /*0e60*/  UIADD3 UR9, UPT, UPT, UR9, UR25, URZ ;  /* 0x0000001909097290 */ /* 0x000fe2000fffe0ff */
[----:B0-----:R-:W0:Y:S01]  /*0e70*/  I2F.F64 R24, UR10 ;  /* 0x0000000a00187d12 */ /* 0x001e220008201c00 */
[----:B------:R-:W3:Y:S01]  /*0e80*/  LDCU.64 UR10, c[0x3][UR7] ;  /* 0x00c00000070a77ac */ /* 0x000ee20008000a00 */
[----:B------:R-:W-:-:S06]  /*0e90*/  UIADD3 UR7, UPT, UPT, UR7, 0x8, URZ ;  /* 0x0000000807077890 */ /* 0x000fcc000fffe0ff */
[----:B-1----:R-:W1:Y:S01]  /*0ea0*/  I2F.F64 R28, UR8 ;  /* 0x00000008001c7d12 */ /* 0x002e620008201c00 */
[-C--:B0-----:R-:W-:Y:S02]  /*0eb0*/  DMUL R26, R4, R24.reuse ;  /* 0x00000018041a7228 */ /* 0x081fe40000000000 */
[----:B------:R-:W-:Y:S01]  /*0ec0*/  DMUL R30, R12, R24 ;  /* 0x000000180c1e7228 */ /* 0x000fe20000000000 */
[----:B------:R-:W-:Y:S02]  /*0ed0*/  IMAD.MOV.U32 R24, RZ, RZ, 0x0 ;  /* 0x00000000ff187424 */ /* 0x000fe400078e00ff */
[----:B------:R-:W-:-:S03]  /*0ee0*/  IMAD.MOV.U32 R25, RZ, RZ, 0x40080000 ;  /* 0x40080000ff197424 */ /* 0x000fc600078e00ff */
[-C--:B-1----:R-:W-:Y:S02]  /*0ef0*/  DFMA R26, R6, R28.reuse, R26 ;  /* 0x0000001c061a722b */ /* 0x082fe4000000001a */
[----:B------:R-:W-:-:S06]  /*0f00*/  DFMA R28, R14, R28, R30 ;  /* 0x0000001c0e1c722b */ /* 0x000fcc000000001e */
[C---:B------:R-:W-:Y:S02]  /*0f10*/  DMUL R32, R26.reuse, 4.5 ;  /* 0x401200001a207828 */ /* 0x040fe40000000000 */
[-C--:B------:R-:W-:Y:S02]  /*0f20*/  DFMA R30, R26, R24.reuse, 1 ;  /* 0x3ff000001a1e742b */ /* 0x080fe40000000018 */
[----:B------:R-:W-:-:S06]  /*0f30*/  DFMA R24, R28, R24, 1 ;  /* 0x3ff000001c18742b */ /* 0x000fcc0000000018 */
[----:B------:R-:W-:Y:S02]  /*0f40*/  DFMA R26, R26, R32, R30 ;  /* 0x000000201a1a722b */ /* 0x000fe4000000001e */
[----:B------:R-:W-:-:S06]  /*0f50*/  DMUL R30, R28, 4.5 ;  /* 0x401200001c1e7828 */ /* 0x000fcc0000000000 */
[----:B------:R-:W-:Y:S02]  /*0f60*/  DFMA R26, R18, -1.5, R26 ;  /* 0xbff80000121a782b */ /* 0x000fe4000000001a */
[----:B------:R-:W-:Y:S02]  /*0f70*/  DFMA R30, R28, R30, R24 ;  /* 0x0000001e1c1e722b */ /* 0x000fe40000000018 */
[----:B---3-5:R-:W-:Y:S02]  /*0f80*/  DMUL R28, R10, UR10 ;  /* 0x0000000a0a1c7c28 */ /* 0x028fe40008000000 */
[----:B------:R-:W-:-:S04]  /*0f90*/  DMUL R24, R8, UR10 ;  /* 0x0000000a08187c28 */ /* 0x000fc80008000000 */
[----:B------:R-:W-:Y:S02]  /*0fa0*/  DFMA R30, R16, -1.5, R30 ;  /* 0xbff80000101e782b */ /* 0x000fe4000000001e */
[----:B--2---:R-:W-:-:S08]  /*0fb0*/  DFMA R20, -R28, R26, R20 ;  /* 0x0000001a1c14722b */ /* 0x004fd00000000114 */
[----:B------:R-:W-:-:S07]  /*0fc0*/  DFMA R20, R24, R30, R20 ;  /* 0x0000001e1814722b */ /* 0x000fce0000000014 */
[----:B------:R1:W-:Y:S01]  /*0fd0*/  STG.E.64 desc[UR12][R22.64], R20 ;  /* 0x0000001416007986 */ /* 0x0003e2000c101b0c */
[----:B------:R-:W-:Y:S05]  /*0fe0*/  BRA.U UP0, `(.L_x_30) ;  /* 0xfffffffd005c7547 */ /* 0x000fea000b83ffff */
[----:B------:R-:W-:Y:S05]  /*0ff0*/  EXIT ;  /* 0x000000000000794d */ /* 0x000fea0003800000 */
.L_x_31:
        /* <DEDUP_REMOVED lines=16> */
.L_x_258:


//--------------------- .text._Z14processComputePdS_S_PKdPKb --------------------------
	.section	.text._Z14processComputePdS_S_PKdPKb,"ax",@progbits
	.align	128
        .global         _Z14processComputePdS_S_PKdPKb
        .type           _Z14processComputePdS_S_PKdPKb,@function
        .size           _Z14processComputePdS_S_PKdPKb,(.L_x_253 - _Z14processComputePdS_S_PKdPKb)
        .other          _Z14processComputePdS_S_PKdPKb,@"STO_CUDA_ENTRY STV_DEFAULT"
_Z14processComputePdS_S_PKdPKb:
.text._Z14processComputePdS_S_PKdPKb:
        /* <DEDUP_REMOVED lines=23> */
[----:B--2---:R-:W-:-:S13]  /*0170*/  ISETP.NE.AND P0, PT, R2, 0x1, PT ;  /* 0x000000010200780c */ /* 0x004fda0003f05270 */
[----:B------:R-:W-:Y:S05]  /*0180*/  @!P0 EXIT ;  /* 0x000000000000894d */ /* 0x000fea0003800000 */
[----:B------:R-:W0:Y:S01]  /*0190*/  LDCU UR4, c[0x3][0xc] ;  /* 0x00c00180ff0477ac */ /* 0x000e220008000800 */
[----:B------:R-:W-:Y:S02]  /*01a0*/  CS2R R16, SRZ ;  /* 0x0000000000107805 */ /* 0x000fe4000001ff00 */
[----:B------:R-:W-:Y:S02]  /*01b0*/  CS2R R20, SRZ ;  /* 0x0000000000147805 */ /* 0x000fe4000001ff00 */
[----:B------:R-:W-:Y:S01]  /*01c0*/  CS2R R12, SRZ ;  /* 0x00000000000c7805 */ /* 0x000fe2000001ff00 */
[----:B0-----:R-:W-:-:S09]  /*01d0*/  UISETP.GE.AND UP0, UPT, UR4, 0x1, UPT ;  /* 0x000000010400788c */ /* 0x001fd2000bf06270 */
[----:B------:R-:W-:Y:S05]  /*01e0*/  BRA.U !UP0, `(.L_x_32) ;  /* 0x0000000908ac7547 */ /* 0x000fea000b800000 */
[----:B------:R-:W-:Y:S01]  /*01f0*/  UISETP.GE.U32.AND UP0, UPT, UR4, 0x4, UPT ;  /* 0x000000040400788c */ /* 0x000fe2000bf06070 */
[----:B------:R-:W-:Y:S01]  /*0200*/  IMAD.MOV.U32 R3, RZ, RZ, RZ ;  /* 0x000000ffff037224 */ /* 0x000fe200078e00ff */
[----:B------:R-:W-:Y:S02]  /*0210*/  CS2R R12, SRZ ;  /* 0x00000000000c7805 */ /* 0x000fe4000001ff00 */
[----:B------:R-:W-:Y:S02]  /*0220*/  CS2R R20, SRZ ;  /* 0x0000000000147805 */ /* 0x000fe4000001ff00 */
[----:B------:R-:W-:-:S03]  /*0230*/  CS2R R16, SRZ ;  /* 0x0000000000107805 */ /* 0x000fc6000001ff00 */
[----:B------:R-:W-:Y:S05]  /*0240*/  BRA.U !UP0, `(.L_x_33) ;  /* 0x0000000508787547 */ /* 0x000fea000b800000 */
[----:B------:R-:W0:Y:S01]  /*0250*/  LDC R3, c[0x3][0x8] ;  /* 0x00c00200ff037b82 */ /* 0x000e220000000800 */
[----:B------:R-:W-:Y:S01]  /*0260*/  ULOP3.LUT UR5, UR4, 0x7ffffffc, URZ, 0xc0, !UPT ;  /* 0x7ffffffc04057892 */ /* 0x000fe2000f8ec0ff */
[C---:B------:R-:W-:Y:S01]  /*0270*/  IMAD R5, R0.reuse, 0x3, RZ ;  /* 0x0000000300057824 */ /* 0x040fe200078e02ff */
[----:B------:R-:W-:Y:S01]  /*0280*/  CS2R R12, SRZ ;  /* 0x00000000000c7805 */ /* 0x000fe2000001ff00 */
[----:B------:R-:W-:Y:S01]  /*0290*/  IMAD.SHL.U32 R7, R0, 0x2, RZ ;  /* 0x0000000200077824 */ /* 0x000fe200078e00ff */
[----:B------:R-:W1:Y:S01]  /*02a0*/  LDCU.64 UR14, c[0x0][0x398] ;  /* 0x00007300ff0e77ac */ /* 0x000e620008000a00 */
[----:B------:R-:W-:Y:S02]  /*02b0*/  IMAD.MOV.U32 R2, RZ, RZ, 0x170 ;  /* 0x00000170ff027424 */ /* 0x000fe400078e00ff */
[----:B------:R-:W-:Y:S01]  /*02c0*/  IMAD.MOV.U32 R4, RZ, RZ, 0x128 ;  /* 0x00000128ff047424 */ /* 0x000fe200078e00ff */
[----:B------:R-:W-:Y:S01]  /*02d0*/  UIADD3 UR6, UPT, UPT, -UR5, URZ, URZ ;  /* 0x000000ff05067290 */ /* 0x000fe2000fffe1ff */
[----:B------:R-:W-:Y:S01]  /*02e0*/  IMAD.MOV.U32 R27, RZ, RZ, RZ ;  /* 0x000000ffff1b7224 */ /* 0x000fe200078e00ff */
[----:B------:R-:W-:Y:S01]  /*02f0*/  UMOV UR13, 0x60 ;  /* 0x00000060000d7882 */ /* 0x000fe20000000000 */
[----:B------:R-:W-:-:S09]  /*0300*/  UMOV UR12, 0x84 ;  /* 0x00000084000c7882 */ /* 0x000fd20000000000 */
.L_x_34:
[----:B------:R-:W-:Y:S01]  /*0310*/  IADD3 R6, P0, PT, R8, R27, RZ ;  /* 0x0000001b08067210 */ /* 0x000fe20007f1e0ff */
[----:B------:R-:W2:Y:S03]  /*0320*/  LDCU.64 UR8, c[0x3][UR13+-0x8] ;  /* 0x00ffff000d0877ac */ /* 0x000ea60008000a00 */
[----:B------:R-:W-:Y:S02]  /*0330*/  LEA.HI.X.SX32 R11, R27, R9, 0x1, P0 ;  /* 0x000000091b0b7211 */ /* 0x000fe400000f0eff */
[----:B-1----:R-:W-:-:S04]  /*0340*/  LEA R22, P0, R6, UR14, 0x3 ;  /* 0x0000000e06167c11 */ /* 0x002fc8000f8018ff */
[----:B------:R-:W-:-:S06]  /*0350*/  LEA.HI.X R23, R6, UR15, R11, 0x3, P0 ;  /* 0x0000000f06177c11 */ /* 0x000fcc00080f1c0b */
[----:B------:R-:W3:Y:S01]  /*0360*/  LDG.E.64 R22, desc[UR10][R22.64] ;  /* 0x0000000a16167981 */ /* 0x000ee2000c1e1b00 */
[----:B0-----:R-:W-:-:S04]  /*0370*/  IADD3 R6, P0, PT, R8, R3, RZ ;  /* 0x0000000308067210 */ /* 0x001fc80007f1e0ff */
[----:B------:R-:W-:Y:S02]  /*0380*/  LEA.HI.X.SX32 R11, R3, R9, 0x1, P0 ;  /* 0x00000009030b7211 */ /* 0x000fe400000f0eff */
[----:B------:R-:W-:-:S04]  /*0390*/  LEA R14, P0, R6, UR14, 0x3 ;  /* 0x0000000e060e7c11 */ /* 0x000fc8000f8018ff */
[----:B------:R-:W-:-:S06]  /*03a0*/  LEA.HI.X R15, R6, UR15, R11, 0x3, P0 ;  /* 0x0000000f060f7c11 */ /* 0x000fcc00080f1c0b */
[----:B------:R-:W4:Y:S01]  /*03b0*/  LDG.E.64 R14, desc[UR10][R14.64] ;  /* 0x0000000a0e0e7981 */ /* 0x000f22000c1e1b00 */
[----:B------:R-:W-:-:S04]  /*03c0*/  IADD3 R6, P0, PT, R8, R7, RZ ;  /* 0x0000000708067210 */ /* 0x000fc80007f1e0ff */
[----:B------:R-:W-:Y:S02]  /*03d0*/  LEA.HI.X.SX32 R11, R7, R9, 0x1, P0 ;  /* 0x00000009070b7211 */ /* 0x000fe400000f0eff */
[----:B------:R-:W-:-:S04]  /*03e0*/  LEA R18, P0, R6, UR14, 0x3 ;  /* 0x0000000e06127c11 */ /* 0x000fc8000f8018ff */
[----:B------:R-:W-:-:S06]  /*03f0*/  LEA.HI.X R19, R6, UR15, R11, 0x3, P0 ;  /* 0x0000000f06137c11 */ /* 0x000fcc00080f1c0b */
[----:B------:R-:W5:Y:S01]  /*0400*/  LDG.E.64 R18, desc[UR10][R18.64] ;  /* 0x0000000a12127981 */ /* 0x000f62000c1e1b00 */
[----:B------:R-:W0:Y:S01]  /*0410*/  LDC.64 R10, c[0x3][R4+-0x10] ;  /* 0x00fffc00040a7b82 */ /* 0x000e220000000a00 */
[----:B--2---:R-:W3:Y:S01]  /*0420*/  I2F.F64 R24, UR8 ;  /* 0x0000000800187d12 */ /* 0x004ee20008201c00 */
[----:B------:R-:W1:Y:S01]  /*0430*/  LDCU UR7, c[0x3][UR12+-0x8] ;  /* 0x00ffff000c0777ac */ /* 0x000e620008000800 */
[----:B------:R-:W-:Y:S01]  /*0440*/  IADD3 R6, P0, PT, R8, R5, RZ ;  /* 0x0000000508067210 */ /* 0x000fe20007f1e0ff */
[----:B0-----:R-:W-:Y:S02]  /*0450*/  DMUL R10, R10, 0.5 ;  /* 0x3fe000000a0a7828 */ /* 0x001fe40000000000 */
[----:B---3--:R-:W-:-:S08]  /*0460*/  DFMA R20, R22, R24, R20 ;  /* 0x000000181614722b */ /* 0x008fd00000000014 */
[----:B------:R-:W-:Y:S01]  /*0470*/  DFMA R20, R24, R10, R20 ;  /* 0x0000000a1814722b */ /* 0x000fe20000000014 */
[----:B------:R-:W0:Y:S01]  /*0480*/  LDC.64 R24, c[0x3][R2+-0x10] ;  /* 0x00fffc0002187b82 */ /* 0x000e220000000a00 */
[----:B-1----:R-:W1:Y:S01]  /*0490*/  I2F.F64 R10, UR7 ;  /* 0x00000007000a7d12 */ /* 0x002e620008201c00 */
[----:B------:R-:W2:Y:S01]  /*04a0*/  LDCU UR7, c[0x3][UR12+-0x4] ;  /* 0x00ffff800c0777ac */ /* 0x000ea20008000800 */
[----:B-1----:R-:W-:Y:S02]  /*04b0*/  DFMA R12, R22, R10, R12 ;  /* 0x0000000a160c722b */ /* 0x002fe4000000000c */
[----:B0-----:R-:W-:-:S08]  /*04c0*/  DMUL R24, R24, 0.5 ;  /* 0x3fe0000018187828 */ /* 0x001fd00000000000 */
[----:B------:R-:W-:Y:S01]  /*04d0*/  DFMA R24, R10, R24, R12 ;  /* 0x000000180a18722b */ /* 0x000fe2000000000c */
[----:B------:R-:W0:Y:S01]  /*04e0*/  LDC.64 R12, c[0x3][R4+-0x8] ;  /* 0x00fffe00040c7b82 */ /* 0x000e220000000a00 */
[----:B------:R-:W4:Y:S01]  /*04f0*/  I2F.F64 R10, UR9 ;  /* 0x00000009000a7d12 */ /* 0x000f220008201c00 */
[----:B------:R-:W1:Y:S01]  /*0500*/  LDCU.64 UR8, c[0x3][UR13] ;  /* 0x00c000000d0877ac */ /* 0x000e620008000a00 */
[----:B----4-:R-:W-:Y:S02]  /*0510*/  DFMA R20, R14, R10, R20 ;  /* 0x0000000a0e14722b */ /* 0x010fe40000000014 */
[----:B0-----:R-:W-:-:S08]  /*0520*/  DMUL R12, R12, 0.5 ;  /* 0x3fe000000c0c7828 */ /* 0x001fd00000000000 */
[----:B------:R-:W-:Y:S01]  /*0530*/  DFMA R12, R10, R12, R20 ;  /* 0x0000000c0a0c722b */ /* 0x000fe20000000014 */
[----:B------:R-:W0:Y:S01]  /*0540*/  LDC.64 R20, c[0x3][R2+-0x8] ;  /* 0x00fffe0002147b82 */ /* 0x000e220000000a00 */
[----:B--2---:R-:W2:Y:S02]  /*0550*/  I2F.F64 R10, UR7 ;  /* 0x00000007000a7d12 */ /* 0x004ea40008201c00 */
[----:B--2---:R-:W-:Y:S02]  /*0560*/  DFMA R24, R14, R10, R24 ;  /* 0x0000000a0e18722b */ /* 0x004fe40000000018 */
[----:B0-----:R-:W-:-:S08]  /*0570*/  DMUL R20, R20, 0.5 ;  /* 0x3fe0000014147828 */ /* 0x001fd00000000000 */
[----:B------:R-:W-:Y:S01]  /*0580*/  DFMA R20, R10, R20, R24 ;  /* 0x000000140a14722b */ /* 0x000fe20000000018 */
[----:B------:R-:W0:Y:S01]  /*0590*/  LDC.64 R24, c[0x3][R4] ;  /* 0x00c0000004187b82 */ /* 0x000e220000000a00 */
[----:B-1----:R-:W5:Y:S02]  /*05a0*/  I2F.F64 R10, UR8 ;  /* 0x00000008000a7d12 */ /* 0x002f640008201c00 */
[----:B-----5:R-:W-:Y:S02]  /*05b0*/  DFMA R12, R18, R10, R12 ;  /* 0x0000000a120c722b */ /* 0x020fe4000000000c */
[----:B0-----:R-:W-:-:S08]  /*05c0*/  DMUL R24, R24, 0.5 ;  /* 0x3fe0000018187828 */ /* 0x001fd00000000000 */
[----:B------:R-:W-:Y:S01]  /*05d0*/  DFMA R24, R10, R24, R12 ;  /* 0x000000180a18722b */ /* 0x000fe2000000000c */
[----:B------:R-:W-:Y:S02]  /*05e0*/  LEA.HI.X.SX32 R11, R5, R9, 0x1, P0 ;  /* 0x00000009050b7211 */ /* 0x000fe400000f0eff */
[----:B------:R-:W-:-:S04]  /*05f0*/  LEA R10, P0, R6, UR14, 0x3 ;  /* 0x0000000e060a7c11 */ /* 0x000fc8000f8018ff */
[----:B------:R-:W-:-:S06]  /*0600*/  LEA.HI.X R11, R6, UR15, R11, 0x3, P0 ;  /* 0x0000000f060b7c11 */ /* 0x000fcc00080f1c0b */
[----:B------:R-:W2:Y:S01]  /*0610*/  LDG.E.64 R10, desc[UR10][R10.64] ;  /* 0x0000000a0a0a7981 */ /* 0x000ea2000c1e1b00 */
[----:B------:R-:W0:Y:S01]  /*0620*/  LDCU UR7, c[0x3][UR12] ;  /* 0x00c000000c0777ac */ /* 0x000e220008000800 */
[----:B------:R-:W1:Y:S01]  /*0630*/  LDC.64 R12, c[0x3][R2] ;  /* 0x00c00000020c7b82 */ /* 0x000e620000000a00 */
[----:B------:R-:W-:Y:S01]  /*0640*/  DADD R16, R22, R16 ;  /* 0x0000000016107229 */ /* 0x000fe20000000010 */
[C---:B------:R-:W-:Y:S01]  /*0650*/  IMAD R27, R0.reuse, 0x4, R27 ;  /* 0x00000004001b7824 */ /* 0x040fe200078e021b */
[----:B------:R-:W-:Y:S01]  /*0660*/  UIADD3 UR6, UPT, UPT, UR6, 0x4, URZ ;  /* 0x0000000406067890 */ /* 0x000fe2000fffe0ff */
[C---:B------:R-:W-:Y:S01]  /*0670*/  IMAD R5, R0.reuse, 0x4, R5 ;  /* 0x0000000400057824 */ /* 0x040fe200078e0205 */
[----:B------:R-:W-:Y:S01]  /*0680*/  UIADD3 UR13, UPT, UPT, UR13, 0x10, URZ ;  /* 0x000000100d0d7890 */ /* 0x000fe2000fffe0ff */
[C---:B------:R-:W-:Y:S01]  /*0690*/  IMAD R7, R0.reuse, 0x4, R7 ;  /* 0x0000000400077824 */ /* 0x040fe200078e0207 */
[----:B------:R-:W-:Y:S01]  /*06a0*/  UISETP.NE.AND UP0, UPT, UR6, URZ, UPT ;  /* 0x000000ff0600728c */ /* 0x000fe2000bf05270 */
[----:B------:R-:W-:Y:S01]  /*06b0*/  IMAD R3, R0, 0x4, R3 ;  /* 0x0000000400037824 */ /* 0x000fe200078e0203 */
[----:B------:R-:W-:Y:S01]  /*06c0*/  DADD R16, R16, R14 ;  /* 0x0000000010107229 */ /* 0x000fe2000000000e */
[----:B------:R-:W-:Y:S07]  /*06d0*/  I2F.F64 R14, UR9 ;  /* 0x00000009000e7d12 */ /* 0x000fee0008201c00 */
[----:B------:R-:W-:Y:S01]  /*06e0*/  DADD R16, R16, R18 ;  /* 0x0000000010107229 */ /* 0x000fe20000000012 */
[----:B0-----:R-:W0:Y:S01]  /*06f0*/  I2F.F64 R22, UR7 ;  /* 0x0000000700167d12 */ /* 0x001e220008201c00 */
[----:B------:R-:W3:Y:S01]  /*0700*/  LDCU UR7, c[0x3][UR12+0x4] ;  /* 0x00c000800c0777ac */ /* 0x000ee20008000800 */
[----:B-1----:R-:W-:Y:S01]  /*0710*/  DMUL R12, R12, 0.5 ;  /* 0x3fe000000c0c7828 */ /* 0x002fe20000000000 */
[----:B------:R-:W-:Y:S01]  /*0720*/  UIADD3 UR12, UPT, UPT, UR12, 0x10, URZ ;  /* 0x000000100c0c7890 */ /* 0x000fe2000fffe0ff */
[----:B0-----:R-:W-:-:S04]  /*0730*/  DFMA R20, R18, R22, R20 ;  /* 0x000000161214722b */ /* 0x001fc80000000014 */
[----:B---3--:R-:W0:Y:S04]  /*0740*/  I2F.F64 R18, UR7 ;  /* 0x0000000700127d12 */ /* 0x008e280008201c00 */
[----:B------:R-:W-:Y:S02]  /*0750*/  DFMA R12, R22, R12, R20 ;  /* 0x0000000c160c722b */ /* 0x000fe40000000014 */
[----:B------:R1:W3:Y:S08]  /*0760*/  LDC.64 R20, c[0x3][R4+0x8] ;  /* 0x00c0020004147b82 */ /* 0x0002f00000000a00 */
[----:B------:R4:W5:Y:S01]  /*0770*/  LDC.64 R22, c[0x3][R2+0x8] ;  /* 0x00c0020002167b82 */ /* 0x0009620000000a00 */
[----:B-1----:R-:W-:-:S02]  /*0780*/  VIADD R4, R4, 0x20 ;  /* 0x0000002004047836 */ /* 0x002fc40000000000 */
[----:B----4-:R-:W-:Y:S01]  /*0790*/  VIADD R2, R2, 0x20 ;  /* 0x0000002002027836 */ /* 0x010fe20000000000 */
[----:B---3--:R-:W-:Y:S02]  /*07a0*/  DMUL R20, R20, 0.5 ;  /* 0x3fe0000014147828 */ /* 0x008fe40000000000 */
[----:B-----5:R-:W-:Y:S02]  /*07b0*/  DMUL R22, R22, 0.5 ;  /* 0x3fe0000016167828 */ /* 0x020fe40000000000 */
[C---:B--2---:R-:W-:Y:S02]  /*07c0*/  DFMA R24, R10.reuse, R14, R24 ;  /* 0x0000000e0a18722b */ /* 0x044fe40000000018 */
[----:B0-----:R-:W-:Y:S02]  /*07d0*/  DFMA R12, R10, R18, R12 ;  /* 0x000000120a0c722b */ /* 0x001fe4000000000c */
[----:B------:R-:W-:-:S04]  /*07e0*/  DADD R16, R16, R10 ;  /* 0x0000000010107229 */ /* 0x000fc8000000000a */
[----:B------:R-:W-:Y:S02]  /*07f0*/  DFMA R20, R14, R20, R24 ;  /* 0x000000140e14722b */ /* 0x000fe40000000018 */
[----:B------:R-:W-:Y:S01]  /*0800*/  DFMA R12, R18, R22, R12 ;  /* 0x00000016120c722b */ /* 0x000fe2000000000c */
[----:B------:R-:W-:Y:S10]  /*0810*/  BRA.U UP0, `(.L_x_34) ;  /* 0xfffffff900bc7547 */ /* 0x000ff4000b83ffff */
[----:B------:R-:W-:-:S07]  /*0820*/  IMAD.U32 R3, RZ, RZ, UR5 ;  /* 0x00000005ff037e24 */ /* 0x000fce000f8e00ff */
.L_x_33:
[----:B------:R-:W-:-:S04]  /*0830*/  ULOP3.LUT UR5, UR4, 0x3, URZ, 0xc0, !UPT ;  /* 0x0000000304057892 */ /* 0x000fc8000f8ec0ff */
[----:B------:R-:W-:-:S09]  /*0840*/  UISETP.NE.AND UP0, UPT, UR5, URZ, UPT ;  /* 0x000000ff0500728c */ /* 0x000fd2000bf05270 */
[----:B------:R-:W-:Y:S05]  /*0850*/  BRA.U !UP0, `(.L_x_32) ;  /* 0x0000000508107547 */ /* 0x000fea000b800000 */
[----:B------:R-:W-:Y:S02]  /*0860*/  UISETP.NE.AND UP0, UPT, UR5, 0x1, UPT ;  /* 0x000000010500788c */ /* 0x000fe4000bf05270 */
[----:B------:R-:W-:-:S04]  /*0870*/  ULOP3.LUT UR4, UR4, 0x1, URZ, 0xc0, !UPT ;  /* 0x0000000104047892 */ /* 0x000fc8000f8ec0ff */
[----:B------:R-:W-:-:S03]  /*0880*/  UISETP.NE.U32.AND UP1, UPT, UR4, 0x1, UPT ;  /* 0x000000010400788c */ /* 0x000fc6000bf25070 */
[----:B------:R-:W-:Y:S08]  /*0890*/  BRA.U !UP0, `(.L_x_35) ;  /* 0x0000000108a47547 */ /* 0x000ff0000b800000 */
[----:B------:R-:W0:Y:S01]  /*08a0*/  LDCU.64 UR4, c[0x0][0x398] ;  /* 0x00007300ff0477ac */ /* 0x000e220008000a00 */
[----:B------:R-:W-:-:S05]  /*08b0*/  IMAD R7, R3, R0, RZ ;  /* 0x0000000003077224 */ /* 0x000fca00078e02ff */
[----:B------:R-:W-:-:S04]  /*08c0*/  IADD3 R2, P0, PT, R8, R7, RZ ;  /* 0x0000000708027210 */ /* 0x000fc80007f1e0ff */
[----:B------:R-:W-:Y:S02]  /*08d0*/  LEA.HI.X.SX32 R5, R7, R9, 0x1, P0 ;  /* 0x0000000907057211 */ /* 0x000fe400000f0eff */
[----:B0-----:R-:W-:-:S04]  /*08e0*/  LEA R4, P0, R2, UR4, 0x3 ;  /* 0x0000000402047c11 */ /* 0x001fc8000f8018ff */
[----:B------:R-:W-:-:S06]  /*08f0*/  LEA.HI.X R5, R2, UR5, R5, 0x3, P0 ;  /* 0x0000000502057c11 */ /* 0x000fcc00080f1c05 */
[----:B------:R-:W2:Y:S01]  /*0900*/  LDG.E.64 R4, desc[UR10][R4.64] ;  /* 0x0000000a04047981 */ /* 0x000ea2000c1e1b00 */
[----:B------:R-:W-:-:S05]  /*0910*/  IMAD.IADD R7, R7, 0x1, R0 ;  /* 0x0000000107077824 */ /* 0x000fca00078e0200 */
[----:B------:R-:W-:-:S04]  /*0920*/  IADD3 R2, P0, PT, R8, R7, RZ ;  /* 0x0000000708027210 */ /* 0x000fc80007f1e0ff */
[----:B------:R-:W-:Y:S02]  /*0930*/  LEA.HI.X.SX32 R7, R7, R9, 0x1, P0 ;  /* 0x0000000907077211 */ /* 0x000fe400000f0eff */
[----:B------:R-:W-:-:S04]  /*0940*/  LEA R6, P0, R2, UR4, 0x3 ;  /* 0x0000000402067c11 */ /* 0x000fc8000f8018ff */
[----:B------:R-:W-:-:S06]  /*0950*/  LEA.HI.X R7, R2, UR5, R7, 0x3, P0 ;  /* 0x0000000502077c11 */ /* 0x000fcc00080f1c07 */
[----:B------:R-:W3:Y:S01]  /*0960*/  LDG.E.64 R6, desc[UR10][R6.64] ;  /* 0x0000000a06067981 */ /* 0x000ee2000c1e1b00 */
[C---:B------:R-:W-:Y:S02]  /*0970*/  IMAD.SHL.U32 R28, R3.reuse, 0x4, RZ ;  /* 0x00000004031c7824 */ /* 0x040fe400078e00ff */
[C---:B------:R-:W-:Y:S02]  /*0980*/  IMAD.SHL.U32 R26, R3.reuse, 0x8, RZ ;  /* 0x00000008031a7824 */ /* 0x040fe400078e00ff */
[----:B------:R-:W0:Y:S01]  /*0990*/  LDC.64 R14, c[0x3][R28+0x58] ;  /* 0x00c016001c0e7b82 */ /* 0x000e220000000a00 */
[----:B------:R-:W-:-:S07]  /*09a0*/  VIADD R3, R3, 0x2 ;  /* 0x0000000203037836 */ /* 0x000fce0000000000 */
[----:B------:R-:W1:Y:S08]  /*09b0*/  LDC.64 R18, c[0x3][R26+0x118] ;  /* 0x00c046001a127b82 */ /* 0x000e700000000a00 */
[----:B------:R-:W4:Y:S01]  /*09c0*/  LDC R24, c[0x3][R28+0x7c] ;  /* 0x00c01f001c187b82 */ /* 0x000f220000000800 */
[----:B0-----:R-:W2:Y:S07]  /*09d0*/  I2F.F64 R22, R14 ;  /* 0x0000000e00167312 */ /* 0x001eae0000201c00 */
[----:B------:R-:W0:Y:S01]  /*09e0*/  LDC.64 R10, c[0x3][R26+0x160] ;  /* 0x00c058001a0a7b82 */ /* 0x000e220000000a00 */
[----:B-1----:R-:W-:-:S07]  /*09f0*/  DMUL R18, R18, 0.5 ;  /* 0x3fe0000012127828 */ /* 0x002fce0000000000 */
[----:B------:R1:W5:Y:S01]  /*0a00*/  LDC R2, c[0x3][R28+0x80] ;  /* 0x00c020001c027b82 */ /* 0x0003620000000800 */
[----:B----4-:R-:W1:Y:S01]  /*0a10*/  I2F.F64 R24, R24 ;  /* 0x0000001800187312 */ /* 0x010e620000201c00 */
[----:B0-----:R-:W-:Y:S02]  /*0a20*/  DMUL R10, R10, 0.5 ;  /* 0x3fe000000a0a7828 */ /* 0x001fe40000000000 */
[C---:B--2---:R-:W-:Y:S02]  /*0a30*/  DFMA R20, R4.reuse, R22, R20 ;  /* 0x000000160414722b */ /* 0x044fe40000000014 */
[----:B-1----:R-:W-:-:S03]  /*0a40*/  DFMA R28, R4, R24, R12 ;  /* 0x00000018041c722b */ /* 0x002fc6000000000c */
[----:B-----5:R-:W3:Y:S01]  /*0a50*/  I2F.F64 R12, R2 ;  /* 0x00000002000c7312 */ /* 0x020ee20000201c00 */
[----:B------:R-:W-:Y:S02]  /*0a60*/  DADD R16, R16, R4 ;  /* 0x0000000010107229 */ /* 0x000fe40000000004 */
[----:B------:R-:W-:Y:S01]  /*0a70*/  DFMA R18, R22, R18, R20 ;  /* 0x000000121612722b */ /* 0x000fe20000000014 */
[----:B------:R0:W1:Y:S01]  /*0a80*/  LDC.64 R22, c[0x3][R26+0x120] ;  /* 0x00c048001a167b82 */ /* 0x0000620000000a00 */
[----:B------:R-:W-:-:S07]  /*0a90*/  DFMA R10, R24, R10, R28 ;  /* 0x0000000a180a722b */ /* 0x000fce000000001c */
[----:B------:R0:W2:Y:S01]  /*0aa0*/  LDC.64 R20, c[0x3][R26+0x168] ;  /* 0x00c05a001a147b82 */ /* 0x0000a20000000a00 */
[----:B---3--:R-:W-:Y:S02]  /*0ab0*/  DFMA R10, R6, R12, R10 ;  /* 0x0000000c060a722b */ /* 0x008fe4000000000a */
[----:B------:R-:W-:Y:S01]  /*0ac0*/  DADD R16, R16, R6 ;  /* 0x0000000010107229 */ /* 0x000fe20000000006 */
[----:B0-----:R-:W0:Y:S01]  /*0ad0*/  I2F.F64 R26, R15 ;  /* 0x0000000f001a7312 */ /* 0x001e220000201c00 */
[----:B-1----:R-:W-:Y:S02]  /*0ae0*/  DMUL R22, R22, 0.5 ;  /* 0x3fe0000016167828 */ /* 0x002fe40000000000 */
[----:B0-----:R-:W-:Y:S02]  /*0af0*/  DFMA R18, R6, R26, R18 ;  /* 0x0000001a0612722b */ /* 0x001fe40000000012 */
[----:B--2---:R-:W-:-:S06]  /*0b00*/  DMUL R4, R20, 0.5 ;  /* 0x3fe0000014047828 */ /* 0x004fcc0000000000 */
[----:B------:R-:W-:Y:S02]  /*0b10*/  DFMA R20, R26, R22, R18 ;  /* 0x000000161a14722b */ /* 0x000fe40000000012 */
[----:B------:R-:W-:-:S11]  /*0b20*/  DFMA R12, R12, R4, R10 ;  /* 0x000000040c0c722b */ /* 0x000fd6000000000a */
.L_x_35:
[----:B------:R-:W-:Y:S05]  /*0b30*/  BRA.U UP1, `(.L_x_32) ;  /* 0x0000000101587547 */ /* 0x000fea000b800000 */
[----:B------:R-:W0:Y:S01]  /*0b40*/  LDCU.64 UR4, c[0x0][0x398] ;  /* 0x00007300ff0477ac */ /* 0x000e220008000a00 */
[----:B------:R-:W-:-:S05]  /*0b50*/  IMAD R5, R3, R0, RZ ;  /* 0x0000000003057224 */ /* 0x000fca00078e02ff */
[----:B------:R-:W-:-:S04]  /*0b60*/  IADD3 R0, P0, PT, R8, R5, RZ ;  /* 0x0000000508007210 */ /* 0x000fc80007f1e0ff */
[----:B------:R-:W-:Y:S02]  /*0b70*/  LEA.HI.X.SX32 R5, R5, R9, 0x1, P0 ;  /* 0x0000000905057211 */ /* 0x000fe400000f0eff */
[----:B0-----:R-:W-:-:S04]  /*0b80*/  LEA R4, P0, R0, UR4, 0x3 ;  /* 0x0000000400047c11 */ /* 0x001fc8000f8018ff */
[----:B------:R-:W-:-:S06]  /*0b90*/  LEA.HI.X R5, R0, UR5, R5, 0x3, P0 ;  /* 0x0000000500057c11 */ /* 0x000fcc00080f1c05 */
[----:B------:R-:W2:Y:S01]  /*0ba0*/  LDG.E.64 R4, desc[UR10][R4.64] ;  /* 0x0000000a04047981 */ /* 0x000ea2000c1e1b00 */
[C---:B------:R-:W-:Y:S02]  /*0bb0*/  IMAD.SHL.U32 R0, R3.reuse, 0x4, RZ ;  /* 0x0000000403007824 */ /* 0x040fe400078e00ff */
[----:B------:R-:W-:Y:S02]  /*0bc0*/  IMAD.SHL.U32 R18, R3, 0x8, RZ ;  /* 0x0000000803127824 */ /* 0x000fe400078e00ff */
[----:B------:R-:W0:Y:S08]  /*0bd0*/  LDC R2, c[0x3][R0+0x58] ;  /* 0x00c0160000027b82 */ /* 0x000e300000000800 */
[----:B------:R-:W1:Y:S08]  /*0be0*/  LDC R6, c[0x3][R0+0x7c] ;  /* 0x00c01f0000067b82 */ /* 0x000e700000000800 */
[----:B------:R-:W3:Y:S08]  /*0bf0*/  LDC.64 R10, c[0x3][R18+0x118] ;  /* 0x00c04600120a7b82 */ /* 0x000ef00000000a00 */
[----:B------:R-:W4:Y:S01]  /*0c00*/  LDC.64 R14, c[0x3][R18+0x160] ;  /* 0x00c05800120e7b82 */ /* 0x000f220000000a00 */
[----:B0-----:R-:W2:Y:S08]  /*0c10*/  I2F.F64 R2, R2 ;  /* 0x0000000200027312 */ /* 0x001eb00000201c00 */
[----:B-1----:R-:W0:Y:S01]  /*0c20*/  I2F.F64 R6, R6 ;  /* 0x0000000600067312 */ /* 0x002e220000201c00 */
[----:B---3--:R-:W-:-:S02]  /*0c30*/  DMUL R10, R10, 0.5 ;  /* 0x3fe000000a0a7828 */ /* 0x008fc40000000000 */
[----:B----4-:R-:W-:Y:S02]  /*0c40*/  DMUL R14, R14, 0.5 ;  /* 0x3fe000000e0e7828 */ /* 0x010fe40000000000 */
[C---:B--2---:R-:W-:Y:S02]  /*0c50*/  DFMA R20, R4.reuse, R2, R20 ;  /* 0x000000020414722b */ /* 0x044fe40000000014 */
[----:B0-----:R-:W-:Y:S02]  /*0c60*/  DFMA R12, R4, R6, R12 ;  /* 0x00000006040c722b */ /* 0x001fe4000000000c */
[----:B------:R-:W-:-:S04]  /*0c70*/  DADD R16, R16, R4 ;  /* 0x0000000010107229 */ /* 0x000fc80000000004 */
[----:B------:R-:W-:Y:S02]  /*0c80*/  DFMA R20, R2, R10, R20 ;  /* 0x0000000a0214722b */ /* 0x000fe40000000014 */
[----:B------:R-:W-:-:S11]  /*0c90*/  DFMA R12, R6, R14, R12 ;  /* 0x0000000e060c722b */ /* 0x000fd6000000000c */
.L_x_32:
[----:B------:R-:W0:Y:S01]  /*0ca0*/  MUFU.RCP64H R3, R17 ;  /* 0x0000001100037308 */ /* 0x000e220000001800 */
[----:B------:R-:W-:Y:S01]  /*0cb0*/  IMAD.MOV.U32 R2, RZ, RZ, 0x1 ;  /* 0x00000001ff027424 */ /* 0x000fe200078e00ff */
[----:B------:R-:W-:Y:S01]  /*0cc0*/  FSETP.GEU.AND P1, PT, |R21|, 6.5827683646048100446e-37, PT ;  /* 0x036000001500780b */ /* 0x000fe20003f2e200 */
[----:B------:R-:W-:Y:S04]  /*0cd0*/  BSSY.RECONVERGENT B0, `(.L_x_36) ;  /* 0x0000014000007945 */ /* 0x000fe80003800200 */
[----:B0-----:R-:W-:-:S08]  /*0ce0*/  DFMA R4, R2, -R16, 1 ;  /* 0x3ff000000204742b */ /* 0x001fd00000000810 */
[----:B------:R-:W-:-:S08]  /*0cf0*/  DFMA R4, R4, R4, R4 ;  /* 0x000000040404722b */ /* 0x000fd00000000004 */
[----:B------:R-:W-:-:S08]  /*0d00*/  DFMA R4, R2, R4, R2 ;  /* 0x000000040204722b */ /* 0x000fd00000000002 */
[----:B------:R-:W-:-:S08]  /*0d10*/  DFMA R2, R4, -R16, 1 ;  /* 0x3ff000000402742b */ /* 0x000fd00000000810 */
[----:B------:R-:W-:-:S08]  /*0d20*/  DFMA R2, R4, R2, R4 ;  /* 0x000000020402722b */ /* 0x000fd00000000004 */
[----:B------:R-:W-:-:S08]  /*0d30*/  DMUL R4, R2, R20 ;  /* 0x0000001402047228 */ /* 0x000fd00000000000 */
[----:B------:R-:W-:-:S08]  /*0d40*/  DFMA R6, R4, -R16, R20 ;  /* 0x800000100406722b */ /* 0x000fd00000000014 */
[----:B------:R-:W-:-:S10]  /*0d50*/  DFMA R2, R2, R6, R4 ;  /* 0x000000060202722b */ /* 0x000fd40000000004 */
[----:B------:R-:W-:-:S05]  /*0d60*/  FFMA R0, RZ, R17, R3 ;  /* 0x00000011ff007223 */ /* 0x000fca0000000003 */
[----:B------:R-:W-:-:S13]  /*0d70*/  FSETP.GT.AND P0, PT, |R0|, 1.469367938527859385e-39, PT ;  /* 0x001000000000780b */ /* 0x000fda0003f04200 */
[----:B------:R-:W-:Y:S05]  /*0d80*/  @P0 BRA P1, `(.L_x_37) ;  /* 0x0000000000200947 */ /* 0x000fea0000800000 */
[----:B------:R-:W-:Y:S01]  /*0d90*/  IMAD.MOV.U32 R14, RZ, RZ, R20 ;  /* 0x000000ffff0e7224 */ /* 0x000fe200078e0014 */
[----:B------:R-:W-:Y:S01]  /*0da0*/  MOV R0, 0xdf0 ;  /* 0x00000df000007802 */ /* 0x000fe20000000f00 */
[----:B------:R-:W-:Y:S02]  /*0db0*/  IMAD.MOV.U32 R15, RZ, RZ, R21 ;  /* 0x000000ffff0f7224 */ /* 0x000fe400078e0015 */
[----:B------:R-:W-:Y:S02]  /*0dc0*/  IMAD.MOV.U32 R10, RZ, RZ, R16 ;  /* 0x000000ffff0a7224 */ /* 0x000fe400078e0010 */
[----:B------:R-:W-:-:S07]  /*0dd0*/  IMAD.MOV.U32 R11, RZ, RZ, R17 ;  /* 0x000000ffff0b7224 */ /* 0x000fce00078e0011 */
[----:B------:R-:W-:Y:S05]  /*0de0*/  CALL.REL.NOINC `($__internal_1_$__cuda_sm20_div_rn_f64_full) ;  /* 0x0000000000a47944 */ /* 0x000fea0003c00000 */
[----:B------:R-:W-:Y:S02]  /*0df0*/  IMAD.MOV.U32 R2, RZ, RZ, R18 ;  /* 0x000000ffff027224 */ /* 0x000fe400078e0012 */
[----:B------:R-:W-:-:S07]  /*0e00*/  IMAD.MOV.U32 R3, RZ, RZ, R19 ;  /* 0x000000ffff037224 */ /* 0x000fce00078e0013 */
.L_x_37:
[----:B------:R-:W-:Y:S05]  /*0e10*/  BSYNC.RECONVERGENT B0 ;  /* 0x0000000000007941 */ /* 0x000fea0003800200 */
.L_x_36:
        /* <DEDUP_REMOVED lines=23> */
.L_x_39:
[----:B------:R-:W-:Y:S05]  /*0f90*/  BSYNC.RECONVERGENT B0 ;  /* 0x0000000000007941 */ /* 0x000fea0003800200 */
.L_x_38:
[----:B------:R-:W0:Y:S01]  /*0fa0*/  LDCU.128 UR4, c[0x0][0x380] ;  /* 0x00007000ff0477ac */ /* 0x000e220008000c00 */
[C---:B------:R-:W-:Y:S01]  /*0fb0*/  IMAD.SHL.U32 R10, R8.reuse, 0x8, RZ ;  /* 0x00000008080a7824 */ /* 0x040fe200078e00ff */
[----:B------:R-:W-:Y:S01]  /*0fc0*/  SHF.L.U64.HI R0, R8, 0x3, R9 ;  /* 0x0000000308007819 */ /* 0x000fe20000010209 */
[----:B------:R-:W1:Y:S03]  /*0fd0*/  LDCU.64 UR8, c[0x0][0x390] ;  /* 0x00007200ff0877ac */ /* 0x000e660008000a00 */
[C---:B0-----:R-:W-:Y:S02]  /*0fe0*/  IADD3 R6, P0, PT, R10.reuse, UR4, RZ ;  /* 0x000000040a067c10 */ /* 0x041fe4000ff1e0ff */
[C---:B------:R-:W-:Y:S02]  /*0ff0*/  IADD3 R8, P1, PT, R10.reuse, UR6, RZ ;  /* 0x000000060a087c10 */ /* 0x040fe4000ff3e0ff */
[----:B-1----:R-:W-:-:S02]  /*1000*/  IADD3 R10, P2, PT, R10, UR8, RZ ;  /* 0x000000080a0a7c10 */ /* 0x002fc4000ff5e0ff */
[C---:B------:R-:W-:Y:S02]  /*1010*/  IADD3.X R7, PT, PT, R0.reuse, UR5, RZ, P0, !PT ;  /* 0x0000000500077c10 */ /* 0x040fe400087fe4ff */
[C---:B------:R-:W-:Y:S02]  /*1020*/  IADD3.X R9, PT, PT, R0.reuse, UR7, RZ, P1, !PT ;  /* 0x0000000700097c10 */ /* 0x040fe40008ffe4ff */
[----:B------:R-:W-:Y:S01]  /*1030*/  IADD3.X R11, PT, PT, R0, UR9, RZ, P2, !PT ;  /* 0x00000009000b7c10 */ /* 0x000fe200097fe4ff */
[----:B------:R-:W-:Y:S04]  /*1040*/  STG.E.64 desc[UR10][R6.64], R16 ;  /* 0x0000001006007986 */ /* 0x000fe8000c101b0a */
[----:B------:R-:W-:Y:S04]  /*1050*/  STG.E.64 desc[UR10][R8.64], R2 ;  /* 0x0000000208007986 */ /* 0x000fe8000c101b0a */
[----:B------:R-:W-:Y:S01]  /*1060*/  STG.E.64 desc[UR10][R10.64], R4 ;  /* 0x000000040a007986 */ /* 0x000fe2000c101b0a */
[----:B------:R-:W-:Y:S05]  /*1070*/  EXIT ;  /* 0x000000000000794d */ /* 0x000fea0003800000 */
        .weak           $__internal_1_$__cuda_sm20_div_rn_f64_full
        .type           $__internal_1_$__cuda_sm20_div_rn_f64_full,@function
        .size           $__internal_1_$__cuda_sm20_div_rn_f64_full,(.L_x_253 - $__internal_1_$__cuda_sm20_div_rn_f64_full)
$__internal_1_$__cuda_sm20_div_rn_f64_full:
[C---:B------:R-:W-:Y:S01]  /*1080*/  FSETP.GEU.AND P0, PT, |R11|.reuse, 1.469367938527859385e-39, PT ;  /* 0x001000000b00780b */ /* 0x040fe20003f0e200 */
[----:B------:R-:W-:Y:S01]  /*1090*/  IMAD.MOV.U32 R18, RZ, RZ, 0x1 ;  /* 0x00000001ff127424 */ /* 0x000fe200078e00ff */
[----:B------:R-:W-:Y:S01]  /*10a0*/  LOP3.LUT R6, R11, 0x800fffff, RZ, 0xc0, !PT ;  /* 0x800fffff0b067812 */ /* 0x000fe200078ec0ff */
[----:B------:R-:W-:Y:S01]  /*10b0*/  IMAD.MOV.U32 R25, RZ, RZ, 0x1ca00000 ;  /* 0x1ca00000ff197424 */ /* 0x000fe200078e00ff */
[C---:B------:R-:W-:Y:S01]  /*10c0*/  FSETP.GEU.AND P2, PT, |R15|.reuse, 1.469367938527859385e-39, PT ;  /* 0x001000000f00780b */ /* 0x040fe20003f4e200 */
[----:B------:R-:W-:Y:S01]  /*10d0*/  BSSY.RECONVERGENT B1, `(.L_x_40) ;  /* 0x0000052000017945 */ /* 0x000fe20003800200 */
[----:B------:R-:W-:Y:S01]  /*10e0*/  LOP3.LUT R7, R6, 0x3ff00000, RZ, 0xfc, !PT ;  /* 0x3ff0000006077812 */ /* 0x000fe200078efcff */
[----:B------:R-:W-:Y:S01]  /*10f0*/  IMAD.MOV.U32 R6, RZ, RZ, R10 ;  /* 0x000000ffff067224 */ /* 0x000fe200078e000a */
[----:B------:R-:W-:Y:S02]  /*1100*/  LOP3.LUT R24, R15, 0x7ff00000, RZ, 0xc0, !PT ;  /* 0x7ff000000f187812 */ /* 0x000fe400078ec0ff */
[----:B------:R-:W-:-:S03]  /*1110*/  LOP3.LUT R27, R11, 0x7ff00000, RZ, 0xc0, !PT ;  /* 0x7ff000000b1b7812 */ /* 0x000fc600078ec0ff */
[----:B------:R-:W-:Y:S01]  /*1120*/  @!P0 DMUL R6, R10, 8.98846567431157953865e+307 ;  /* 0x7fe000000a068828 */ /* 0x000fe20000000000 */
[C---:B------:R-:W-:Y:S01]  /*1130*/  ISETP.GE.U32.AND P1, PT, R24.reuse, R27, PT ;  /* 0x0000001b1800720c */ /* 0x040fe20003f26070 */
[----:B------:R-:W-:Y:S02]  /*1140*/  IMAD.MOV.U32 R26, RZ, RZ, R24 ;  /* 0x000000ffff1a7224 */ /* 0x000fe400078e0018 */
[----:B------:R-:W-:Y:S02]  /*1150*/  @!P2 LOP3.LUT R21, R11, 0x7ff00000, RZ, 0xc0, !PT ;  /* 0x7ff000000b15a812 */ /* 0x000fe400078ec0ff */
[----:B------:R-:W0:Y:S02]  /*1160*/  MUFU.RCP64H R19, R7 ;  /* 0x0000000700137308 */ /* 0x000e240000001800 */
[----:B------:R-:W-:Y:S02]  /*1170*/  @!P2 ISETP.GE.U32.AND P3, PT, R24, R21, PT ;  /* 0x000000151800a20c */ /* 0x000fe40003f66070 */
[----:B------:R-:W-:-:S02]  /*1180*/  @!P0 LOP3.LUT R27, R7, 0x7ff00000, RZ, 0xc0, !PT ;  /* 0x7ff00000071b8812 */ /* 0x000fc400078ec0ff */
[----:B------:R-:W-:-:S04]  /*1190*/  @!P2 SEL R21, R25, 0x63400000, !P3 ;  /* 0x634000001915a807 */ /* 0x000fc80005800000 */
[----:B------:R-:W-:-:S04]  /*11a0*/  @!P2 LOP3.LUT R22, R21, 0x80000000, R15, 0xf8, !PT ;  /* 0x800000001516a812 */ /* 0x000fc800078ef80f */
[----:B------:R-:W-:Y:S01]  /*11b0*/  @!P2 LOP3.LUT R23, R22, 0x100000, RZ, 0xfc, !PT ;  /* 0x001000001617a812 */ /* 0x000fe200078efcff */
[----:B------:R-:W-:Y:S01]  /*11c0*/  @!P2 IMAD.MOV.U32 R22, RZ, RZ, RZ ;  /* 0x000000ffff16a224 */ /* 0x000fe200078e00ff */
        /* <DEDUP_REMOVED lines=13> */
[----:B------:R-:W-:Y:S01]  /*12a0*/  VIADD R28, R27, 0xffffffff ;  /* 0xffffffff1b1c7836 */ /* 0x000fe20000000000 */
[----:B------:R-:W-:-:S04]  /*12b0*/  DFMA R22, R18, -R6, R4 ;  /* 0x800000061216722b */ /* 0x000fc80000000004 */
[----:B------:R-:W-:-:S04]  /*12c0*/  ISETP.GT.U32.OR P0, PT, R28, 0x7feffffe, P0 ;  /* 0x7feffffe1c00780c */ /* 0x000fc80000704470 */
[----:B------:R-:W-:-:S09]  /*12d0*/  DFMA R22, R20, R22, R18 ;  /* 0x000000161416722b */ /* 0x000fd20000000012 */
[----:B------:R-:W-:Y:S05]  /*12e0*/  @P0 BRA `(.L_x_41) ;  /* 0x00000000006c0947 */ /* 0x000fea0003800000 */
[----:B------:R-:W-:Y:S01]  /*12f0*/  LOP3.LUT R15, R11, 0x7ff00000, RZ, 0xc0, !PT ;  /* 0x7ff000000b0f7812 */ /* 0x000fe200078ec0ff */
[----:B------:R-:W-:-:S03]  /*1300*/  IMAD.MOV.U32 R20, RZ, RZ, RZ ;  /* 0x000000ffff147224 */ /* 0x000fc600078e00ff */
[CC--:B------:R-:W-:Y:S02]  /*1310*/  VIADDMNMX R14, R24.reuse, -R15.reuse, 0xb9600000, !PT ;  /* 0xb9600000180e7446 */ /* 0x0c0fe4000780090f */
[----:B------:R-:W-:Y:S02]  /*1320*/  ISETP.GE.U32.AND P0, PT, R24, R15, PT ;  /* 0x0000000f1800720c */ /* 0x000fe40003f06070 */
[----:B------:R-:W-:Y:S02]  /*1330*/  VIMNMX R14, PT, PT, R14, 0x46a00000, PT ;  /* 0x46a000000e0e7848 */ /* 0x000fe40003fe0100 */
[----:B------:R-:W-:-:S05]  /*1340*/  SEL R25, R25, 0x63400000, !P0 ;  /* 0x6340000019197807 */ /* 0x000fca0004000000 */
[----:B------:R-:W-:-:S04]  /*1350*/  IMAD.IADD R14, R14, 0x1, -R25 ;  /* 0x000000010e0e7824 */ /* 0x000fc800078e0a19 */
[----:B------:R-:W-:-:S06]  /*1360*/  VIADD R21, R14, 0x7fe00000 ;  /* 0x7fe000000e157836 */ /* 0x000fcc0000000000 */
[----:B------:R-:W-:-:S10]  /*1370*/  DMUL R18, R22, R20 ;  /* 0x0000001416127228 */ /* 0x000fd40000000000 */
[----:B------:R-:W-:-:S13]  /*1380*/  FSETP.GTU.AND P0, PT, |R19|, 1.469367938527859385e-39, PT ;  /* 0x001000001300780b */ /* 0x000fda0003f0c200 */
[----:B------:R-:W-:Y:S05]  /*1390*/  @P0 BRA `(.L_x_42) ;  /* 0x0000000000940947 */ /* 0x000fea0003800000 */
[----:B------:R-:W-:Y:S01]  /*13a0*/  DFMA R4, R22, -R6, R4 ;  /* 0x800000061604722b */ /* 0x000fe20000000004 */
[----:B------:R-:W-:-:S09]  /*13b0*/  IMAD.MOV.U32 R20, RZ, RZ, RZ ;  /* 0x000000ffff147224 */ /* 0x000fd200078e00ff */
        /* <DEDUP_REMOVED lines=14> */
.L_x_41:
        /* <DEDUP_REMOVED lines=13> */
[----:B------:R-:W-:Y:S02]  /*1570*/  @P0 IMAD.MOV.U32 R18, RZ, RZ, RZ ;  /* 0x000000ffff120224 */ /* 0x000fe400078e00ff */
[----:B------:R-:W-:Y:S01]  /*1580*/  @P0 IMAD.MOV.U32 R19, RZ, RZ, R4 ;  /* 0x000000ffff130224 */ /* 0x000fe200078e0004 */
[----:B------:R-:W-:Y:S06]  /*1590*/  BRA `(.L_x_42) ;  /* 0x0000000000147947 */ /* 0x000fec0003800000 */
.L_x_44:
[----:B------:R-:W-:Y:S01]  /*15a0*/  LOP3.LUT R19, R11, 0x80000, RZ, 0xfc, !PT ;  /* 0x000800000b137812 */ /* 0x000fe200078efcff */
[----:B------:R-:W-:Y:S01]  /*15b0*/  IMAD.MOV.U32 R18, RZ, RZ, R10 ;  /* 0x000000ffff127224 */ /* 0x000fe200078e000a */
[----:B------:R-:W-:Y:S06]  /*15c0*/  BRA `(.L_x_42) ;  /* 0x0000000000087947 */ /* 0x000fec0003800000 */
.L_x_43:
[----:B------:R-:W-:Y:S01]  /*15d0*/  LOP3.LUT R19, R15, 0x80000, RZ, 0xfc, !PT ;  /* 0x000800000f137812 */ /* 0x000fe200078efcff */
[----:B------:R-:W-:-:S07]  /*15e0*/  IMAD.MOV.U32 R18, RZ, RZ, R14 ;  /* 0x000000ffff127224 */ /* 0x000fce00078e000e */
.L_x_42:
[----:B------:R-:W-:Y:S05]  /*15f0*/  BSYNC.RECONVERGENT B1 ;  /* 0x0000000000017941 */ /* 0x000fea0003800200 */
.L_x_40:
[----:B------:R-:W-:Y:S02]  /*1600*/  IMAD.MOV.U32 R4, RZ, RZ, R0 ;  /* 0x000000ffff047224 */ /* 0x000fe400078e0000 */
[----:B------:R-:W-:-:S04]  /*1610*/  IMAD.MOV.U32 R5, RZ, RZ, 0x0 ;  /* 0x00000000ff057424 */ /* 0x000fc800078e00ff */
[----:B------:R-:W-:Y:S05]  /*1620*/  RET.REL.NODEC R4 `(_Z14processComputePdS_S_PKdPKb) ;  /* 0xffffffe804747950 */ /* 0x000fea0003c3ffff */
.L_x_45:
        /* <DEDUP_REMOVED lines=13> */
.L_x_253:


//--------------------- .text._Z16processCollisionPdPKdS1_S1_S1_PKb --------------------------
	.section	.text._Z16processCollisionPdPKdS1_S1_S1_PKb,"ax",@progbits
	.align	128
        .global         _Z16processCollisionPdPKdS1_S1_S1_PKb
        .type           _Z16processCollisionPdPKdS1_S1_S1_PKb,@function
        .size           _Z16processCollisionPdPKdS1_S1_S1_PKb,(.L_x_254 - _Z16processCollisionPdPKdS1_S1_S1_PKb)
        .other          _Z16processCollisionPdPKdS1_S1_S1_PKb,@"STO_CUDA_ENTRY STV_DEFAULT"
_Z16processCollisionPdPKdS1_S1_S1_PKb:
.text._Z16processCollisionPdPKdS1_S1_S1_PKb:
        /* <DEDUP_REMOVED lines=10> */
[----:B--2---:R-:W-:Y:S01]  /*00a0*/  UIMAD UR4, UR5, UR6, UR4 ;  /* 0x00000006050472a4 */ /* 0x004fe2000f8e0204 */
[----:B-1----:R-:W-:-:S02]  /*00b0*/  IMAD R26, R27, UR7, R26 ;  /* 0x000000071b1a7c24 */ /* 0x002fc4000f8e021a */
[----:B------:R-:W-:Y:S02]  /*00c0*/  IMAD.MOV.U32 R27, RZ, RZ, RZ ;  /* 0x000000ffff1b7224 */ /* 0x000fe400078e00ff */
[----:B---3--:R-:W-:-:S04]  /*00d0*/  IMAD R3, R3, UR7, RZ ;  /* 0x0000000703037c24 */ /* 0x008fc8000f8e02ff */
[----:B------:R-:W-:Y:S01]  /*00e0*/  IMAD.WIDE.U32 R26, R3, UR4, R26 ;  /* 0x00000004031a7c25 */ /* 0x000fe2000f8e001a */
[----:B0-----:R-:W-:Y:S02]  /*00f0*/  USHF.R.S32.HI UR4, URZ, 0x1f, UR8 ;  /* 0x0000001fff047899 */ /* 0x001fe40008011408 */
[----:B------:R-:W-:-:S04]  /*0100*/  ISETP.GE.U32.AND P0, PT, R26, UR8, PT ;  /* 0x000000081a007c0c */ /* 0x000fc8000bf06070 */
[----:B------:R-:W-:-:S13]  /*0110*/  ISETP.GE.U32.AND.EX P0, PT, R27, UR4, PT, P0 ;  /* 0x000000041b007c0c */ /* 0x000fda000bf06100 */
        /* <DEDUP_REMOVED lines=8> */
[----:B------:R-:W0:Y:S01]  /*01a0*/  LDCU.128 UR4, c[0x0][0x390] ;  /* 0x00007200ff0477ac */ /* 0x000e220008000c00 */
[C---:B------:R-:W-:Y:S01]  /*01b0*/  IMAD.SHL.U32 R2, R26.reuse, 0x8, RZ ;  /* 0x000000081a027824 */ /* 0x040fe200078e00ff */
[----:B------:R-:W-:Y:S01]  /*01c0*/  SHF.L.U64.HI R0, R26, 0x3, R27 ;  /* 0x000000031a007819 */ /* 0x000fe2000001021b */
[----:B------:R-:W1:Y:S03]  /*01d0*/  LDCU.64 UR8, c[0x0][0x3a0] ;  /* 0x00007400ff0877ac */ /* 0x000e660008000a00 */
[C---:B0-----:R-:W-:Y:S02]  /*01e0*/  IADD3 R12, P0, PT, R2.reuse, UR4, RZ ;  /* 0x00000004020c7c10 */ /* 0x041fe4000ff1e0ff */
[C---:B------:R-:W-:Y:S02]  /*01f0*/  IADD3 R4, P1, PT, R2.reuse, UR6, RZ ;  /* 0x0000000602047c10 */ /* 0x040fe4000ff3e0ff */
[----:B-1----:R-:W-:-:S02]  /*0200*/  IADD3 R2, P2, PT, R2, UR8, RZ ;  /* 0x0000000802027c10 */ /* 0x002fc4000ff5e0ff */
[C---:B------:R-:W-:Y:S01]  /*0210*/  IADD3.X R13, PT, PT, R0.reuse, UR5, RZ, P0, !PT ;  /* 0x00000005000d7c10 */ /* 0x040fe200087fe4ff */
[----:B------:R-:W0:Y:S01]  /*0220*/  LDCU UR5, c[0x3][0xc] ;  /* 0x00c00180ff0577ac */ /* 0x000e220008000800 */
[C---:B------:R-:W-:Y:S02]  /*0230*/  IADD3.X R5, PT, PT, R0.reuse, UR7, RZ, P1, !PT ;  /* 0x0000000700057c10 */ /* 0x040fe40008ffe4ff */
[----:B------:R-:W-:Y:S02]  /*0240*/  IADD3.X R3, PT, PT, R0, UR9, RZ, P2, !PT ;  /* 0x0000000900037c10 */ /* 0x000fe400097fe4ff */
[----:B------:R-:W5:Y:S04]  /*0250*/  LDG.E.64 R12, desc[UR10][R12.64] ;  /* 0x0000000a0c0c7981 */ /* 0x000f68000c1e1b00 */
[----:B------:R-:W5:Y:S04]  /*0260*/  LDG.E.64 R4, desc[UR10][R4.64] ;  /* 0x0000000a04047981 */ /* 0x000f68000c1e1b00 */
[----:B------:R-:W5:Y:S01]  /*0270*/  LDG.E.64 R2, desc[UR10][R2.64] ;  /* 0x0000000a02027981 */ /* 0x000f62000c1e1b00 */
[----:B0-----:R-:W-:-:S09]  /*0280*/  UISETP.GE.AND UP0, UPT, UR5, 0x1, UPT ;  /* 0x000000010500788c */ /* 0x001fd2000bf06270 */
[----:B------:R-:W-:Y:S05]  /*0290*/  BRA.U !UP0, `(.L_x_46) ;  /* 0x0000001908707547 */ /* 0x000fea000b800000 */
[----:B------:R-:W0:Y:S01]  /*02a0*/  LDC.64 R14, c[0x3][0xe8] ;  /* 0x00c03a00ff0e7b82 */ /* 0x000e220000000a00 */
[----:B------:R-:W-:Y:S02]  /*02b0*/  UISETP.GE.U32.AND UP0, UPT, UR5, 0x4, UPT ;  /* 0x000000040500788c */ /* 0x000fe4000bf06070 */
[----:B------:R-:W-:Y:S01]  /*02c0*/  ULOP3.LUT UR9, UR5, 0x3, URZ, 0xc0, !UPT ;  /* 0x0000000305097892 */ /* 0x000fe2000f8ec0ff */
[----:B------:R-:W-:Y:S01]  /*02d0*/  UMOV UR4, URZ ;  /* 0x000000ff00047c82 */ /* 0x000fe20008000000 */
[----:B0-----:R-:W-:-:S05]  /*02e0*/  DADD R14, R14, -0.5 ;  /* 0xbfe000000e0e7429 */ /* 0x001fca0000000000 */
[----:B------:R-:W-:Y:S06]  /*02f0*/  BRA.U !UP0, `(.L_x_47) ;  /* 0x0000000d087c7547 */ /* 0x000fec000b800000 */
[----:B------:R-:W-:-:S03]  /*0300*/  ULOP3.LUT UR4, UR5, 0x7ffffffc, URZ, 0xc0, !UPT ;  /* 0x7ffffffc05047892 */ /* 0x000fc6000f8ec0ff */
[----:B------:R-:W-:-:S09]  /*0310*/  UMOV UR5, URZ ;  /* 0x000000ff00057c82 */ /* 0x000fd20008000000 */
.L_x_64:
[----:B-----5:R-:W0:Y:S01]  /*0320*/  MUFU.RCP64H R7, R13 ;  /* 0x0000000d00077308 */ /* 0x020e220000001800 */
[----:B------:R-:W-:Y:S01]  /*0330*/  USHF.L.U32 UR7, UR5, 0x2, URZ ;  /* 0x0000000205077899 */ /* 0x000fe200080006ff */
[----:B------:R-:W-:Y:S01]  /*0340*/  IMAD.MOV.U32 R6, RZ, RZ, 0x1 ;  /* 0x00000001ff067424 */ /* 0x000fe200078e00ff */
[----:B------:R-:W-:Y:S01]  /*0350*/  USHF.L.U32 UR6, UR5, 0x3, URZ ;  /* 0x0000000305067899 */ /* 0x000fe200080006ff */
[----:B------:R-:W-:Y:S01]  /*0360*/  BSSY.RECONVERGENT B1, `(.L_x_48) ;  /* 0x000001a000017945 */ /* 0x000fe20003800200 */
[----:B------:R-:W-:-:S04]  /*0370*/  UIADD3 UR5, UPT, UPT, UR5, 0x4, URZ ;  /* 0x0000000405057890 */ /* 0x000fc8000fffe0ff */
[----:B------:R-:W-:-:S04]  /*0380*/  UISETP.NE.AND UP0, UPT, UR5, UR4, UPT ;  /* 0x000000040500728c */ /* 0x000fc8000bf05270 */
[----:B------:R-:W1:Y:S01]  /*0390*/  LDCU UR8, c[0x3][UR7+0x58] ;  /* 0x00c00b00070877ac */ /* 0x000e620008000800 */
[----:B0-----:R-:W-:Y:S01]  /*03a0*/  DFMA R8, -R12, R6, 1 ;  /* 0x3ff000000c08742b */ /* 0x001fe20000000106 */
[----:B------:R-:W0:Y:S07]  /*03b0*/  LDCU.64 UR12, c[0x3][UR6+0x118] ;  /* 0x00c02300060c77ac */ /* 0x000e2e0008000a00 */
[----:B------:R-:W-:Y:S02]  /*03c0*/  DFMA R10, R8, R8, R8 ;  /* 0x00000008080a722b */ /* 0x000fe40000000008 */
[----:B-1----:R-:W1:Y:S06]  /*03d0*/  I2F.F64 R8, UR8 ;  /* 0x0000000800087d12 */ /* 0x002e6c0008201c00 */
[----:B------:R-:W-:-:S02]  /*03e0*/  DFMA R10, R6, R10, R6 ;  /* 0x0000000a060a722b */ /* 0x000fc40000000006 */
[----:B0-----:R-:W-:-:S06]  /*03f0*/  DMUL R6, R14, UR12 ;  /* 0x0000000c0e067c28 */ /* 0x001fcc0008000000 */
[----:B------:R-:W-:Y:S02]  /*0400*/  DFMA R16, -R12, R10, 1 ;  /* 0x3ff000000c10742b */ /* 0x000fe4000000010a */
[----:B-1----:R-:W-:-:S06]  /*0410*/  DMUL R28, R6, R8 ;  /* 0x00000008061c7228 */ /* 0x002fcc0000000000 */
[----:B------:R-:W-:-:S04]  /*0420*/  DFMA R16, R10, R16, R10 ;  /* 0x000000100a10722b */ /* 0x000fc8000000000a */
[----:B------:R-:W-:-:S04]  /*0430*/  FSETP.GEU.AND P1, PT, |R29|, 6.5827683646048100446e-37, PT ;  /* 0x036000001d00780b */ /* 0x000fc80003f2e200 */
[----:B------:R-:W-:-:S08]  /*0440*/  DMUL R6, R28, R16 ;  /* 0x000000101c067228 */ /* 0x000fd00000000000 */
[----:B------:R-:W-:-:S08]  /*0450*/  DFMA R8, -R12, R6, R28 ;  /* 0x000000060c08722b */ /* 0x000fd0000000011c */
[----:B------:R-:W-:-:S10]  /*0460*/  DFMA R6, R16, R8, R6 ;  /* 0x000000081006722b */ /* 0x000fd40000000006 */
[----:B------:R-:W-:-:S05]  /*0470*/  FFMA R0, RZ, R13, R7 ;  /* 0x0000000dff007223 */ /* 0x000fca0000000007 */
[----:B------:R-:W-:-:S13]  /*0480*/  FSETP.GT.AND P0, PT, |R0|, 1.469367938527859385e-39, PT ;  /* 0x001000000000780b */ /* 0x000fda0003f04200 */
[----:B------:R-:W-:Y:S05]  /*0490*/  @P0 BRA P1, `(.L_x_49) ;  /* 0x0000000000180947 */ /* 0x000fea0000800000 */
[----:B------:R-:W-:Y:S01]  /*04a0*/  IMAD.MOV.U32 R32, RZ, RZ, R12 ;  /* 0x000000ffff207224 */ /* 0x000fe200078e000c */
[----:B------:R-:W-:Y:S01]  /*04b0*/  MOV R7, 0x4e0 ;  /* 0x000004e000077802 */ /* 0x000fe20000000f00 */
[----:B------:R-:W-:-:S07]  /*04c0*/  IMAD.MOV.U32 R33, RZ, RZ, R13 ;  /* 0x000000ffff217224 */ /* 0x000fce00078e000d */
[----:B------:R-:W-:Y:S05]  /*04d0*/  CALL.REL.NOINC `($__internal_2_$__cuda_sm20_div_rn_f64_full) ;  /* 0x000000c400947944 */ /* 0x000fea0003c00000 */
[----:B------:R-:W-:Y:S02]  /*04e0*/  IMAD.MOV.U32 R6, RZ, RZ, R8 ;  /* 0x000000ffff067224 */ /* 0x000fe400078e0008 */
[----:B------:R-:W-:-:S07]  /*04f0*/  IMAD.MOV.U32 R7, RZ, RZ, R9 ;  /* 0x000000ffff077224 */ /* 0x000fce00078e0009 */
.L_x_49:
[----:B------:R-:W-:Y:S05]  /*0500*/  BSYNC.RECONVERGENT B1 ;  /* 0x0000000000017941 */ /* 0x000fea0003800200 */
.L_x_48:
[----:B------:R-:W0:Y:S01]  /*0510*/  MUFU.RCP64H R9, R13 ;  /* 0x0000000d00097308 */ /* 0x000e220000001800 */
[----:B------:R-:W-:Y:S01]  /*0520*/  IMAD.MOV.U32 R8, RZ, RZ, 0x1 ;  /* 0x00000001ff087424 */ /* 0x000fe200078e00ff */
[----:B------:R-:W1:Y:S01]  /*0530*/  LDCU UR8, c[0x3][UR7+0x7c] ;  /* 0x00c00f80070877ac */ /* 0x000e620008000800 */
[----:B------:R-:W-:Y:S01]  /*0540*/  BSSY.RECONVERGENT B1, `(.L_x_50) ;  /* 0x0000016000017945 */ /* 0x000fe20003800200 */
[----:B------:R-:W-:Y:S01]  /*0550*/  DADD R4, R6, R4 ;  /* 0x0000000006047229 */ /* 0x000fe20000000004 */
[----:B------:R-:W2:Y:S02]  /*0560*/  LDCU.64 UR12, c[0x3][UR6+0x160] ;  /* 0x00c02c00060c77ac */ /* 0x000ea40008000a00 */
[----:B0-----:R-:W-:-:S08]  /*0570*/  DFMA R10, -R12, R8, 1 ;  /* 0x3ff000000c0a742b */ /* 0x001fd00000000108 */
[----:B------:R-:W-:Y:S02]  /*0580*/  DFMA R16, R10, R10, R10 ;  /* 0x0000000a0a10722b */ /* 0x000fe4000000000a */
[----:B-1----:R-:W0:Y:S06]  /*0590*/  I2F.F64 R10, UR8 ;  /* 0x00000008000a7d12 */ /* 0x002e2c0008201c00 */
[----:B------:R-:W-:Y:S02]  /*05a0*/  DFMA R16, R8, R16, R8 ;  /* 0x000000100810722b */ /* 0x000fe40000000008 */
[----:B--2---:R-:W-:-:S06]  /*05b0*/  DMUL R8, R14, UR12 ;  /* 0x0000000c0e087c28 */ /* 0x004fcc0008000000 */
[----:B------:R-:W-:Y:S02]  /*05c0*/  DFMA R18, -R12, R16, 1 ;  /* 0x3ff000000c12742b */ /* 0x000fe40000000110 */
[----:B0-----:R-:W-:-:S06]  /*05d0*/  DMUL R28, R8, R10 ;  /* 0x0000000a081c7228 */ /* 0x001fcc0000000000 */
        /* <DEDUP_REMOVED lines=12> */
.L_x_51:
[----:B------:R-:W-:Y:S05]  /*06a0*/  BSYNC.RECONVERGENT B1 ;  /* 0x0000000000017941 */ /* 0x000fea0003800200 */
.L_x_50:
        /* <DEDUP_REMOVED lines=22> */
[----:B------:R-:W-:Y:S02]  /*0810*/  MOV R33, R13 ;  /* 0x0000000d00217202 */ /* 0x000fe40000000f00 */
[----:B------:R-:W-:-:S07]  /*0820*/  MOV R7, 0x840 ;  /* 0x0000084000077802 */ /* 0x000fce0000000f00 */
[----:B------:R-:W-:Y:S05]  /*0830*/  CALL.REL.NOINC `($__internal_2_$__cuda_sm20_div_rn_f64_full) ;  /* 0x000000c000bc7944 */ /* 0x000fea0003c00000 */
[----:B------:R-:W-:Y:S02]  /*0840*/  IMAD.MOV.U32 R6, RZ, RZ, R8 ;  /* 0x000000ffff067224 */ /* 0x000fe400078e0008 */
[----:B------:R-:W-:-:S07]  /*0850*/  IMAD.MOV.U32 R7, RZ, RZ, R9 ;  /* 0x000000ffff077224 */ /* 0x000fce00078e0009 */
.L_x_53:
[----:B------:R-:W-:Y:S05]  /*0860*/  BSYNC.RECONVERGENT B1 ;  /* 0x0000000000017941 */ /* 0x000fea0003800200 */
.L_x_52:
        /* <DEDUP_REMOVED lines=25> */
.L_x_55:
[----:B------:R-:W-:Y:S05]  /*0a00*/  BSYNC.RECONVERGENT B1 ;  /* 0x0000000000017941 */ /* 0x000fea0003800200 */
.L_x_54:
        /* <DEDUP_REMOVED lines=27> */
.L_x_57:
[----:B------:R-:W-:Y:S05]  /*0bc0*/  BSYNC.RECONVERGENT B1 ;  /* 0x0000000000017941 */ /* 0x000fea0003800200 */
.L_x_56:
        /* <DEDUP_REMOVED lines=25> */
.L_x_59:
[----:B------:R-:W-:Y:S05]  /*0d60*/  BSYNC.RECONVERGENT B1 ;  /* 0x0000000000017941 */ /* 0x000fea0003800200 */
.L_x_58:
[----:B------:R-:W0:Y:S01]  /*0d70*/  MUFU.RCP64H R7, R13 ;  /* 0x0000000d00077308 */ /* 0x000e220000001800 */
[----:B------:R-:W-:Y:S01]  /*0d80*/  HFMA2 R6, -RZ, RZ, 0, 5.9604644775390625e-08 ;  /* 0x00000001ff067431 */ /* 0x000fe200000001ff */
        /* <DEDUP_REMOVED lines=25> */
.L_x_61:
[----:B------:R-:W-:Y:S05]  /*0f20*/  BSYNC.RECONVERGENT B1 ;  /* 0x0000000000017941 */ /* 0x000fea0003800200 */
.L_x_60:
        /* <DEDUP_REMOVED lines=25> */
.L_x_63:
[----:B------:R-:W-:Y:S05]  /*10c0*/  BSYNC.RECONVERGENT B1 ;  /* 0x0000000000017941 */ /* 0x000fea0003800200 */
.L_x_62:
[----:B------:R-:W-:Y:S01]  /*10d0*/  DADD R2, R2, R8 ;  /* 0x0000000002027229 */ /* 0x000fe20000000008 */
[----:B------:R-:W-:Y:S10]  /*10e0*/  BRA.U UP0, `(.L_x_64) ;  /* 0xfffffff1008c7547 */ /* 0x000ff4000b83ffff */
.L_x_47:
[----:B------:R-:W-:-:S09]  /*10f0*/  UISETP.NE.AND UP0, UPT, UR9, URZ, UPT ;  /* 0x000000ff0900728c */ /* 0x000fd2000bf05270 */
[----:B------:R-:W-:Y:S05]  /*1100*/  BRA.U !UP0, `(.L_x_46) ;  /* 0x0000000908d47547 */ /* 0x000fea000b800000 */
[----:B------:R-:W-:-:S09]  /*1110*/  UISETP.NE.AND UP0, UPT, UR9, 0x1, UPT ;  /* 0x000000010900788c */ /* 0x000fd2000bf05270 */
[----:B------:R-:W-:Y:S05]  /*1120*/  BRA.U !UP0, `(.L_x_65) ;  /* 0x0000000508cc7547 */ /* 0x000fea000b800000 */
[----:B-----5:R-:W0:Y:S01]  /*1130*/  MUFU.RCP64H R7, R13 ;  /* 0x0000000d00077308 */ /* 0x020e220000001800 */
[----:B------:R-:W-:Y:S01]  /*1140*/  USHF.L.U32 UR5, UR4, 0x2, URZ ;  /* 0x0000000204057899 */ /* 0x000fe200080006ff */
[----:B------:R-:W-:Y:S01]  /*1150*/  IMAD.MOV.U32 R6, RZ, RZ, 0x1 ;  /* 0x00000001ff067424 */ /* 0x000fe200078e00ff */
[----:B------:R-:W-:Y:S01]  /*1160*/  USHF.L.U32 UR6, UR4, 0x3, URZ ;  /* 0x0000000304067899 */ /* 0x000fe200080006ff */
[----:B------:R-:W-:Y:S09]  /*1170*/  BSSY.RECONVERGENT B1, `(.L_x_66) ;  /* 0x0000018000017945 */ /* 0x000ff20003800200 */
[----:B------:R-:W1:Y:S01]  /*1180*/  LDCU UR7, c[0x3][UR5+0x58] ;  /* 0x00c00b00050777ac */ /* 0x000e620008000800 */
[----:B0-----:R-:W-:Y:S01]  /*1190*/  DFMA R8, -R12, R6, 1 ;  /* 0x3ff000000c08742b */ /* 0x001fe20000000106 */
[----:B------:R-:W0:Y:S07]  /*11a0*/  LDCU.64 UR8, c[0x3][UR6+0x118] ;  /* 0x00c02300060877ac */ /* 0x000e2e0008000a00 */
[----:B------:R-:W-:-:S02]  /*11b0*/  DFMA R10, R8, R8, R8 ;  /* 0x00000008080a722b */ /* 0x000fc40000000008 */
[----:B-1----:R-:W1:Y:S06]  /*11c0*/  I2F.F64 R8, UR7 ;  /* 0x0000000700087d12 */ /* 0x002e6c0008201c00 */
[----:B------:R-:W-:Y:S02]  /*11d0*/  DFMA R10, R6, R10, R6 ;  /* 0x0000000a060a722b */ /* 0x000fe40000000006 */
        /* <DEDUP_REMOVED lines=17> */
.L_x_67:
[----:B------:R-:W-:Y:S05]  /*12f0*/  BSYNC.RECONVERGENT B1 ;  /* 0x0000000000017941 */ /* 0x000fea0003800200 */
.L_x_66:
[----:B------:R-:W0:Y:S01]  /*1300*/  MUFU.RCP64H R9, R13 ;  /* 0x0000000d00097308 */ /* 0x000e220000001800 */
[----:B------:R-:W-:Y:S01]  /*1310*/  UMOV UR9, 0x7c ;  /* 0x0000007c00097882 */ /* 0x000fe20000000000 */
[----:B------:R-:W-:Y:S01]  /*1320*/  UMOV UR8, 0x160 ;  /* 0x0000016000087882 */ /* 0x000fe20000000000 */
[----:B------:R-:W-:Y:S01]  /*1330*/  ULEA UR9, UR4, UR9, 0x2 ;  /* 0x0000000904097291 */ /* 0x000fe2000f8e10ff */
[----:B------:R-:W-:Y:S01]  /*1340*/  IMAD.MOV.U32 R8, RZ, RZ, 0x1 ;  /* 0x00000001ff087424 */ /* 0x000fe200078e00ff */
[----:B------:R-:W-:Y:S01]  /*1350*/  ULEA UR8, UR4, UR8, 0x3 ;  /* 0x0000000804087291 */ /* 0x000fe2000f8e18ff */
[----:B------:R-:W-:Y:S01]  /*1360*/  BSSY.RECONVERGENT B1, `(.L_x_68) ;  /* 0x0000017000017945 */ /* 0x000fe20003800200 */
[----:B------:R-:W-:-:S08]  /*1370*/  DADD R4, R4, R6 ;  /* 0x0000000004047229 */ /* 0x000fd00000000006 */
[----:B------:R-:W1:Y:S01]  /*1380*/  LDCU UR7, c[0x3][UR9] ;  /* 0x00c00000090777ac */ /* 0x000e620008000800 */
[----:B0-----:R-:W-:Y:S01]  /*1390*/  DFMA R10, -R12, R8, 1 ;  /* 0x3ff000000c0a742b */ /* 0x001fe20000000108 */
[----:B------:R-:W0:Y:S07]  /*13a0*/  LDCU.64 UR12, c[0x3][UR8] ;  /* 0x00c00000080c77ac */ /* 0x000e2e0008000a00 */
[----:B------:R-:W-:-:S08]  /*13b0*/  DFMA R16, R10, R10, R10 ;  /* 0x0000000a0a10722b */ /* 0x000fd0000000000a */
[----:B------:R-:W-:Y:S01]  /*13c0*/  DFMA R16, R8, R16, R8 ;  /* 0x000000100810722b */ /* 0x000fe20000000008 */
[----:B-1----:R-:W1:Y:S01]  /*13d0*/  I2F.F64 R10, UR7 ;  /* 0x00000007000a7d12 */ /* 0x002e620008201c00 */
[----:B0-----:R-:W-:-:S06]  /*13e0*/  DMUL R8, R14, UR12 ;  /* 0x0000000c0e087c28 */ /* 0x001fcc0008000000 */
[----:B------:R-:W-:Y:S02]  /*13f0*/  DFMA R18, -R12, R16, 1 ;  /* 0x3ff000000c12742b */ /* 0x000fe40000000110 */
[----:B-1----:R-:W-:-:S06]  /*1400*/  DMUL R28, R8, R10 ;  /* 0x0000000a081c7228 */ /* 0x002fcc0000000000 */
[----:B------:R-:W-:-:S08]  /*1410*/  DFMA R18, R16, R18, R16 ;  /* 0x000000121012722b */ /* 0x000fd00000000010 */
[----:B------:R-:W-:Y:S01]  /*1420*/  DMUL R8, R18, R28 ;  /* 0x0000001c12087228 */ /* 0x000fe20000000000 */
[----:B------:R-:W-:-:S07]  /*1430*/  FSETP.GEU.AND P1, PT, |R29|, 6.5827683646048100446e-37, PT ;  /* 0x036000001d00780b */ /* 0x000fce0003f2e200 */
[----:B------:R-:W-:-:S08]  /*1440*/  DFMA R10, -R12, R8, R28 ;  /* 0x000000080c0a722b */ /* 0x000fd0000000011c */
[----:B------:R-:W-:-:S10]  /*1450*/  DFMA R8, R18, R10, R8 ;  /* 0x0000000a1208722b */ /* 0x000fd40000000008 */
[----:B------:R-:W-:-:S05]  /*1460*/  FFMA R0, RZ, R13, R9 ;  /* 0x0000000dff007223 */ /* 0x000fca0000000009 */
[----:B------:R-:W-:-:S13]  /*1470*/  FSETP.GT.AND P0, PT, |R0|, 1.469367938527859385e-39, PT ;  /* 0x001000000000780b */ /* 0x000fda0003f04200 */
[----:B------:R-:W-:Y:S05]  /*1480*/  @P0 BRA P1, `(.L_x_69) ;  /* 0x0000000000100947 */ /* 0x000fea0000800000 */
[----:B------:R-:W-:Y:S01]  /*1490*/  MOV R32, R12 ;  /* 0x0000000c00207202 */ /* 0x000fe20000000f00 */
[----:B------:R-:W-:Y:S01]  /*14a0*/  IMAD.MOV.U32 R33, RZ, RZ, R13 ;  /* 0x000000ffff217224 */ /* 0x000fe200078e000d */
[----:B------:R-:W-:-:S07]  /*14b0*/  MOV R7, 0x14d0 ;  /* 0x000014d000077802 */ /* 0x000fce0000000f00 */
[----:B------:R-:W-:Y:S05]  /*14c0*/  CALL.REL.NOINC `($__internal_2_$__cuda_sm20_div_rn_f64_full) ;  /* 0x000000b400987944 */ /* 0x000fea0003c00000 */
.L_x_69:
[----:B------:R-:W-:Y:S05]  /*14d0*/  BSYNC.RECONVERGENT B1 ;  /* 0x0000000000017941 */ /* 0x000fea0003800200 */
.L_x_68:
        /* <DEDUP_REMOVED lines=27> */
.L_x_71:
[----:B------:R-:W-:Y:S05]  /*1690*/  BSYNC.RECONVERGENT B1 ;  /* 0x0000000000017941 */ /* 0x000fea0003800200 */
.L_x_70:
        /* <DEDUP_REMOVED lines=25> */
.L_x_73:
[----:B------:R-:W-:Y:S05]  /*1830*/  BSYNC.RECONVERGENT B1 ;  /* 0x0000000000017941 */ /* 0x000fea0003800200 */
.L_x_72:
[----:B------:R-:W-:Y:S01]  /*1840*/  DADD R2, R2, R8 ;  /* 0x0000000002027229 */ /* 0x000fe20000000008 */
[----:B------:R-:W-:-:S12]  /*1850*/  UIADD3 UR4, UPT, UPT, UR4, 0x2, URZ ;  /* 0x0000000204047890 */ /* 0x000fd8000fffe0ff */
.L_x_65:
[----:B------:R-:W0:Y:S02]  /*1860*/  LDCU UR5, c[0x3][0xc] ;  /* 0x00c00180ff0577ac */ /* 0x000e240008000800 */
[----:B0-----:R-:W-:-:S04]  /*1870*/  ULOP3.LUT UR5, UR5, 0x1, URZ, 0xc0, !UPT ;  /* 0x0000000105057892 */ /* 0x001fc8000f8ec0ff */
[----:B------:R-:W-:-:S09]  /*1880*/  UISETP.NE.U32.AND UP0, UPT, UR5, 0x1, UPT ;  /* 0x000000010500788c */ /* 0x000fd2000bf05070 */
[----:B------:R-:W-:Y:S05]  /*1890*/  BRA.U UP0, `(.L_x_46) ;  /* 0x0000000100f07547 */ /* 0x000fea000b800000 */
        /* <DEDUP_REMOVED lines=26> */
.L_x_75:
[----:B------:R-:W-:Y:S05]  /*1a40*/  BSYNC.RECONVERGENT B1 ;  /* 0x0000000000017941 */ /* 0x000fea0003800200 */
.L_x_74:
        /* <DEDUP_REMOVED lines=29> */
[----:B------:R-:W-:Y:S02]  /*1c20*/  IMAD.MOV.U32 R6, RZ, RZ, R8 ;  /* 0x000000ffff067224 */ /* 0x000fe400078e0008 */
[----:B------:R-:W-:-:S07]  /*1c30*/  IMAD.MOV.U32 R7, RZ, RZ, R9 ;  /* 0x000000ffff077224 */ /* 0x000fce00078e0009 */
.L_x_77:
[----:B------:R-:W-:Y:S05]  /*1c40*/  BSYNC.RECONVERGENT B1 ;  /* 0x0000000000017941 */ /* 0x000fea0003800200 */
.L_x_76:
[----:B------:R-:W-:-:S11]  /*1c50*/  DADD R2, R2, R6 ;  /* 0x0000000002027229 */ /* 0x000fd60000000006 */
.L_x_46:
[----:B------:R-:W0:Y:S01]  /*1c60*/  LDCU UR5, c[0x3][0xc] ;  /* 0x00c00180ff0577ac */ /* 0x000e220008000800 */
[----:B------:R-:W-:Y:S02]  /*1c70*/  IMAD.MOV.U32 R0, RZ, RZ, R1 ;  /* 0x000000ffff007224 */ /* 0x000fe400078e0001 */
[----:B------:R-:W-:Y:S01]  /*1c80*/  VIADD R6, R1, 0x48 ;  /* 0x0000004801067836 */ /* 0x000fe20000000000 */
[----:B0-----:R-:W-:-:S09]  /*1c90*/  UISETP.GE.AND UP0, UPT, UR5, 0x1, UPT ;  /* 0x000000010500788c */ /* 0x001fd2000bf06270 */
[----:B------:R-:W-:Y:S05]  /*1ca0*/  BRA.U !UP0, `(.L_x_78) ;  /* 0x00000009081c7547 */ /* 0x000fea000b800000 */
[----:B------:R-:W-:Y:S01]  /*1cb0*/  UISETP.GE.U32.AND UP1, UPT, UR5, 0x4, UPT ;  /* 0x000000040500788c */ /* 0x000fe2000bf26070 */
[----:B-----5:R-:W-:Y:S01]  /*1cc0*/  DMUL R8, R2, R2 ;  /* 0x0000000202087228 */ /* 0x020fe20000000000 */
[----:B------:R-:W-:Y:S01]  /*1cd0*/  ULOP3.LUT UR8, UR5, 0x3, URZ, 0xc0, !UPT ;  /* 0x0000000305087892 */ /* 0x000fe2000f8ec0ff */
[----:B------:R-:W-:-:S03]  /*1ce0*/  IMAD.MOV.U32 R7, RZ, RZ, RZ ;  /* 0x000000ffff077224 */ /* 0x000fc600078e00ff */
[----:B------:R-:W-:-:S03]  /*1cf0*/  UISETP.NE.AND UP2, UPT, UR8, URZ, UPT ;  /* 0x000000ff0800728c */ /* 0x000fc6000bf45270 */
[----:B------:R-:W-:Y:S01]  /*1d00*/  DFMA R8, R4, R4, R8 ;  /* 0x000000040408722b */ /* 0x000fe20000000008 */
[----:B------:R-:W-:Y:S10]  /*1d10*/  BRA.U !UP1, `(.L_x_79) ;  /* 0x0000000509787547 */ /* 0x000ff4000b800000 */
[----:B------:R-:W-:Y:S01]  /*1d20*/  ULOP3.LUT UR4, UR5, 0x7ffffffc, URZ, 0xc0, !UPT ;  /* 0x7ffffffc05047892 */ /* 0x000fe2000f8ec0ff */
[----:B------:R-:W-:Y:S01]  /*1d30*/  IMAD.MOV.U32 R22, RZ, RZ, RZ ;  /* 0x000000ffff167224 */ /* 0x000fe200078e00ff */
[----:B------:R-:W0:Y:S04]  /*1d40*/  LDCU UR9, c[0x3][0x8] ;  /* 0x00c00100ff0977ac */ /* 0x000e280008000800 */
[----:B------:R-:W-:Y:S01]  /*1d50*/  IMAD.U32 R7, RZ, RZ, UR4 ;  /* 0x00000004ff077e24 */ /* 0x000fe2000f8e00ff */
[----:B------:R-:W1:Y:S06]  /*1d60*/  LDCU.64 UR6, c[0x0][0x388] ;  /* 0x00007100ff0677ac */ /* 0x000e6c0008000a00 */
.L_x_80:
[----:B0-----:R-:W-:-:S04]  /*1d70*/  IMAD R11, R22, UR9, RZ ;  /* 0x00000009160b7c24 */ /* 0x001fc8000f8e02ff */
[----:B------:R-:W-:Y:S01]  /*1d80*/  VIADD R15, R11, UR9 ;  /* 0x000000090b0f7c36 */ /* 0x000fe20008000000 */
[----:B------:R-:W-:-:S04]  /*1d90*/  IADD3 R10, P0, PT, R26, R11, RZ ;  /* 0x0000000b1a0a7210 */ /* 0x000fc80007f1e0ff */
[----:B------:R-:W-:Y:S01]  /*1da0*/  LEA.HI.X.SX32 R19, R11, R27, 0x1, P0 ;  /* 0x0000001b0b137211 */ /* 0x000fe200000f0eff */
[----:B------:R-:W-:Y:S01]  /*1db0*/  VIADD R11, R15, UR9 ;  /* 0x000000090f0b7c36 */ /* 0x000fe20008000000 */
[----:B-1----:R-:W-:Y:S02]  /*1dc0*/  LEA R18, P0, R10, UR6, 0x3 ;  /* 0x000000060a127c11 */ /* 0x002fe4000f8018ff */
[C---:B------:R-:W-:Y:S01]  /*1dd0*/  IADD3 R23, P1, PT, R26.reuse, R15, RZ ;  /* 0x0000000f1a177210 */ /* 0x040fe20007f3e0ff */
[----:B------:R-:W-:Y:S01]  /*1de0*/  VIADD R17, R11, UR9 ;  /* 0x000000090b117c36 */ /* 0x000fe20008000000 */
[----:B------:R-:W-:Y:S02]  /*1df0*/  IADD3 R21, P2, PT, R26, R11, RZ ;  /* 0x0000000b1a157210 */ /* 0x000fe40007f5e0ff */
[----:B------:R-:W-:Y:S02]  /*1e00*/  LEA.HI.X R19, R10, UR7, R19, 0x3, P0 ;  /* 0x000000070a137c11 */ /* 0x000fe400080f1c13 */
[----:B------:R-:W-:-:S02]  /*1e10*/  IADD3 R20, P3, PT, R26, R17, RZ ;  /* 0x000000111a147210 */ /* 0x000fc40007f7e0ff */
[-C--:B------:R-:W-:Y:S02]  /*1e20*/  LEA.HI.X.SX32 R28, R15, R27.reuse, 0x1, P1 ;  /* 0x0000001b0f1c7211 */ /* 0x080fe400008f0eff */
[-C--:B------:R-:W-:Y:S01]  /*1e30*/  LEA.HI.X.SX32 R24, R11, R27.reuse, 0x1, P2 ;  /* 0x0000001b0b187211 */ /* 0x080fe200010f0eff */
[----:B------:R-:W2:Y:S01]  /*1e40*/  LDG.E.64 R18, desc[UR10][R18.64] ;  /* 0x0000000a12127981 */ /* 0x000ea2000c1e1b00 */
[----:B------:R-:W-:Y:S02]  /*1e50*/  LEA R16, P0, R23, UR6, 0x3 ;  /* 0x0000000617107c11 */ /* 0x000fe4000f8018ff */
[----:B------:R-:W-:Y:S02]  /*1e60*/  LEA R14, P1, R21, UR6, 0x3 ;  /* 0x00000006150e7c11 */ /* 0x000fe4000f8218ff */
[----:B------:R-:W-:Y:S02]  /*1e70*/  LEA.HI.X.SX32 R11, R17, R27, 0x1, P3 ;  /* 0x0000001b110b7211 */ /* 0x000fe400018f0eff */
[----:B------:R-:W-:-:S02]  /*1e80*/  LEA R10, P2, R20, UR6, 0x3 ;  /* 0x00000006140a7c11 */ /* 0x000fc4000f8418ff */
[----:B------:R-:W-:Y:S02]  /*1e90*/  LEA.HI.X R17, R23, UR7, R28, 0x3, P0 ;  /* 0x0000000717117c11 */ /* 0x000fe400080f1c1c */
[----:B------:R-:W-:Y:S02]  /*1ea0*/  LEA.HI.X R15, R21, UR7, R24, 0x3, P1 ;  /* 0x00000007150f7c11 */ /* 0x000fe400088f1c18 */
[----:B------:R-:W-:Y:S02]  /*1eb0*/  LEA.HI.X R11, R20, UR7, R11, 0x3, P2 ;  /* 0x00000007140b7c11 */ /* 0x000fe400090f1c0b */
[----:B------:R-:W3:Y:S04]  /*1ec0*/  LDG.E.64 R16, desc[UR10][R16.64] ;  /* 0x0000000a10107981 */ /* 0x000ee8000c1e1b00 */
[----:B------:R-:W4:Y:S04]  /*1ed0*/  LDG.E.64 R14, desc[UR10][R14.64] ;  /* 0x0000000a0e0e7981 */ /* 0x000f28000c1e1b00 */
[----:B------:R-:W5:Y:S01]  /*1ee0*/  LDG.E.64 R10, desc[UR10][R10.64] ;  /* 0x0000000a0a0a7981 */ /* 0x000f62000c1e1b00 */
[----:B------:R-:W-:-:S04]  /*1ef0*/  IMAD.SHL.U32 R23, R22, 0x4, RZ ;  /* 0x0000000416177824 */ /* 0x000fc800078e00ff */
[----:B------:R-:W0:Y:S08]  /*1f00*/  LDC.64 R46, c[0x3][R23+0x80] ;  /* 0x00c02000172e7b82 */ /* 0x000e300000000a00 */
[----:B------:R-:W1:Y:S08]  /*1f10*/  LDC R44, c[0x3][R23+0x7c] ;  /* 0x00c01f00172c7b82 */ /* 0x000e700000000800 */
[----:B------:R-:W1:Y:S08]  /*1f20*/  LDC R45, c[0x3][R23+0x88] ;  /* 0x00c02200172d7b82 */ /* 0x000e700000000800 */
[----:B------:R-:W1:Y:S08]  /*1f30*/  LDC.64 R42, c[0x3][R23+0x58] ;  /* 0x00c01600172a7b82 */ /* 0x000e700000000a00 */
[----:B------:R-:W1:Y:S01]  /*1f40*/  LDC.64 R40, c[0x3][R23+0x60] ;  /* 0x00c0180017287b82 */ /* 0x000e620000000a00 */
[----:B0-----:R-:W-:Y:S08]  /*1f50*/  I2F.F64 R20, R46 ;  /* 0x0000002e00147312 */ /* 0x001ff00000201c00 */
[----:B-1----:R-:W0:Y:S08]  /*1f60*/  I2F.F64 R38, R44 ;  /* 0x0000002c00267312 */ /* 0x002e300000201c00 */
[----:B------:R-:W1:Y:S08]  /*1f70*/  I2F.F64 R36, R47 ;  /* 0x0000002f00247312 */ /* 0x000e700000201c00 */
[----:B------:R-:W1:Y:S01]  /*1f80*/  I2F.F64 R32, R45 ;  /* 0x0000002d00207312 */ /* 0x000e620000201c00 */
[----:B0-----:R-:W-:-:S07]  /*1f90*/  DMUL R38, R38, R2 ;  /* 0x0000000226267228 */ /* 0x001fce0000000000 */
[----:B------:R-:W0:Y:S01]  /*1fa0*/  I2F.F64 R28, R42 ;  /* 0x0000002a001c7312 */ /* 0x000e220000201c00 */
[----:B------:R-:W-:-:S07]  /*1fb0*/  DMUL R20, R20, R2 ;  /* 0x0000000214147228 */ /* 0x000fce0000000000 */
[----:B------:R-:W0:Y:S01]  /*1fc0*/  I2F.F64 R24, R43 ;  /* 0x0000002b00187312 */ /* 0x000e220000201c00 */
[----:B-1----:R-:W-:-:S07]  /*1fd0*/  DMUL R36, R36, R2 ;  /* 0x0000000224247228 */ /* 0x002fce0000000000 */
[----:B------:R-:W1:Y:S01]  /*1fe0*/  I2F.F64 R34, R40 ;  /* 0x0000002800227312 */ /* 0x000e620000201c00 */
[----:B------:R-:W-:-:S07]  /*1ff0*/  DMUL R32, R32, R2 ;  /* 0x0000000220207228 */ /* 0x000fce0000000000 */
[----:B------:R-:W1:Y:S01]  /*2000*/  I2F.F64 R30, R41 ;  /* 0x00000029001e7312 */ /* 0x000e620000201c00 */
[-C--:B0-----:R-:W-:Y:S02]  /*2010*/  DFMA R28, R28, R4.reuse, R38 ;  /* 0x000000041c1c722b */ /* 0x081fe40000000026 */
[-C--:B------:R-:W-:Y:S01]  /*2020*/  DFMA R24, R24, R4.reuse, R20 ;  /* 0x000000041818722b */ /* 0x080fe20000000014 */
[----:B------:R-:W-:Y:S01]  /*2030*/  IMAD.MOV.U32 R20, RZ, RZ, 0x0 ;  /* 0x00000000ff147424 */ /* 0x000fe200078e00ff */
[----:B------:R-:W-:Y:S01]  /*2040*/  MOV R21, 0x40080000 ;  /* 0x4008000000157802 */ /* 0x000fe20000000f00 */
[----:B-1----:R-:W-:-:S03]  /*2050*/  DFMA R34, R34, R4, R36 ;  /* 0x000000042222722b */ /* 0x002fc60000000024 */
[----:B------:R-:W-:Y:S02]  /*2060*/  DMUL R42, R28, 4.5 ;  /* 0x401200001c2a7828 */ /* 0x000fe40000000000 */
[----:B------:R-:W-:Y:S02]  /*2070*/  DMUL R36, R24, 4.5 ;  /* 0x4012000018247828 */ /* 0x000fe40000000000 */
[----:B------:R-:W-:Y:S02]  /*2080*/  DFMA R38, R28, R20, 1 ;  /* 0x3ff000001c26742b */ /* 0x000fe40000000014 */
[----:B------:R-:W-:Y:S02]  /*2090*/  DFMA R30, R30, R4, R32 ;  /* 0x000000041e1e722b */ /* 0x000fe40000000020 */
[----:B------:R-:W-:-:S04]  /*20a0*/  DFMA R32, R24, R20, 1 ;  /* 0x3ff000001820742b */ /* 0x000fc80000000014 */
[----:B------:R-:W-:Y:S02]  /*20b0*/  DFMA R28, R28, R42, R38 ;  /* 0x0000002a1c1c722b */ /* 0x000fe40000000026 */
[----:B------:R-:W-:Y:S02]  /*20c0*/  DFMA R38, R34, R20, 1 ;  /* 0x3ff000002226742b */ /* 0x000fe40000000014 */
[----:B------:R-:W-:Y:S02]  /*20d0*/  DFMA R24, R24, R36, R32 ;  /* 0x000000241818722b */ /* 0x000fe40000000020 */
[----:B------:R-:W-:Y:S02]  /*20e0*/  DMUL R36, R34, 4.5 ;  /* 0x4012000022247828 */ /* 0x000fe40000000000 */
[C---:B------:R-:W-:Y:S02]  /*20f0*/  DMUL R32, R30.reuse, 4.5 ;  /* 0x401200001e207828 */ /* 0x040fe40000000000 */
[----:B------:R-:W-:Y:S01]  /*2100*/  DFMA R20, R30, R20, 1 ;  /* 0x3ff000001e14742b */ /* 0x000fe20000000014 */
[----:B------:R-:W-:-:S03]  /*2110*/  IMAD.SHL.U32 R23, R22, 0x8, RZ ;  /* 0x0000000816177824 */ /* 0x000fc600078e00ff */
[----:B------:R-:W-:Y:S02]  /*2120*/  DFMA R34, R34, R36, R38 ;  /* 0x000000242222722b */ /* 0x000fe40000000026 */
[----:B------:R-:W0:Y:S02]  /*2130*/  LDC.64 R36, c[0x3][R23+0x20] ;  /* 0x00c0080017247b82 */ /* 0x000e240000000a00 */
[----:B------:R-:W-:-:S06]  /*2140*/  DFMA R20, R30, R32, R20 ;  /* 0x000000201e14722b */ /* 0x000fcc0000000014 */
[----:B------:R-:W1:Y:S08]  /*2150*/  LDC.64 R30, c[0x3][R23+0x10] ;  /* 0x00c00400171e7b82 */ /* 0x000e700000000a00 */
[----:B------:R-:W1:Y:S08]  /*2160*/  LDC.64 R32, c[0x3][R23+0x18] ;  /* 0x00c0060017207b82 */ /* 0x000e700000000a00 */
[----:B------:R-:W1:Y:S01]  /*2170*/  LDC.64 R38, c[0x3][R23+0x28] ;  /* 0x00c00a0017267b82 */ /* 0x000e620000000a00 */
[----:B0-----:R-:W-:-:S02]  /*2180*/  DMUL R36, R12, R36 ;  /* 0x000000240c247228 */ /* 0x001fc40000000000 */
[C---:B------:R-:W-:Y:S02]  /*2190*/  DFMA R28, R8.reuse, -1.5, R28 ;  /* 0xbff80000081c782b */ /* 0x040fe4000000001c */
[C---:B------:R-:W-:Y:S02]  /*21a0*/  DFMA R24, R8.reuse, -1.5, R24 ;  /* 0xbff800000818782b */ /* 0x040fe40000000018 */
[----:B------:R-:W-:Y:S02]  /*21b0*/  DFMA R34, R8, -1.5, R34 ;  /* 0xbff800000822782b */ /* 0x000fe40000000022 */
[----:B-1----:R-:W-:Y:S02]  /*21c0*/  DMUL R30, R12, R30 ;  /* 0x0000001e0c1e7228 */ /* 0x002fe40000000000 */
[----:B------:R-:W-:Y:S02]  /*21d0*/  DFMA R20, R8, -1.5, R20 ;  /* 0xbff800000814782b */ /* 0x000fe40000000014 */
[----:B------:R-:W-:-:S02]  /*21e0*/  DMUL R32, R12, R32 ;  /* 0x000000200c207228 */ /* 0x000fc40000000000 */
[----:B------:R-:W-:Y:S02]  /*21f0*/  DMUL R38, R12, R38 ;  /* 0x000000260c267228 */ /* 0x000fe40000000000 */
[----:B------:R-:W-:-:S04]  /*2200*/  DMUL R28, R30, R28 ;  /* 0x0000001c1e1c7228 */ /* 0x000fc80000000000 */
[----:B------:R-:W-:Y:S02]  /*2210*/  DMUL R24, R32, R24 ;  /* 0x0000001820187228 */ /* 0x000fe40000000000 */
[----:B------:R-:W-:Y:S02]  /*2220*/  DMUL R34, R36, R34 ;  /* 0x0000002224227228 */ /* 0x000fe40000000000 */
[----:B------:R-:W-:Y:S01]  /*2230*/  DMUL R20, R38, R20 ;  /* 0x0000001426147228 */ /* 0x000fe20000000000 */
[C---:B------:R-:W-:Y:S02]  /*2240*/  IMAD R23, R22.reuse, 0x8, R0 ;  /* 0x0000000816177824 */ /* 0x040fe400078e0200 */
[----:B------:R-:W-:-:S03]  /*2250*/  VIADD R22, R22, 0x4 ;  /* 0x0000000416167836 */ /* 0x000fc60000000000 */
[----:B------:R0:W-:Y:S04]  /*2260*/  STL.64 [R23+0x48], R28 ;  /* 0x0000481c17007387 */ /* 0x0001e80000100a00 */
[----:B------:R0:W-:Y:S04]  /*2270*/  STL.64 [R23+0x50], R24 ;  /* 0x0000501817007387 */ /* 0x0001e80000100a00 */
[----:B------:R0:W-:Y:S04]  /*2280*/  STL.64 [R23+0x58], R34 ;  /* 0x0000582217007387 */ /* 0x0001e80000100a00 */
[----:B------:R0:W-:Y:S01]  /*2290*/  STL.64 [R23+0x60], R20 ;  /* 0x0000601417007387 */ /* 0x0001e20000100a00 */
[----:B------:R-:W-:-:S03]  /*22a0*/  ISETP.NE.AND P0, PT, R22, R7, PT ;  /* 0x000000071600720c */ /* 0x000fc60003f05270 */
[----:B--2---:R0:W-:Y:S04]  /*22b0*/  STL.64 [R23], R18 ;  /* 0x0000001217007387 */ /* 0x0041e80000100a00 */
[----:B---3--:R0:W-:Y:S04]  /*22c0*/  STL.64 [R23+0x8], R16 ;  /* 0x0000081017007387 */ /* 0x0081e80000100a00 */
[----:B----4-:R0:W-:Y:S04]  /*22d0*/  STL.64 [R23+0x10], R14 ;  /* 0x0000100e17007387 */ /* 0x0101e80000100a00 */
[----:B-----5:R0:W-:Y:S01]  /*22e0*/  STL.64 [R23+0x18], R10 ;  /* 0x0000180a17007387 */ /* 0x0201e20000100a00 */
[----:B------:R-:W-:Y:S05]  /*22f0*/  @P0 BRA `(.L_x_80) ;  /* 0xfffffff8009c0947 */ /* 0x000fea000383ffff */
.L_x_79:
[----:B------:R-:W-:Y:S05]  /*2300*/  BRA.U !UP2, `(.L_x_78) ;  /* 0x000000010a847547 */ /* 0x000fea000b800000 */
[----:B------:R-:W1:Y:S01]  /*2310*/  LDCU UR6, c[0x3][0x8] ;  /* 0x00c00100ff0677ac */ /* 0x000e620008000800 */
[----:B------:R-:W2:Y:S01]  /*2320*/  LDCU.64 UR12, c[0x0][0x388] ;  /* 0x00007100ff0c77ac */ /* 0x000ea20008000a00 */
[----:B------:R-:W-:-:S05]  /*2330*/  UMOV UR4, URZ ;  /* 0x000000ff00047c82 */ /* 0x000fca0008000000 */
.L_x_81:
[----:B01-3--:R-:W-:-:S05]  /*2340*/  IMAD R11, R7, UR6, RZ ;  /* 0x00000006070b7c24 */ /* 0x00bfca000f8e02ff */
[----:B------:R-:W-:-:S04]  /*2350*/  IADD3 R14, P0, PT, R26, R11, RZ ;  /* 0x0000000b1a0e7210 */ /* 0x000fc80007f1e0ff */
[----:B------:R-:W-:Y:S02]  /*2360*/  LEA.HI.X.SX32 R11, R11, R27, 0x1, P0 ;  /* 0x0000001b0b0b7211 */ /* 0x000fe400000f0eff */
[----:B--2---:R-:W-:-:S04]  /*2370*/  LEA R10, P0, R14, UR12, 0x3 ;  /* 0x0000000c0e0a7c11 */ /* 0x004fc8000f8018ff */
[----:B------:R-:W-:-:S06]  /*2380*/  LEA.HI.X R11, R14, UR13, R11, 0x3, P0 ;  /* 0x0000000d0e0b7c11 */ /* 0x000fcc00080f1c0b */
[----:B------:R-:W2:Y:S01]  /*2390*/  LDG.E.64 R10, desc[UR10][R10.64] ;  /* 0x0000000a0a0a7981 */ /* 0x000ea2000c1e1b00 */
[C---:B------:R-:W-:Y:S01]  /*23a0*/  IMAD.SHL.U32 R23, R7.reuse, 0x4, RZ ;  /* 0x0000000407177824 */ /* 0x040fe200078e00ff */
[----:B------:R-:W-:Y:S01]  /*23b0*/  UIADD3 UR4, UPT, UPT, UR4, 0x1, URZ ;  /* 0x0000000104047890 */ /* 0x000fe2000fffe0ff */
[----:B------:R-:W-:Y:S02]  /*23c0*/  IMAD.SHL.U32 R22, R7, 0x8, RZ ;  /* 0x0000000807167824 */ /* 0x000fe400078e00ff */
[----:B------:R-:W0:Y:S01]  /*23d0*/  LDC R25, c[0x3][R23+0x7c] ;  /* 0x00c01f0017197b82 */ /* 0x000e220000000800 */
[----:B------:R-:W-:-:S07]  /*23e0*/  UISETP.NE.AND UP1, UPT, UR4, UR8, UPT ;  /* 0x000000080400728c */ /* 0x000fce000bf25270 */
[----:B------:R-:W1:Y:S08]  /*23f0*/  LDC R24, c[0x3][R23+0x58] ;  /* 0x00c0160017187b82 */ /* 0x000e700000000800 */
[----:B------:R-:W3:Y:S01]  /*2400*/  LDC.64 R18, c[0x3][R22+0x10] ;  /* 0x00c0040016127b82 */ /* 0x000ee20000000a00 */
[----:B0-----:R-:W0:Y:S08]  /*2410*/  I2F.F64 R16, R25 ;  /* 0x0000001900107312 */ /* 0x001e300000201c00 */
[----:B-1----:R-:W1:Y:S01]  /*2420*/  I2F.F64 R14, R24 ;  /* 0x00000018000e7312 */ /* 0x002e620000201c00 */
[----:B0-----:R-:W-:-:S02]  /*2430*/  DMUL R16, R16, R2 ;  /* 0x0000000210107228 */ /* 0x001fc40000000000 */
[----:B---3--:R-:W-:-:S06]  /*2440*/  DMUL R18, R12, R18 ;  /* 0x000000120c127228 */ /* 0x008fcc0000000000 */
[----:B-1----:R-:W-:Y:S01]  /*2450*/  DFMA R14, R14, R4, R16 ;  /* 0x000000040e0e722b */ /* 0x002fe20000000010 */
[----:B------:R-:W-:Y:S02]  /*2460*/  IMAD.MOV.U32 R16, RZ, RZ, 0x0 ;  /* 0x00000000ff107424 */ /* 0x000fe400078e00ff */
[----:B------:R-:W-:-:S05]  /*2470*/  IMAD.MOV.U32 R17, RZ, RZ, 0x40080000 ;  /* 0x40080000ff117424 */ /* 0x000fca00078e00ff */
[C---:B------:R-:W-:Y:S02]  /*2480*/  DMUL R20, R14.reuse, 4.5 ;  /* 0x401200000e147828 */ /* 0x040fe40000000000 */
[----:B------:R-:W-:-:S08]  /*2490*/  DFMA R16, R14, R16, 1 ;  /* 0x3ff000000e10742b */ /* 0x000fd00000000010 */
[----:B------:R-:W-:Y:S01]  /*24a0*/  DFMA R16, R14, R20, R16 ;  /* 0x000000140e10722b */ /* 0x000fe20000000010 */
[C---:B------:R-:W-:Y:S02]  /*24b0*/  IMAD R15, R7.reuse, 0x8, R0 ;  /* 0x00000008070f7824 */ /* 0x040fe400078e0200 */
[----:B------:R-:W-:-:S05]  /*24c0*/  VIADD R7, R7, 0x1 ;  /* 0x0000000107077836 */ /* 0x000fca0000000000 */
[----:B------:R-:W-:-:S08]  /*24d0*/  DFMA R16, R8, -1.5, R16 ;  /* 0xbff800000810782b */ /* 0x000fd00000000010 */
[----:B------:R-:W-:-:S07]  /*24e0*/  DMUL R16, R18, R16 ;  /* 0x0000001012107228 */ /* 0x000fce0000000000 */
[----:B------:R3:W-:Y:S04]  /*24f0*/  STL.64 [R15+0x48], R16 ;  /* 0x000048100f007387 */ /* 0x0007e80000100a00 */
[----:B--2---:R3:W-:Y:S01]  /*2500*/  STL.64 [R15], R10 ;  /* 0x0000000a0f007387 */ /* 0x0047e20000100a00 */
[----:B------:R-:W-:Y:S05]  /*2510*/  BRA.U UP1, `(.L_x_81) ;  /* 0xfffffffd01887547 */ /* 0x000fea000b83ffff */
.L_x_78:
[----:B------:R-:W1:Y:S01]  /*2520*/  LDCU.U8 UR4, c[0x3][0x110] ;  /* 0x00c02200ff0477ac */ /* 0x000e620008000000 */
[----:B0-----:R-:W-:Y:S02]  /*2530*/  IMAD.MOV.U32 R34, RZ, RZ, 0x0 ;  /* 0x00000000ff227424 */ /* 0x001fe400078e00ff */
[----:B------:R-:W-:Y:S01]  /*2540*/  IMAD.MOV.U32 R35, RZ, RZ, 0x40000000 ;  /* 0x40000000ff237424 */ /* 0x000fe200078e00ff */
[----:B-1----:R-:W-:-:S09]  /*2550*/  UISETP.NE.AND UP1, UPT, UR4, URZ, UPT ;  /* 0x000000ff0400728c */ /* 0x002fd2000bf25270 */
[----:B------:R-:W-:Y:S05]  /*2560*/  BRA.U !UP1, `(.L_x_82) ;  /* 0x0000009d09f87547 */ /* 0x000fea000b800000 */
[----:B-----5:R-:W-:Y:S01]  /*2570*/  CS2R R12, SRZ ;  /* 0x00000000000c7805 */ /* 0x020fe2000001ff00 */
[----:B------:R-:W-:Y:S06]  /*2580*/  BRA.U !UP0, `(.L_x_83) ;  /* 0x0000003108587547 */ /* 0x000fec000b800000 */
[----:B------:R-:W-:Y:S01]  /*2590*/  UISETP.GE.U32.AND UP0, UPT, UR5, 0x10, UPT ;  /* 0x000000100500788c */ /* 0x000fe2000bf06070 */
[----:B------:R-:W-:Y:S01]  /*25a0*/  IMAD.MOV.U32 R4, RZ, RZ, RZ ;  /* 0x000000ffff047224 */ /* 0x000fe200078e00ff */
[----:B------:R-:W-:Y:S01]  /*25b0*/  CS2R R12, SRZ ;  /* 0x00000000000c7805 */ /* 0x000fe2000001ff00 */
[----:B------:R-:W-:-:S06]  /*25c0*/  ULOP3.LUT UR6, UR5, 0xf, URZ, 0xc0, !UPT ;  /* 0x0000000f05067892 */ /* 0x000fcc000f8ec0ff */
[----:B------:R-:W-:Y:S06]  /*25d0*/  BRA.U !UP0, `(.L_x_84) ;  /* 0x0000001908a07547 */ /* 0x000fec000b800000 */
[----:B------:R-:W-:Y:S01]  /*25e0*/  ULOP3.LUT UR4, UR5, 0x7ffffff0, URZ, 0xc0, !UPT ;  /* 0x7ffffff005047892 */ /* 0x000fe2000f8ec0ff */
[----:B------:R-:W-:Y:S01]  /*25f0*/  IMAD.MOV.U32 R3, RZ, RZ, RZ ;  /* 0x000000ffff037224 */ /* 0x000fe200078e00ff */
[----:B------:R-:W-:-:S04]  /*2600*/  CS2R R12, SRZ ;  /* 0x00000000000c7805 */ /* 0x000fc8000001ff00 */
[----:B------:R-:W-:-:S07]  /*2610*/  MOV R4, UR4 ;  /* 0x0000000400047c02 */ /* 0x000fce0008000f00 */
.L_x_117:
[----:B------:R-:W-:-:S05]  /*2620*/  IMAD R2, R3, 0x8, R0 ;  /* 0x0000000803027824 */ /* 0x000fca00078e0200 */
[----:B------:R-:W2:Y:S04]  /*2630*/  LDL.64 R32, [R2+0x48] ;  /* 0x0000480002207983 */ /* 0x000ea80000100a00 */
[----:B------:R-:W4:Y:S01]  /*2640*/  LDL.64 R8, [R2] ;  /* 0x0000000002087983 */ /* 0x000f220000100a00 */
[----:B---3--:R-:W-:Y:S01]  /*2650*/  IMAD.MOV.U32 R10, RZ, RZ, 0x1 ;  /* 0x00000001ff0a7424 */ /* 0x008fe200078e00ff */
[----:B------:R-:W-:Y:S01]  /*2660*/  BSSY.RECONVERGENT B1, `(.L_x_85) ;  /* 0x0000016000017945 */ /* 0x000fe20003800200 */
[----:B------:R-:W-:-:S05]  /*2670*/  VIADD R3, R3, 0x10 ;  /* 0x0000001003037836 */ /* 0x000fca0000000000 */
[----:B------:R-:W-:Y:S01]  /*2680*/  ISETP.NE.AND P4, PT, R3, R4, PT ;  /* 0x000000040300720c */ /* 0x000fe20003f85270 */
[----:B--2---:R-:W0:Y:S01]  /*2690*/  MUFU.RCP64H R11, R33 ;  /* 0x00000021000b7308 */ /* 0x004e220000001800 */
[----:B----4-:R-:W-:Y:S02]  /*26a0*/  DADD R28, R8, -R32 ;  /* 0x00000000081c7229 */ /* 0x010fe40000000820 */
[----:B0-----:R-:W-:-:S08]  /*26b0*/  DFMA R14, -R32, R10, 1 ;  /* 0x3ff00000200e742b */ /* 0x001fd0000000010a */
[----:B------:R-:W-:-:S08]  /*26c0*/  DFMA R14, R14, R14, R14 ;  /* 0x0000000e0e0e722b */ /* 0x000fd0000000000e */
[----:B------:R-:W-:-:S08]  /*26d0*/  DFMA R14, R10, R14, R10 ;  /* 0x0000000e0a0e722b */ /* 0x000fd0000000000a */
[----:B------:R-:W-:-:S08]  /*26e0*/  DFMA R10, -R32, R14, 1 ;  /* 0x3ff00000200a742b */ /* 0x000fd0000000010e */
[----:B------:R-:W-:-:S08]  /*26f0*/  DFMA R10, R14, R10, R14 ;  /* 0x0000000a0e0a722b */ /* 0x000fd0000000000e */
[----:B------:R-:W-:-:S08]  /*2700*/  DMUL R8, |R28|, R10 ;  /* 0x0000000a1c087228 */ /* 0x000fd00000000200 */
[--C-:B------:R-:W-:Y:S02]  /*2710*/  DFMA R14, -R32, R8, |R28|.reuse ;  /* 0x00000008200e722b */ /* 0x100fe4000000051c */
[----:B------:R-:W-:-:S06]  /*2720*/  DADD R28, -RZ, |R28| ;  /* 0x00000000ff1c7229 */ /* 0x000fcc000000051c */
[----:B------:R-:W-:-:S04]  /*2730*/  DFMA R10, R10, R14, R8 ;  /* 0x0000000e0a0a722b */ /* 0x000fc80000000008 */
[----:B------:R-:W-:-:S06]  /*2740*/  FSETP.GEU.AND P1, PT, |R29|, 6.5827683646048100446e-37, PT ;  /* 0x036000001d00780b */ /* 0x000fcc0003f2e200 */
[----:B------:R-:W-:-:S05]  /*2750*/  FFMA R5, RZ, R33, R11 ;  /* 0x00000021ff057223 */ /* 0x000fca000000000b */
[----:B------:R-:W-:-:S13]  /*2760*/  FSETP.GT.AND P0, PT, |R5|, 1.469367938527859385e-39, PT ;  /* 0x001000000500780b */ /* 0x000fda0003f04200 */
[----:B------:R-:W-:Y:S05]  /*2770*/  @P0 BRA P1, `(.L_x_86) ;  /* 0x0000000000100947 */ /* 0x000fea0000800000 */
[----:B------:R-:W-:-:S07]  /*2780*/  MOV R7, 0x27a0 ;  /* 0x000027a000077802 */ /* 0x000fce0000000f00 */
[----:B------:R-:W-:Y:S05]  /*2790*/  CALL.REL.NOINC `($__internal_2_$__cuda_sm20_div_rn_f64_full) ;  /* 0x000000a000e47944 */ /* 0x000fea0003c00000 */
[----:B------:R-:W-:Y:S02]  /*27a0*/  IMAD.MOV.U32 R10, RZ, RZ, R8 ;  /* 0x000000ffff0a7224 */ /* 0x000fe400078e0008 */
[----:B------:R-:W-:-:S07]  /*27b0*/  IMAD.MOV.U32 R11, RZ, RZ, R9 ;  /* 0x000000ffff0b7224 */ /* 0x000fce00078e0009 */
.L_x_86:
[----:B------:R-:W-:Y:S05]  /*27c0*/  BSYNC.RECONVERGENT B1 ;  /* 0x0000000000017941 */ /* 0x000fea0003800200 */
.L_x_85:
[----:B------:R-:W2:Y:S04]  /*27d0*/  LDL.64 R32, [R2+0x50] ;  /* 0x0000500002207983 */ /* 0x000ea80000100a00 */
[----:B------:R-:W3:Y:S01]  /*27e0*/  LDL.64 R8, [R2+0x8] ;  /* 0x0000080002087983 */ /* 0x000ee20000100a00 */
[----:B------:R-:W-:Y:S01]  /*27f0*/  IMAD.MOV.U32 R14, RZ, RZ, 0x1 ;  /* 0x00000001ff0e7424 */ /* 0x000fe200078e00ff */
[----:B------:R-:W-:Y:S01]  /*2800*/  DSETP.GT.AND P0, PT, R10, R12, PT ;  /* 0x0000000c0a00722a */ /* 0x000fe20003f04000 */
[----:B------:R-:W-:Y:S05]  /*2810*/  BSSY.RECONVERGENT B1, `(.L_x_87) ;  /* 0x0000014000017945 */ /* 0x000fea0003800200 */
[----:B------:R-:W-:-:S02]  /*2820*/  FSEL R12, R10, R12, P0 ;  /* 0x0000000c0a0c7208 */ /* 0x000fc40000000000 */
[----:B------:R-:W-:Y:S01]  /*2830*/  FSEL R13, R11, R13, P0 ;  /* 0x0000000d0b0d7208 */ /* 0x000fe20000000000 */
[----:B--2---:R-:W0:Y:S01]  /*2840*/  MUFU.RCP64H R15, R33 ;  /* 0x00000021000f7308 */ /* 0x004e220000001800 */
[----:B---3--:R-:W-:Y:S02]  /*2850*/  DADD R28, R8, -R32 ;  /* 0x00000000081c7229 */ /* 0x008fe40000000820 */
        /* <DEDUP_REMOVED lines=15> */
.L_x_88:
[----:B------:R-:W-:Y:S05]  /*2950*/  BSYNC.RECONVERGENT B1 ;  /* 0x0000000000017941 */ /* 0x000fea0003800200 */
.L_x_87:
        /* <DEDUP_REMOVED lines=26> */
.L_x_90:
[----:B------:R-:W-:Y:S05]  /*2b00*/  BSYNC.RECONVERGENT B1 ;  /* 0x0000000000017941 */ /* 0x000fea0003800200 */
.L_x_89:
        /* <DEDUP_REMOVED lines=24> */
.L_x_92:
[----:B------:R-:W-:Y:S05]  /*2c90*/  BSYNC.RECONVERGENT B1 ;  /* 0x0000000000017941 */ /* 0x000fea0003800200 */
.L_x_91:
        /* <DEDUP_REMOVED lines=26> */
.L_x_94:
[----:B------:R-:W-:Y:S05]  /*2e40*/  BSYNC.RECONVERGENT B1 ;  /* 0x0000000000017941 */ /* 0x000fea0003800200 */
.L_x_93:
[----:B------:R-:W2:Y:S04]  /*2e50*/  LDL.64 R32, [R2+0x70] ;  /* 0x0000700002207983 */ /* 0x000ea80000100a00 */
[----:B------:R-:W3:Y:S01]  /*2e60*/  LDL.64 R8, [R2+0x28] ;  /* 0x0000280002087983 */ /* 0x000ee20000100a00 */
[----:B------:R-:W-:Y:S01]  /*2e70*/  MOV R14, 0x1 ;  /* 0x00000001000e7802 */ /* 0x000fe20000000f00 */
        /* <DEDUP_REMOVED lines=21> */
.L_x_96:
[----:B------:R-:W-:Y:S05]  /*2fd0*/  BSYNC.RECONVERGENT B1 ;  /* 0x0000000000017941 */ /* 0x000fea0003800200 */
.L_x_95:
        /* <DEDUP_REMOVED lines=26> */
.L_x_98:
[----:B------:R-:W-:Y:S05]  /*3180*/  BSYNC.RECONVERGENT B1 ;  /* 0x0000000000017941 */ /* 0x000fea0003800200 */
.L_x_97:
        /* <DEDUP_REMOVED lines=24> */
.L_x_100:
[----:B------:R-:W-:Y:S05]  /*3310*/  BSYNC.RECONVERGENT B1 ;  /* 0x0000000000017941 */ /* 0x000fea0003800200 */
.L_x_99:
        /* <DEDUP_REMOVED lines=26> */
.L_x_102:
[----:B------:R-:W-:Y:S05]  /*34c0*/  BSYNC.RECONVERGENT B1 ;  /* 0x0000000000017941 */ /* 0x000fea0003800200 */
.L_x_101:
        /* <DEDUP_REMOVED lines=24> */
.L_x_104:
[----:B------:R-:W-:Y:S05]  /*3650*/  BSYNC.RECONVERGENT B1 ;  /* 0x0000000000017941 */ /* 0x000fea0003800200 */
.L_x_103:
        /* <DEDUP_REMOVED lines=26> */
.L_x_106:
[----:B------:R-:W-:Y:S05]  /*3800*/  BSYNC.RECONVERGENT B1 ;  /* 0x0000000000017941 */ /* 0x000fea0003800200 */
.L_x_105:
        /* <DEDUP_REMOVED lines=24> */
.L_x_108:
[----:B------:R-:W-:Y:S05]  /*3990*/  BSYNC.RECONVERGENT B1 ;  /* 0x0000000000017941 */ /* 0x000fea0003800200 */
.L_x_107:
        /* <DEDUP_REMOVED lines=24> */
[----:B------:R-:W-:Y:S01]  /*3b20*/  MOV R10, R8 ;  /* 0x00000008000a7202 */ /* 0x000fe20000000f00 */
[----:B------:R-:W-:-:S07]  /*3b30*/  IMAD.MOV.U32 R11, RZ, RZ, R9 ;  /* 0x000000ffff0b7224 */ /* 0x000fce00078e0009 */
.L_x_110:
[----:B------:R-:W-:Y:S05]  /*3b40*/  BSYNC.RECONVERGENT B1 ;  /* 0x0000000000017941 */ /* 0x000fea0003800200 */
.L_x_109:
        /* <DEDUP_REMOVED lines=24> */
.L_x_112:
[----:B------:R-:W-:Y:S05]  /*3cd0*/  BSYNC.RECONVERGENT B1 ;  /* 0x0000000000017941 */ /* 0x000fea0003800200 */
.L_x_111:
        /* <DEDUP_REMOVED lines=26> */
.L_x_114:
[----:B------:R-:W-:Y:S05]  /*3e80*/  BSYNC.RECONVERGENT B1 ;  /* 0x0000000000017941 */ /* 0x000fea0003800200 */
.L_x_113:
        /* <DEDUP_REMOVED lines=24> */
.L_x_116:
[----:B------:R-:W-:Y:S05]  /*4010*/  BSYNC.RECONVERGENT B1 ;  /* 0x0000000000017941 */ /* 0x000fea0003800200 */
.L_x_115:
[----:B------:R-:W-:-:S06]  /*4020*/  DSETP.GT.AND P0, PT, R8, R12, PT ;  /* 0x0000000c0800722a */ /* 0x000fcc0003f04000 */
[----:B------:R-:W-:Y:S02]  /*4030*/  FSEL R12, R8, R12, P0 ;  /* 0x0000000c080c7208 */ /* 0x000fe40000000000 */
[----:B------:R-:W-:Y:S01]  /*4040*/  FSEL R13, R9, R13, P0 ;  /* 0x0000000d090d7208 */ /* 0x000fe20000000000 */
[----:B------:R-:W-:Y:S06]  /*4050*/  @P4 BRA `(.L_x_117) ;  /* 0xffffffe400704947 */ /* 0x000fec000383ffff */
.L_x_84:
[----:B------:R-:W-:-:S09]  /*4060*/  UISETP.NE.AND UP0, UPT, UR6, URZ, UPT ;  /* 0x000000ff0600728c */ /* 0x000fd2000bf05270 */
[----:B------:R-:W-:Y:S05]  /*4070*/  BRA.U !UP0, `(.L_x_83) ;  /* 0x00000015089c7547 */ /* 0x000fea000b800000 */
[----:B------:R-:W0:Y:S01]  /*4080*/  LDCU UR4, c[0x3][0xc] ;  /* 0x00c00180ff0477ac */ /* 0x000e220008000800 */
[----:B------:R-:W-:Y:S02]  /*4090*/  UISETP.GE.U32.AND UP0, UPT, UR6, 0x8, UPT ;  /* 0x000000080600788c */ /* 0x000fe4000bf06070 */
[----:B0-----:R-:W-:-:S07]  /*40a0*/  ULOP3.LUT UR4, UR4, 0x7, URZ, 0xc0, !UPT ;  /* 0x0000000704047892 */ /* 0x001fce000f8ec0ff */
[----:B------:R-:W-:Y:S05]  /*40b0*/  BRA.U !UP0, `(.L_x_118) ;  /* 0x0000000d08487547 */ /* 0x000fea000b800000 */
[----:B------:R-:W-:-:S05]  /*40c0*/  IMAD R2, R4, 0x8, R0 ;  /* 0x0000000804027824 */ /* 0x000fca00078e0200 */
[----:B------:R-:W2:Y:S04]  /*40d0*/  LDL.64 R32, [R2+0x48] ;  /* 0x0000480002207983 */ /* 0x000ea80000100a00 */
[----:B------:R-:W4:Y:S01]  /*40e0*/  LDL.64 R8, [R2] ;  /* 0x0000000002087983 */ /* 0x000f220000100a00 */
[----:B---3--:R-:W-:Y:S01]  /*40f0*/  IMAD.MOV.U32 R10, RZ, RZ, 0x1 ;  /* 0x00000001ff0a7424 */ /* 0x008fe200078e00ff */
[----:B------:R-:W-:Y:S01]  /*4100*/  BSSY.RECONVERGENT B1, `(.L_x_119) ;  /* 0x0000014000017945 */ /* 0x000fe20003800200 */
[----:B--2---:R-:W0:Y:S01]  /*4110*/  MUFU.RCP64H R11, R33 ;  /* 0x00000021000b7308 */ /* 0x004e220000001800 */
[----:B----4-:R-:W-:-:S03]  /*4120*/  DADD R28, R8, -R32 ;  /* 0x00000000081c7229 */ /* 0x010fc60000000820 */
        /* <DEDUP_REMOVED lines=17> */
.L_x_120:
[----:B------:R-:W-:Y:S05]  /*4240*/  BSYNC.RECONVERGENT B1 ;  /* 0x0000000000017941 */ /* 0x000fea0003800200 */
.L_x_119:
        /* <DEDUP_REMOVED lines=24> */
.L_x_122:
[----:B------:R-:W-:Y:S05]  /*43d0*/  BSYNC.RECONVERGENT B1 ;  /* 0x0000000000017941 */ /* 0x000fea0003800200 */
.L_x_121:
        /* <DEDUP_REMOVED lines=24> */
[----:B------:R-:W-:Y:S01]  /*4560*/  IMAD.MOV.U32 R10, RZ, RZ, R8 ;  /* 0x000000ffff0a7224 */ /* 0x000fe200078e0008 */
[----:B------:R-:W-:-:S07]  /*4570*/  MOV R11, R9 ;  /* 0x00000009000b7202 */ /* 0x000fce0000000f00 */
.L_x_124:
[----:B------:R-:W-:Y:S05]  /*4580*/  BSYNC.RECONVERGENT B1 ;  /* 0x0000000000017941 */ /* 0x000fea0003800200 */
.L_x_123:
        /* <DEDUP_REMOVED lines=24> */
.L_x_126:
[----:B------:R-:W-:Y:S05]  /*4710*/  BSYNC.RECONVERGENT B1 ;  /* 0x0000000000017941 */ /* 0x000fea0003800200 */
.L_x_125:
        /* <DEDUP_REMOVED lines=26> */
.L_x_128:
[----:B------:R-:W-:Y:S05]  /*48c0*/  BSYNC.RECONVERGENT B1 ;  /* 0x0000000000017941 */ /* 0x000fea0003800200 */
.L_x_127:
        /* <DEDUP_REMOVED lines=24> */
.L_x_130:
[----:B------:R-:W-:Y:S05]  /*4a50*/  BSYNC.RECONVERGENT B1 ;  /* 0x0000000000017941 */ /* 0x000fea0003800200 */
.L_x_129:
        /* <DEDUP_REMOVED lines=26> */
.L_x_132:
[----:B------:R-:W-:Y:S05]  /*4c00*/  BSYNC.RECONVERGENT B1 ;  /* 0x0000000000017941 */ /* 0x000fea0003800200 */
.L_x_131:
[----:B------:R-:W2:Y:S04]  /*4c10*/  LDL.64 R32, [R2+0x80] ;  /* 0x0000800002207983 */ /* 0x000ea80000100a00 */
[----:B------:R-:W3:Y:S01]  /*4c20*/  LDL.64 R8, [R2+0x38] ;  /* 0x0000380002087983 */ /* 0x000ee20000100a00 */
[----:B------:R-:W-:Y:S01]  /*4c30*/  IMAD.MOV.U32 R14, RZ, RZ, 0x1 ;  /* 0x00000001ff0e7424 */ /* 0x000fe200078e00ff */
[----:B------:R-:W-:Y:S01]  /*4c40*/  DSETP.GT.AND P0, PT, R10, R12, PT ;  /* 0x0000000c0a00722a */ /* 0x000fe20003f04000 */
[----:B------:R-:W-:Y:S05]  /*4c50*/  BSSY.RECONVERGENT B1, `(.L_x_133) ;  /* 0x0000014000017945 */ /* 0x000fea0003800200 */
[----:B------:R-:W-:Y:S01]  /*4c60*/  FSEL R3, R11, R13, P0 ;  /* 0x0000000d0b037208 */ /* 0x000fe20000000000 */
[----:B--2---:R-:W0:Y:S01]  /*4c70*/  MUFU.RCP64H R15, R33 ;  /* 0x00000021000f7308 */ /* 0x004e220000001800 */
[----:B---3--:R-:W-:-:S02]  /*4c80*/  DADD R28, R8, -R32 ;  /* 0x00000000081c7229 */ /* 0x008fc40000000820 */
        /* <DEDUP_REMOVED lines=11> */
[----:B------:R-:W-:Y:S02]  /*4d40*/  FSETP.GT.AND P1, PT, |R2|, 1.469367938527859385e-39, PT ;  /* 0x001000000200780b */ /* 0x000fe40003f24200 */
[----:B------:R-:W-:-:S11]  /*4d50*/  FSEL R2, R10, R12, P0 ;  /* 0x0000000c0a027208 */ /* 0x000fd60000000000 */
[----:B------:R-:W-:Y:S05]  /*4d60*/  @P1 BRA P2, `(.L_x_134) ;  /* 0x0000000000081947 */ /* 0x000fea0001000000 */
[----:B------:R-:W-:-:S07]  /*4d70*/  MOV R7, 0x4d90 ;  /* 0x00004d9000077802 */ /* 0x000fce0000000f00 */
[----:B------:R-:W-:Y:S05]  /*4d80*/  CALL.REL.NOINC `($__internal_2_$__cuda_sm20_div_rn_f64_full) ;  /* 0x0000007c00687944 */ /* 0x000fea0003c00000 */
.L_x_134:
[----:B------:R-:W-:Y:S05]  /*4d90*/  BSYNC.RECONVERGENT B1 ;  /* 0x0000000000017941 */ /* 0x000fea0003800200 */
.L_x_133:
[----:B------:R-:W-:Y:S01]  /*4da0*/  DSETP.GT.AND P0, PT, R8, R2, PT ;  /* 0x000000020800722a */ /* 0x000fe20003f04000 */
[----:B------:R-:W-:-:S05]  /*4db0*/  VIADD R4, R4, 0x8 ;  /* 0x0000000804047836 */ /* 0x000fca0000000000 */
[----:B------:R-:W-:Y:S02]  /*4dc0*/  FSEL R12, R8, R2, P0 ;  /* 0x00000002080c7208 */ /* 0x000fe40000000000 */
[----:B------:R-:W-:-:S07]  /*4dd0*/  FSEL R13, R9, R3, P0 ;  /* 0x00000003090d7208 */ /* 0x000fce0000000000 */
.L_x_118:
        /* <DEDUP_REMOVED lines=30> */
.L_x_137:
[----:B------:R-:W-:Y:S05]  /*4fc0*/  BSYNC.RECONVERGENT B1 ;  /* 0x0000000000017941 */ /* 0x000fea0003800200 */
.L_x_136:
        /* <DEDUP_REMOVED lines=24> */
.L_x_139:
[----:B------:R-:W-:Y:S05]  /*5150*/  BSYNC.RECONVERGENT B1 ;  /* 0x0000000000017941 */ /* 0x000fea0003800200 */
.L_x_138:
        /* <DEDUP_REMOVED lines=26> */
.L_x_141:
[----:B------:R-:W-:Y:S05]  /*5300*/  BSYNC.RECONVERGENT B1 ;  /* 0x0000000000017941 */ /* 0x000fea0003800200 */
.L_x_140:
        /* <DEDUP_REMOVED lines=24> */
.L_x_143:
[----:B------:R-:W-:Y:S05]  /*5490*/  BSYNC.RECONVERGENT B1 ;  /* 0x0000000000017941 */ /* 0x000fea0003800200 */
.L_x_142:
[----:B------:R-:W-:Y:S01]  /*54a0*/  DSETP.GT.AND P0, PT, R8, R2, PT ;  /* 0x000000020800722a */ /* 0x000fe20003f04000 */
[----:B------:R-:W-:-:S05]  /*54b0*/  VIADD R4, R4, 0x4 ;  /* 0x0000000404047836 */ /* 0x000fca0000000000 */
[----:B------:R-:W-:Y:S02]  /*54c0*/  FSEL R12, R8, R2, P0 ;  /* 0x00000002080c7208 */ /* 0x000fe40000000000 */
[----:B------:R-:W-:-:S07]  /*54d0*/  FSEL R13, R9, R3, P0 ;  /* 0x00000003090d7208 */ /* 0x000fce0000000000 */
.L_x_135:
[----:B------:R-:W-:-:S09]  /*54e0*/  UISETP.NE.AND UP0, UPT, UR5, URZ, UPT ;  /* 0x000000ff0500728c */ /* 0x000fd2000bf05270 */
[----:B------:R-:W-:Y:S05]  /*54f0*/  BRA.U !UP0, `(.L_x_83) ;  /* 0x00000001087c7547 */ /* 0x000fea000b800000 */
[----:B------:R-:W-:-:S05]  /*5500*/  UMOV UR4, URZ ;  /* 0x000000ff00047c82 */ /* 0x000fca0008000000 */
.L_x_146:
[----:B------:R-:W-:-:S05]  /*5510*/  IMAD R5, R4, 0x8, R0 ;  /* 0x0000000804057824 */ /* 0x000fca00078e0200 */
[----:B------:R-:W2:Y:S04]  /*5520*/  LDL.64 R32, [R5+0x48] ;  /* 0x0000480005207983 */ /* 0x000ea80000100a00 */
[----:B------:R-:W4:Y:S01]  /*5530*/  LDL.64 R2, [R5] ;  /* 0x0000000005027983 */ /* 0x000f220000100a00 */
[----:B------:R-:W-:Y:S01]  /*5540*/  IMAD.MOV.U32 R8, RZ, RZ, 0x1 ;  /* 0x00000001ff087424 */ /* 0x000fe200078e00ff */
[----:B------:R-:W-:Y:S01]  /*5550*/  UIADD3 UR4, UPT, UPT, UR4, 0x1, URZ ;  /* 0x0000000104047890 */ /* 0x000fe2000fffe0ff */
[----:B------:R-:W-:Y:S03]  /*5560*/  BSSY.RECONVERGENT B1, `(.L_x_144) ;  /* 0x0000013000017945 */ /* 0x000fe60003800200 */
[----:B------:R-:W-:Y:S01]  /*5570*/  UISETP.NE.AND UP0, UPT, UR4, UR5, UPT ;  /* 0x000000050400728c */ /* 0x000fe2000bf05270 */
[----:B--2---:R-:W3:Y:S01]  /*5580*/  MUFU.RCP64H R9, R33 ;  /* 0x0000002100097308 */ /* 0x004ee20000001800 */
[----:B----4-:R-:W-:-:S02]  /*5590*/  DADD R28, R2, -R32 ;  /* 0x00000000021c7229 */ /* 0x010fc40000000820 */
[----:B---3--:R-:W-:-:S08]  /*55a0*/  DFMA R10, -R32, R8, 1 ;  /* 0x3ff00000200a742b */ /* 0x008fd00000000108 */
        /* <DEDUP_REMOVED lines=14> */
.L_x_145:
[----:B------:R-:W-:Y:S05]  /*5690*/  BSYNC.RECONVERGENT B1 ;  /* 0x0000000000017941 */ /* 0x000fea0003800200 */
.L_x_144:
[----:B------:R-:W-:Y:S01]  /*56a0*/  DSETP.GT.AND P0, PT, R8, R12, PT ;  /* 0x0000000c0800722a */ /* 0x000fe20003f04000 */
[----:B------:R-:W-:-:S05]  /*56b0*/  VIADD R4, R4, 0x1 ;  /* 0x0000000104047836 */ /* 0x000fca0000000000 */
[----:B------:R-:W-:Y:S02]  /*56c0*/  FSEL R12, R8, R12, P0 ;  /* 0x0000000c080c7208 */ /* 0x000fe40000000000 */
[----:B------:R-:W-:Y:S01]  /*56d0*/  FSEL R13, R9, R13, P0 ;  /* 0x0000000d090d7208 */ /* 0x000fe20000000000 */
[----:B------:R-:W-:Y:S06]  /*56e0*/  BRA.U UP0, `(.L_x_146) ;  /* 0xfffffffd00887547 */ /* 0x000fec000b83ffff */
.L_x_83:
[----:B------:R-:W0:Y:S01]  /*56f0*/  LDCU.64 UR8, c[0x3][0x100] ;  /* 0x00c02000ff0877ac */ /* 0x000e220008000a00 */
[----:B------:R-:W-:Y:S01]  /*5700*/  BSSY.RECONVERGENT B1, `(.L_x_82) ;  /* 0x00006e4000017945 */ /* 0x000fe20003800200 */
[----:B------:R-:W1:Y:S01]  /*5710*/  LDCU UR5, c[0x3][0xc] ;  /* 0x00c00180ff0577ac */ /* 0x000e620008000800 */
[----:B------:R-:W2:Y:S01]  /*5720*/  LDCU UR6, c[0x3][0xc] ;  /* 0x00c00180ff0677ac */ /* 0x000ea20008000800 */
[----:B0-----:R-:W-:-:S14]  /*5730*/  DSETP.GEU.AND P0, PT, R12, UR8, PT ;  /* 0x000000080c007e2a */ /* 0x001fdc000bf0e000 */
[----:B-12---:R-:W-:Y:S05]  /*5740*/  @!P0 BRA `(.L_x_147) ;  /* 0x0000006c007c8947 */ /* 0x006fea0003800000 */
[----:B------:R-:W0:Y:S01]  /*5750*/  LDCU UR4, c[0x3][0xc] ;  /* 0x00c00180ff0477ac */ /* 0x000e220008000800 */
[----:B------:R-:W1:Y:S01]  /*5760*/  LDC.64 R24, c[0x3][0xf0] ;  /* 0x00c03c00ff187b82 */ /* 0x000e620000000a00 */
[----:B---3--:R-:W-:Y:S01]  /*5770*/  CS2R R14, SRZ ;  /* 0x00000000000e7805 */ /* 0x008fe2000001ff00 */
[----:B0-----:R-:W-:Y:S01]  /*5780*/  UISETP.GE.AND UP0, UPT, UR4, 0x1, UPT ;  /* 0x000000010400788c */ /* 0x001fe2000bf06270 */
[----:B-1----:R-:W-:-:S08]  /*5790*/  DMUL R24, R24, 0.5 ;  /* 0x3fe0000018187828 */ /* 0x002fd00000000000 */
[----:B------:R-:W-:Y:S05]  /*57a0*/  BRA.U !UP0, `(.L_x_148) ;  /* 0x0000000d08a07547 */ /* 0x000fea000b800000 */
[----:B------:R-:W0:Y:S01]  /*57b0*/  LDCU.64 UR8, c[0x3][0x108] ;  /* 0x00c02100ff0877ac */ /* 0x000e220008000a00 */
[----:B------:R-:W-:Y:S01]  /*57c0*/  IMAD.MOV.U32 R2, RZ, RZ, RZ ;  /* 0x000000ffff027224 */ /* 0x000fe200078e00ff */
[----:B------:R-:W-:Y:S01]  /*57d0*/  CS2R R14, SRZ ;  /* 0x00000000000e7805 */ /* 0x000fe2000001ff00 */
[----:B0-----:R-:W-:-:S11]  /*57e0*/  DMUL R18, R24, UR8 ;  /* 0x0000000818127c28 */ /* 0x001fd60008000000 */
.L_x_159:
[----:B------:R-:W-:-:S05]  /*57f0*/  IMAD R3, R2, 0x8, R0 ;  /* 0x0000000802037824 */ /* 0x000fca00078e0200 */
[----:B------:R-:W2:Y:S04]  /*5800*/  LDL.64 R16, [R3] ;  /* 0x0000000003107983 */ /* 0x000ea80000100a00 */
[----:B------:R-:W2:Y:S01]  /*5810*/  LDL.64 R4, [R3+0x48] ;  /* 0x0000480003047983 */ /* 0x000ea20000100a00 */
[C---:B------:R-:W-:Y:S01]  /*5820*/  IMAD.SHL.U32 R12, R2.reuse, 0x8, RZ ;  /* 0x00000008020c7824 */ /* 0x040fe200078e00ff */
[----:B------:R-:W-:Y:S01]  /*5830*/  IADD3 R2, PT, PT, R2, 0x1, RZ ;  /* 0x0000000102027810 */ /* 0x000fe20007ffe0ff */
[----:B------:R-:W-:Y:S01]  /*5840*/  IMAD.MOV.U32 R8, RZ, RZ, 0x1 ;  /* 0x00000001ff087424 */ /* 0x000fe200078e00ff */
[----:B------:R-:W-:Y:S02]  /*5850*/  BSSY.RECONVERGENT B2, `(.L_x_149) ;  /* 0x000001b000027945 */ /* 0x000fe40003800200 */
[----:B------:R-:W-:Y:S01]  /*5860*/  ISETP.NE.AND P4, PT, R2, UR6, PT ;  /* 0x0000000602007c0c */ /* 0x000fe2000bf85270 */
[----:B------:R-:W0:Y:S02]  /*5870*/  LDC.64 R12, c[0x3][R12+0x10] ;  /* 0x00c004000c0c7b82 */ /* 0x000e240000000a00 */
[----:B0-----:R-:W0:Y:S02]  /*5880*/  MUFU.RCP64H R9, R13 ;  /* 0x0000000d00097308 */ /* 0x001e240000001800 */
[----:B0-----:R-:W-:-:S08]  /*5890*/  DFMA R10, -R12, R8, 1 ;  /* 0x3ff000000c0a742b */ /* 0x001fd00000000108 */
[----:B------:R-:W-:-:S08]  /*58a0*/  DFMA R10, R10, R10, R10 ;  /* 0x0000000a0a0a722b */ /* 0x000fd0000000000a */
[----:B------:R-:W-:-:S08]  /*58b0*/  DFMA R10, R8, R10, R8 ;  /* 0x0000000a080a722b */ /* 0x000fd00000000008 */
[----:B------:R-:W-:-:S08]  /*58c0*/  DFMA R8, -R12, R10, 1 ;  /* 0x3ff000000c08742b */ /* 0x000fd0000000010a */
[----:B------:R-:W-:Y:S02]  /*58d0*/  DFMA R8, R10, R8, R10 ;  /* 0x000000080a08722b */ /* 0x000fe4000000000a */
[----:B--2---:R-:W-:-:S08]  /*58e0*/  DADD R4, R16, -R4 ;  /* 0x0000000010047229 */ /* 0x004fd00000000804 */
[----:B------:R-:W-:-:S08]  /*58f0*/  DFMA R4, -R18, R4, R16 ;  /* 0x000000041204722b */ /* 0x000fd00000000110 */
[----:B------:R-:W-:-:S06]  /*5900*/  DSETP.GEU.AND P0, PT, R4, RZ, PT ;  /* 0x000000ff0400722a */ /* 0x000fcc0003f0e000 */
[----:B------:R-:W-:Y:S02]  /*5910*/  FSEL R4, R4, -2.87530435845562564608e+20, P0 ;  /* 0xe179649504047808 */ /* 0x000fe40000000000 */
[----:B------:R-:W-:-:S04]  /*5920*/  FSEL R5, R5, 0.081049911677837371826, P0 ;  /* 0x3da5fd7f05057808 */ /* 0x000fc80000000000 */
[----:B------:R-:W-:Y:S02]  /*5930*/  FSETP.GEU.AND P1, PT, |R5|, 6.5827683646048100446e-37, PT ;  /* 0x036000000500780b */ /* 0x000fe40003f2e200 */
        /* <DEDUP_REMOVED lines=11> */
[----:B------:R-:W-:Y:S05]  /*59f0*/  CALL.REL.NOINC `($__internal_2_$__cuda_sm20_div_rn_f64_full) ;  /* 0x00000070004c7944 */ /* 0x000fea0003c00000 */
.L_x_150:
[----:B------:R-:W-:Y:S05]  /*5a00*/  BSYNC.RECONVERGENT B2 ;  /* 0x0000000000027941 */ /* 0x000fea0003800200 */
.L_x_149:
[----:B------:R-:W-:Y:S01]  /*5a10*/  ISETP.GT.AND P0, PT, R9, 0xfffff, PT ;  /* 0x000fffff0900780c */ /* 0x000fe20003f04270 */
[----:B------:R-:W-:Y:S01]  /*5a20*/  IMAD.MOV.U32 R10, RZ, RZ, R8 ;  /* 0x000000ffff0a7224 */ /* 0x000fe200078e0008 */
[----:B------:R-:W-:Y:S01]  /*5a30*/  BSSY.RECONVERGENT B0, `(.L_x_151) ;  /* 0x0000051000007945 */ /* 0x000fe20003800200 */
[----:B------:R-:W-:-:S10]  /*5a40*/  IMAD.MOV.U32 R11, RZ, RZ, R9 ;  /* 0x000000ffff0b7224 */ /* 0x000fd400078e0009 */
[----:B------:R-:W-:-:S10]  /*5a50*/  @!P0 DMUL R10, R10, 1.80143985094819840000e+16 ;  /* 0x435000000a0a8828 */ /* 0x000fd40000000000 */
[----:B------:R-:W-:Y:S02]  /*5a60*/  @!P0 IMAD.MOV.U32 R9, RZ, RZ, R11 ;  /* 0x000000ffff098224 */ /* 0x000fe400078e000b */
[----:B------:R-:W-:Y:S02]  /*5a70*/  @!P0 IMAD.MOV.U32 R8, RZ, RZ, R10 ;  /* 0x000000ffff088224 */ /* 0x000fe400078e000a */
[----:B------:R-:W-:-:S05]  /*5a80*/  VIADD R3, R9, 0xffffffff ;  /* 0xffffffff09037836 */ /* 0x000fca0000000000 */
[----:B------:R-:W-:Y:S01]  /*5a90*/  ISETP.GT.U32.AND P1, PT, R3, 0x7feffffe, PT ;  /* 0x7feffffe0300780c */ /* 0x000fe20003f24070 */
[----:B------:R-:W-:Y:S02]  /*5aa0*/  IMAD.MOV.U32 R3, RZ, RZ, -0x3ff ;  /* 0xfffffc01ff037424 */ /* 0x000fe400078e00ff */
[----:B------:R-:W-:-:S10]  /*5ab0*/  @!P0 IMAD.MOV.U32 R3, RZ, RZ, -0x435 ;  /* 0xfffffbcbff038424 */ /* 0x000fd400078e00ff */
[----:B------:R-:W-:Y:S05]  /*5ac0*/  @P1 BRA `(.L_x_152) ;  /* 0x0000000400041947 */ /* 0x000fea0003800000 */
[----:B------:R-:W-:Y:S01]  /*5ad0*/  LOP3.LUT R7, R9, 0xfffff, RZ, 0xc0, !PT ;  /* 0x000fffff09077812 */ /* 0x000fe200078ec0ff */
[----:B------:R-:W-:Y:S01]  /*5ae0*/  IMAD.MOV.U32 R10, RZ, RZ, R8 ;  /* 0x000000ffff0a7224 */ /* 0x000fe200078e0008 */
[----:B------:R-:W-:Y:S01]  /*5af0*/  UMOV UR8, 0x3ae80f1e ;  /* 0x3ae80f1e00087882 */ /* 0x000fe20000000000 */
[----:B------:R-:W-:Y:S01]  /*5b00*/  IMAD.MOV.U32 R20, RZ, RZ, RZ ;  /* 0x000000ffff147224 */ /* 0x000fe200078e00ff */
[----:B------:R-:W-:Y:S01]  /*5b10*/  LOP3.LUT R11, R7, 0x3ff00000, RZ, 0xfc, !PT ;  /* 0x3ff00000070b7812 */ /* 0x000fe200078efcff */
[----:B------:R-:W-:Y:S01]  /*5b20*/  IMAD.MOV.U32 R32, RZ, RZ, -0x748574fc ;  /* 0x8b7a8b04ff207424 */ /* 0x000fe200078e00ff */
[----:B------:R-:W-:Y:S01]  /*5b30*/  UMOV UR9, 0x3eb1380b ;  /* 0x3eb1380b00097882 */ /* 0x000fe20000000000 */
[----:B------:R-:W-:Y:S01]  /*5b40*/  IMAD.MOV.U32 R33, RZ, RZ, 0x3ed0ee25 ;  /* 0x3ed0ee25ff217424 */ /* 0x000fe200078e00ff */
[----:B------:R-:W-:Y:S01]  /*5b50*/  ISETP.GE.U32.AND P0, PT, R11, 0x3ff6a09f, PT ;  /* 0x3ff6a09f0b00780c */ /* 0x000fe20003f06070 */
[----:B------:R-:W-:Y:S01]  /*5b60*/  IMAD.MOV.U32 R37, RZ, RZ, 0x43300000 ;  /* 0x43300000ff257424 */ /* 0x000fe200078e00ff */
[----:B------:R-:W-:Y:S01]  /*5b70*/  LEA.HI R3, R9, R3, RZ, 0xc ;  /* 0x0000000309037211 */ /* 0x000fe200078f60ff */
[----:B------:R-:W-:Y:S01]  /*5b80*/  UMOV UR12, 0x80000000 ;  /* 0x80000000000c7882 */ /* 0x000fe20000000000 */
[----:B------:R-:W-:-:S09]  /*5b90*/  UMOV UR13, 0x43300000 ;  /* 0x43300000000d7882 */ /* 0x000fd20000000000 */
[----:B------:R-:W-:Y:S02]  /*5ba0*/  @P0 VIADD R7, R11, 0xfff00000 ;  /* 0xfff000000b070836 */ /* 0x000fe40000000000 */
[----:B------:R-:W-:-:S03]  /*5bb0*/  @P0 VIADD R3, R3, 0x1 ;  /* 0x0000000103030836 */ /* 0x000fc60000000000 */
[----:B------:R-:W-:Y:S02]  /*5bc0*/  @P0 MOV R11, R7 ;  /* 0x00000007000b0202 */ /* 0x000fe40000000f00 */
[----:B------:R-:W-:-:S04]  /*5bd0*/  LOP3.LUT R36, R3, 0x80000000, RZ, 0x3c, !PT ;  /* 0x8000000003247812 */ /* 0x000fc800078e3cff */
[C---:B------:R-:W-:Y:S02]  /*5be0*/  DADD R30, R10.reuse, 1 ;  /* 0x3ff000000a1e7429 */ /* 0x040fe40000000000 */
[----:B------:R-:W-:-:S04]  /*5bf0*/  DADD R10, R10, -1 ;  /* 0xbff000000a0a7429 */ /* 0x000fc80000000000 */
[----:B------:R-:W0:Y:S02]  /*5c00*/  MUFU.RCP64H R21, R31 ;  /* 0x0000001f00157308 */ /* 0x000e240000001800 */
[----:B0-----:R-:W-:-:S08]  /*5c10*/  DFMA R22, -R30, R20, 1 ;  /* 0x3ff000001e16742b */ /* 0x001fd00000000114 */
[----:B------:R-:W-:-:S08]  /*5c20*/  DFMA R22, R22, R22, R22 ;  /* 0x000000161616722b */ /* 0x000fd00000000016 */
[----:B------:R-:W-:-:S08]  /*5c30*/  DFMA R20, R20, R22, R20 ;  /* 0x000000161414722b */ /* 0x000fd00000000014 */
[----:B------:R-:W-:-:S08]  /*5c40*/  DMUL R22, R10, R20 ;  /* 0x000000140a167228 */ /* 0x000fd00000000000 */
[----:B------:R-:W-:-:S08]  /*5c50*/  DFMA R22, R10, R20, R22 ;  /* 0x000000140a16722b */ /* 0x000fd00000000016 */
[----:B------:R-:W-:Y:S02]  /*5c60*/  DMUL R28, R22, R22 ;  /* 0x00000016161c7228 */ /* 0x000fe40000000000 */
[----:B------:R-:W-:-:S06]  /*5c70*/  DADD R8, R10, -R22 ;  /* 0x000000000a087229 */ /* 0x000fcc0000000816 */
[----:B------:R-:W-:Y:S01]  /*5c80*/  DFMA R30, R28, UR8, R32 ;  /* 0x000000081c1e7c2b */ /* 0x000fe20008000020 */
[----:B------:R-:W-:Y:S01]  /*5c90*/  UMOV UR8, 0x9f02676f ;  /* 0x9f02676f00087882 */ /* 0x000fe20000000000 */
[----:B------:R-:W-:Y:S01]  /*5ca0*/  UMOV UR9, 0x3ef3b266 ;  /* 0x3ef3b26600097882 */ /* 0x000fe20000000000 */
[----:B------:R-:W-:Y:S02]  /*5cb0*/  DADD R32, R8, R8 ;  /* 0x0000000008207229 */ /* 0x000fe40000000008 */
[----:B------:R-:W-:Y:S01]  /*5cc0*/  DADD R8, R36, -UR12 ;  /* 0x8000000c24087e29 */ /* 0x000fe20008000000 */
[----:B------:R-:W-:Y:S01]  /*5cd0*/  UMOV UR12, 0xfefa39ef ;  /* 0xfefa39ef000c7882 */ /* 0x000fe20000000000 */
[----:B------:R-:W-:Y:S01]  /*5ce0*/  UMOV UR13, 0x3fe62e42 ;  /* 0x3fe62e42000d7882 */ /* 0x000fe20000000000 */
[----:B------:R-:W-:Y:S01]  /*5cf0*/  DFMA R30, R28, R30, UR8 ;  /* 0x000000081c1e7e2b */ /* 0x000fe2000800001e */
[----:B------:R-:W-:Y:S01]  /*5d00*/  UMOV UR8, 0xa9ab0956 ;  /* 0xa9ab095600087882 */ /* 0x000fe20000000000 */
[----:B------:R-:W-:Y:S01]  /*5d10*/  UMOV UR9, 0x3f1745cb ;  /* 0x3f1745cb00097882 */ /* 0x000fe20000000000 */
[----:B------:R-:W-:-:S02]  /*5d20*/  DFMA R32, R10, -R22, R32 ;  /* 0x800000160a20722b */ /* 0x000fc40000000020 */
[----:B------:R-:W-:-:S03]  /*5d30*/  DFMA R10, R8, UR12, R22 ;  /* 0x0000000c080a7c2b */ /* 0x000fc60008000016 */
[----:B------:R-:W-:Y:S01]  /*5d40*/  DFMA R30, R28, R30, UR8 ;  /* 0x000000081c1e7e2b */ /* 0x000fe2000800001e */
[----:B------:R-:W-:Y:S01]  /*5d50*/  UMOV UR8, 0x2d1b5154 ;  /* 0x2d1b515400087882 */ /* 0x000fe20000000000 */
[----:B------:R-:W-:Y:S01]  /*5d60*/  UMOV UR9, 0x3f3c71c7 ;  /* 0x3f3c71c700097882 */ /* 0x000fe20000000000 */
[----:B------:R-:W-:-:S05]  /*5d70*/  DMUL R32, R20, R32 ;  /* 0x0000002014207228 */ /* 0x000fca0000000000 */
[----:B------:R-:W-:Y:S01]  /*5d80*/  DFMA R30, R28, R30, UR8 ;  /* 0x000000081c1e7e2b */ /* 0x000fe2000800001e */
[----:B------:R-:W-:Y:S01]  /*5d90*/  UMOV UR8, 0x923be72d ;  /* 0x923be72d00087882 */ /* 0x000fe20000000000 */
[----:B------:R-:W-:-:S06]  /*5da0*/  UMOV UR9, 0x3f624924 ;  /* 0x3f62492400097882 */ /* 0x000fcc0000000000 */
        /* <DEDUP_REMOVED lines=8> */
[----:B------:R-:W-:Y:S02]  /*5e30*/  UMOV UR9, 0x3fe62e42 ;  /* 0x3fe62e4200097882 */ /* 0x000fe40000000000 */
[----:B------:R-:W-:Y:S01]  /*5e40*/  DFMA R36, R8, -UR8, R10 ;  /* 0x8000000808247c2b */ /* 0x000fe2000800000a */
[----:B------:R-:W-:Y:S01]  /*5e50*/  UMOV UR8, 0x3b39803f ;  /* 0x3b39803f00087882 */ /* 0x000fe20000000000 */
[----:B------:R-:W-:Y:S02]  /*5e60*/  UMOV UR9, 0x3c7abc9e ;  /* 0x3c7abc9e00097882 */ /* 0x000fe40000000000 */
[----:B------:R-:W-:-:S04]  /*5e70*/  DMUL R30, R28, R30 ;  /* 0x0000001e1c1e7228 */ /* 0x000fc80000000000 */
[----:B------:R-:W-:-:S04]  /*5e80*/  DADD R36, -R22, R36 ;  /* 0x0000000016247229 */ /* 0x000fc80000000124 */
[----:B------:R-:W-:-:S08]  /*5e90*/  DFMA R30, R22, R30, R32 ;  /* 0x0000001e161e722b */ /* 0x000fd00000000020 */
[----:B------:R-:W-:-:S08]  /*5ea0*/  DADD R30, R30, -R36 ;  /* 0x000000001e1e7229 */ /* 0x000fd00000000824 */
[----:B------:R-:W-:-:S08]  /*5eb0*/  DFMA R30, R8, UR8, R30 ;  /* 0x00000008081e7c2b */ /* 0x000fd0000800001e */
[----:B------:R-:W-:Y:S01]  /*5ec0*/  DADD R10, R10, R30 ;  /* 0x000000000a0a7229 */ /* 0x000fe2000000001e */
[----:B------:R-:W-:Y:S10]  /*5ed0*/  BRA `(.L_x_153) ;  /* 0x0000000000187947 */ /* 0x000ff40003800000 */
.L_x_152:
[----:B------:R-:W-:Y:S01]  /*5ee0*/  IMAD.MOV.U32 R8, RZ, RZ, 0x0 ;  /* 0x00000000ff087424 */ /* 0x000fe200078e00ff */
[----:B------:R-:W-:Y:S01]  /*5ef0*/  LOP3.LUT P0, RZ, R11, 0x7fffffff, RZ, 0xc0, !PT ;  /* 0x7fffffff0bff7812 */ /* 0x000fe2000780c0ff */
[----:B------:R-:W-:-:S06]  /*5f00*/  IMAD.MOV.U32 R9, RZ, RZ, 0x7ff00000 ;  /* 0x7ff00000ff097424 */ /* 0x000fcc00078e00ff */
[----:B------:R-:W-:-:S10]  /*5f10*/  DFMA R8, R10, R8, +INF ;  /* 0x7ff000000a08742b */ /* 0x000fd40000000008 */
[----:B------:R-:W-:Y:S02]  /*5f20*/  FSEL R10, R8, RZ, P0 ;  /* 0x000000ff080a7208 */ /* 0x000fe40000000000 */
[----:B------:R-:W-:-:S07]  /*5f30*/  FSEL R11, R9, -QNAN , P0 ;  /* 0xfff00000090b7808 */ /* 0x000fce0000000000 */
.L_x_153:
[----:B------:R-:W-:Y:S05]  /*5f40*/  BSYNC.RECONVERGENT B0 ;  /* 0x0000000000007941 */ /* 0x000fea0003800200 */
.L_x_151:
[----:B------:R-:W0:Y:S01]  /*5f50*/  MUFU.RCP64H R9, R13 ;  /* 0x0000000d00097308 */ /* 0x000e220000001800 */
[----:B------:R-:W-:Y:S01]  /*5f60*/  IMAD.MOV.U32 R8, RZ, RZ, 0x1 ;  /* 0x00000001ff087424 */ /* 0x000fe200078e00ff */
[----:B------:R-:W-:Y:S01]  /*5f70*/  FSETP.GEU.AND P1, PT, |R17|, 6.5827683646048100446e-37, PT ;  /* 0x036000001100780b */ /* 0x000fe20003f2e200 */
[----:B------:R-:W-:Y:S01]  /*5f80*/  BSSY.RECONVERGENT B2, `(.L_x_154) ;  /* 0x0000013000027945 */ /* 0x000fe20003800200 */
[----:B------:R-:W-:-:S03]  /*5f90*/  DMUL R4, R10, R4 ;  /* 0x000000040a047228 */ /* 0x000fc60000000000 */
[----:B0-----:R-:W-:-:S08]  /*5fa0*/  DFMA R20, -R12, R8, 1 ;  /* 0x3ff000000c14742b */ /* 0x001fd00000000108 */
[----:B------:R-:W-:-:S08]  /*5fb0*/  DFMA R20, R20, R20, R20 ;  /* 0x000000141414722b */ /* 0x000fd00000000014 */
[----:B------:R-:W-:-:S08]  /*5fc0*/  DFMA R20, R8, R20, R8 ;  /* 0x000000140814722b */ /* 0x000fd00000000008 */
[----:B------:R-:W-:-:S08]  /*5fd0*/  DFMA R8, -R12, R20, 1 ;  /* 0x3ff000000c08742b */ /* 0x000fd00000000114 */
[----:B------:R-:W-:-:S08]  /*5fe0*/  DFMA R22, R20, R8, R20 ;  /* 0x000000081416722b */ /* 0x000fd00000000014 */
        /* <DEDUP_REMOVED lines=12> */
.L_x_155:
[----:B------:R-:W-:Y:S05]  /*60b0*/  BSYNC.RECONVERGENT B2 ;  /* 0x0000000000027941 */ /* 0x000fea0003800200 */
.L_x_154:
[----:B------:R-:W-:Y:S01]  /*60c0*/  ISETP.GT.AND P0, PT, R9, 0xfffff, PT ;  /* 0x000fffff0900780c */ /* 0x000fe20003f04270 */
[----:B------:R-:W-:Y:S01]  /*60d0*/  IMAD.MOV.U32 R10, RZ, RZ, R8 ;  /* 0x000000ffff0a7224 */ /* 0x000fe200078e0008 */
[----:B------:R-:W-:Y:S01]  /*60e0*/  MOV R11, R9 ;  /* 0x00000009000b7202 */ /* 0x000fe20000000f00 */
[----:B------:R-:W-:Y:S10]  /*60f0*/  BSSY.RECONVERGENT B0, `(.L_x_156) ;  /* 0x0000050000007945 */ /* 0x000ff40003800200 */
        /* <DEDUP_REMOVED lines=22> */
[----:B------:R-:W-:Y:S02]  /*6260*/  @P0 VIADD R3, R3, 0x1 ;  /* 0x0000000103030836 */ /* 0x000fe40000000000 */
[----:B------:R-:W-:-:S03]  /*6270*/  @P0 IMAD.MOV.U32 R11, RZ, RZ, R7 ;  /* 0x000000ffff0b0224 */ /* 0x000fc600078e0007 */
[----:B------:R-:W-:-:S03]  /*6280*/  LOP3.LUT R32, R3, 0x80000000, RZ, 0x3c, !PT ;  /* 0x8000000003207812 */ /* 0x000fc600078e3cff */
        /* <DEDUP_REMOVED lines=48> */
.L_x_157:
[----:B------:R-:W-:Y:S01]  /*6590*/  MOV R8, 0x0 ;  /* 0x0000000000087802 */ /* 0x000fe20000000f00 */
[----:B------:R-:W-:Y:S01]  /*65a0*/  IMAD.MOV.U32 R9, RZ, RZ, 0x7ff00000 ;  /* 0x7ff00000ff097424 */ /* 0x000fe200078e00ff */
[----:B------:R-:W-:-:S05]  /*65b0*/  LOP3.LUT P0, RZ, R11, 0x7fffffff, RZ, 0xc0, !PT ;  /* 0x7fffffff0bff7812 */ /* 0x000fca000780c0ff */
[----:B------:R-:W-:-:S10]  /*65c0*/  DFMA R8, R10, R8, +INF ;  /* 0x7ff000000a08742b */ /* 0x000fd40000000008 */
[----:B------:R-:W-:Y:S02]  /*65d0*/  FSEL R10, R8, RZ, P0 ;  /* 0x000000ff080a7208 */ /* 0x000fe40000000000 */
[----:B------:R-:W-:-:S07]  /*65e0*/  FSEL R11, R9, -QNAN , P0 ;  /* 0xfff00000090b7808 */ /* 0x000fce0000000000 */
.L_x_158:
[----:B------:R-:W-:Y:S05]  /*65f0*/  BSYNC.RECONVERGENT B0 ;  /* 0x0000000000007941 */ /* 0x000fea0003800200 */
.L_x_156:
[----:B------:R-:W-:-:S08]  /*6600*/  DFMA R4, -R16, R10, R4 ;  /* 0x0000000a1004722b */ /* 0x000fd00000000104 */
[----:B------:R-:W-:Y:S01]  /*6610*/  DADD R14, R4, R14 ;  /* 0x00000000040e7229 */ /* 0x000fe2000000000e */
[----:B------:R-:W-:Y:S10]  /*6620*/  @P4 BRA `(.L_x_159) ;  /* 0xfffffff000704947 */ /* 0x000ff4000383ffff */
.L_x_148:
[----:B------:R-:W0:Y:S01]  /*6630*/  LDCU UR4, c[0x3][0xc] ;  /* 0x00c00180ff0477ac */ /* 0x000e220008000800 */
[----:B------:R-:W-:Y:S01]  /*6640*/  CS2R R20, SRZ ;  /* 0x0000000000147805 */ /* 0x000fe2000001ff00 */
[----:B0-----:R-:W-:-:S09]  /*6650*/  UISETP.GE.AND UP0, UPT, UR4, 0x1, UPT ;  /* 0x000000010400788c */ /* 0x001fd2000bf06270 */
[----:B------:R-:W-:Y:S05]  /*6660*/  BRA.U !UP0, `(.L_x_160) ;  /* 0x0000000d089c7547 */ /* 0x000fea000b800000 */
[----:B------:R-:W-:Y:S01]  /*6670*/  DADD R18, R24, R24 ;  /* 0x0000000018127229 */ /* 0x000fe20000000018 */
[----:B------:R-:W-:Y:S01]  /*6680*/  IMAD.MOV.U32 R2, RZ, RZ, RZ ;  /* 0x000000ffff027224 */ /* 0x000fe200078e00ff */
[----:B------:R-:W-:-:S09]  /*6690*/  CS2R R20, SRZ ;  /* 0x0000000000147805 */ /* 0x000fd2000001ff00 */
.L_x_171:
[----:B------:R-:W-:-:S05]  /*66a0*/  IMAD R3, R2, 0x8, R0 ;  /* 0x0000000802037824 */ /* 0x000fca00078e0200 */
[----:B------:R-:W2:Y:S04]  /*66b0*/  LDL.64 R16, [R3] ;  /* 0x0000000003107983 */ /* 0x000ea80000100a00 */
[----:B------:R-:W2:Y:S01]  /*66c0*/  LDL.64 R4, [R3+0x48] ;  /* 0x0000480003047983 */ /* 0x000ea20000100a00 */
[C---:B------:R-:W-:Y:S01]  /*66d0*/  IMAD.SHL.U32 R12, R2.reuse, 0x8, RZ ;  /* 0x00000008020c7824 */ /* 0x040fe200078e00ff */
[----:B------:R-:W-:Y:S01]  /*66e0*/  BSSY.RECONVERGENT B2, `(.L_x_161) ;  /* 0x000001d000027945 */ /* 0x000fe20003800200 */
[----:B------:R-:W-:Y:S02]  /*66f0*/  IMAD.MOV.U32 R8, RZ, RZ, 0x1 ;  /* 0x00000001ff087424 */ /* 0x000fe400078e00ff */
[----:B------:R-:W-:Y:S02]  /*6700*/  VIADD R2, R2, 0x1 ;  /* 0x0000000102027836 */ /* 0x000fe40000000000 */
[----:B------:R-:W0:Y:S03]  /*6710*/  LDC.64 R12, c[0x3][R12+0x10] ;  /* 0x00c004000c0c7b82 */ /* 0x000e260000000a00 */
[----:B------:R-:W-:Y:S01]  /*6720*/  ISETP.NE.AND P4, PT, R2, UR5, PT ;  /* 0x0000000502007c0c */ /* 0x000fe2000bf85270 */
        /* <DEDUP_REMOVED lines=24> */
.L_x_162:
[----:B------:R-:W-:Y:S05]  /*68b0*/  BSYNC.RECONVERGENT B2 ;  /* 0x0000000000027941 */ /* 0x000fea0003800200 */
.L_x_161:
[----:B------:R-:W-:Y:S01]  /*68c0*/  ISETP.GT.AND P0, PT, R9, 0xfffff, PT ;  /* 0x000fffff0900780c */ /* 0x000fe20003f04270 */
[----:B------:R-:W-:Y:S01]  /*68d0*/  IMAD.MOV.U32 R10, RZ, RZ, R8 ;  /* 0x000000ffff0a7224 */ /* 0x000fe200078e0008 */
[----:B------:R-:W-:Y:S01]  /*68e0*/  BSSY.RECONVERGENT B0, `(.L_x_163) ;  /* 0x0000051000007945 */ /* 0x000fe20003800200 */
[----:B------:R-:W-:-:S10]  /*68f0*/  IMAD.MOV.U32 R11, RZ, RZ, R9 ;  /* 0x000000ffff0b7224 */ /* 0x000fd400078e0009 */
[----:B------:R-:W-:-:S10]  /*6900*/  @!P0 DMUL R10, R10, 1.80143985094819840000e+16 ;  /* 0x435000000a0a8828 */ /* 0x000fd40000000000 */
[----:B------:R-:W-:Y:S02]  /*6910*/  @!P0 IMAD.MOV.U32 R9, RZ, RZ, R11 ;  /* 0x000000ffff098224 */ /* 0x000fe400078e000b */
[----:B------:R-:W-:-:S03]  /*6920*/  @!P0 IMAD.MOV.U32 R8, RZ, RZ, R10 ;  /* 0x000000ffff088224 */ /* 0x000fc600078e000a */
[----:B------:R-:W-:-:S04]  /*6930*/  IADD3 R3, PT, PT, R9, -0x1, RZ ;  /* 0xffffffff09037810 */ /* 0x000fc80007ffe0ff */
        /* <DEDUP_REMOVED lines=69> */
.L_x_164:
[----:B------:R-:W-:Y:S01]  /*6d90*/  IMAD.MOV.U32 R8, RZ, RZ, 0x0 ;  /* 0x00000000ff087424 */ /* 0x000fe200078e00ff */
[----:B------:R-:W-:Y:S01]  /*6da0*/  LOP3.LUT P0, RZ, R11, 0x7fffffff, RZ, 0xc0, !PT ;  /* 0x7fffffff0bff7812 */ /* 0x000fe2000780c0ff */
[----:B------:R-:W-:-:S06]  /*6db0*/  IMAD.MOV.U32 R9, RZ, RZ, 0x7ff00000 ;  /* 0x7ff00000ff097424 */ /* 0x000fcc00078e00ff */
[----:B------:R-:W-:-:S10]  /*6dc0*/  DFMA R8, R10, R8, +INF ;  /* 0x7ff000000a08742b */ /* 0x000fd40000000008 */
[----:B------:R-:W-:Y:S02]  /*6dd0*/  FSEL R10, R8, RZ, P0 ;  /* 0x000000ff080a7208 */ /* 0x000fe40000000000 */
[----:B------:R-:W-:-:S07]  /*6de0*/  FSEL R11, R9, -QNAN , P0 ;  /* 0xfff00000090b7808 */ /* 0x000fce0000000000 */
.L_x_165:
[----:B------:R-:W-:Y:S05]  /*6df0*/  BSYNC.RECONVERGENT B0 ;  /* 0x0000000000007941 */ /* 0x000fea0003800200 */
.L_x_163:
[----:B------:R-:W0:Y:S01]  /*6e00*/  MUFU.RCP64H R9, R13 ;  /* 0x0000000d00097308 */ /* 0x000e220000001800 */
[----:B------:R-:W-:Y:S01]  /*6e10*/  MOV R8, 0x1 ;  /* 0x0000000100087802 */ /* 0x000fe20000000f00 */
[----:B------:R-:W-:Y:S01]  /*6e20*/  BSSY.RECONVERGENT B2, `(.L_x_166) ;  /* 0x0000014000027945 */ /* 0x000fe20003800200 */
[----:B------:R-:W-:Y:S01]  /*6e30*/  FSETP.GEU.AND P1, PT, |R17|, 6.5827683646048100446e-37, PT ;  /* 0x036000001100780b */ /* 0x000fe20003f2e200 */
        /* <DEDUP_REMOVED lines=18> */
.L_x_167:
[----:B------:R-:W-:Y:S05]  /*6f60*/  BSYNC.RECONVERGENT B2 ;  /* 0x0000000000027941 */ /* 0x000fea0003800200 */
.L_x_166:
        /* <DEDUP_REMOVED lines=77> */
.L_x_169:
[----:B------:R-:W-:Y:S01]  /*7440*/  IMAD.MOV.U32 R8, RZ, RZ, 0x0 ;  /* 0x00000000ff087424 */ /* 0x000fe200078e00ff */
[----:B------:R-:W-:Y:S01]  /*7450*/  LOP3.LUT P0, RZ, R11, 0x7fffffff, RZ, 0xc0, !PT ;  /* 0x7fffffff0bff7812 */ /* 0x000fe2000780c0ff */
[----:B------:R-:W-:-:S06]  /*7460*/  IMAD.MOV.U32 R9, RZ, RZ, 0x7ff00000 ;  /* 0x7ff00000ff097424 */ /* 0x000fcc00078e00ff */
[----:B------:R-:W-:-:S10]  /*7470*/  DFMA R8, R10, R8, +INF ;  /* 0x7ff000000a08742b */ /* 0x000fd40000000008 */
[----:B------:R-:W-:Y:S02]  /*7480*/  FSEL R10, R8, RZ, P0 ;  /* 0x000000ff080a7208 */ /* 0x000fe40000000000 */
[----:B------:R-:W-:-:S07]  /*7490*/  FSEL R11, R9, -QNAN , P0 ;  /* 0xfff00000090b7808 */ /* 0x000fce0000000000 */
.L_x_170:
[----:B------:R-:W-:Y:S05]  /*74a0*/  BSYNC.RECONVERGENT B0 ;  /* 0x0000000000007941 */ /* 0x000fea0003800200 */
.L_x_168:
[----:B------:R-:W-:-:S08]  /*74b0*/  DFMA R4, -R16, R10, R4 ;  /* 0x0000000a1004722b */ /* 0x000fd00000000104 */
[----:B------:R-:W-:Y:S01]  /*74c0*/  DADD R20, R4, R20 ;  /* 0x0000000004147229 */ /* 0x000fe20000000014 */
[----:B------:R-:W-:Y:S10]  /*74d0*/  @P4 BRA `(.L_x_171) ;  /* 0xfffffff000704947 */ /* 0x000ff4000383ffff */
.L_x_160:
[----:B------:R-:W-:-:S08]  /*74e0*/  DMUL R20, R14, R20 ;  /* 0x000000140e147228 */ /* 0x000fd00000000000 */
[----:B------:R-:W-:-:S14]  /*74f0*/  DSETP.GT.AND P0, PT, R20, RZ, PT ;  /* 0x000000ff1400722a */ /* 0x000fdc0003f04000 */
[----:B------:R-:W-:Y:S05]  /*7500*/  @P0 BRA `(.L_x_147) ;  /* 0x00000050000c0947 */ /* 0x000fea0003800000 */
[----:B------:R-:W0:Y:S01]  /*7510*/  LDC.64 R22, c[0x3][0x108] ;  /* 0x00c04200ff167b82 */ /* 0x000e220000000a00 */
[----:B------:R-:W1:Y:S01]  /*7520*/  LDCU UR4, c[0x3][0xc] ;  /* 0x00c00180ff0477ac */ /* 0x000e620008000800 */
[----:B------:R-:W-:Y:S01]  /*7530*/  CS2R R20, SRZ ;  /* 0x0000000000147805 */ /* 0x000fe2000001ff00 */
[----:B-1----:R-:W-:Y:S01]  /*7540*/  UISETP.GE.AND UP0, UPT, UR4, 0x1, UPT ;  /* 0x000000010400788c */ /* 0x002fe2000bf06270 */
[----:B0-----:R-:W-:-:S08]  /*7550*/  DADD R22, R22, 2 ;  /* 0x4000000016167429 */ /* 0x001fd00000000000 */
[----:B------:R-:W-:Y:S01]  /*7560*/  DMUL R22, R22, 0.5 ;  /* 0x3fe0000016167828 */ /* 0x000fe20000000000 */
[----:B------:R-:W-:Y:S10]  /*7570*/  BRA.U !UP0, `(.L_x_172) ;  /* 0x0000000d08a07547 */ /* 0x000ff4000b800000 */
[----:B------:R-:W-:Y:S01]  /*7580*/  DMUL R18, R22, R24 ;  /* 0x0000001816127228 */ /* 0x000fe20000000000 */
[----:B------:R-:W-:Y:S01]  /*7590*/  IMAD.MOV.U32 R2, RZ, RZ, RZ ;  /* 0x000000ffff027224 */ /* 0x000fe200078e00ff */
[----:B------:R-:W-:-:S09]  /*75a0*/  CS2R R20, SRZ ;  /* 0x0000000000147805 */ /* 0x000fd2000001ff00 */
.L_x_183:
[C---:B------:R-:W-:Y:S01]  /*75b0*/  IMAD R3, R2.reuse, 0x8, R0 ;  /* 0x0000000802037824 */ /* 0x040fe200078e0200 */
[----:B------:R-:W0:Y:S04]  /*75c0*/  LDCU UR4, c[0x3][0xc] ;  /* 0x00c00180ff0477ac */ /* 0x000e280008000800 */
[----:B------:R-:W2:Y:S04]  /*75d0*/  LDL.64 R16, [R3] ;  /* 0x0000000003107983 */ /* 0x000ea80000100a00 */
[----:B------:R-:W2:Y:S01]  /*75e0*/  LDL.64 R4, [R3+0x48] ;  /* 0x0000480003047983 */ /* 0x000ea20000100a00 */
[----:B------:R-:W-:Y:S01]  /*75f0*/  IMAD.SHL.U32 R12, R2, 0x8, RZ ;  /* 0x00000008020c7824 */ /* 0x000fe200078e00ff */
[----:B------:R-:W-:Y:S01]  /*7600*/  BSSY.RECONVERGENT B2, `(.L_x_173) ;  /* 0x000001d000027945 */ /* 0x000fe20003800200 */
[----:B------:R-:W-:-:S02]  /*7610*/  IMAD.MOV.U32 R8, RZ, RZ, 0x1 ;  /* 0x00000001ff087424 */ /* 0x000fc400078e00ff */
[----:B------:R-:W-:Y:S02]  /*7620*/  VIADD R2, R2, 0x1 ;  /* 0x0000000102027836 */ /* 0x000fe40000000000 */
[----:B------:R-:W1:Y:S03]  /*7630*/  LDC.64 R12, c[0x3][R12+0x10] ;  /* 0x00c004000c0c7b82 */ /* 0x000e660000000a00 */
[----:B0-----:R-:W-:Y:S01]  /*7640*/  ISETP.NE.AND P4, PT, R2, UR4, PT ;  /* 0x0000000402007c0c */ /* 0x001fe2000bf85270 */
[----:B-1----:R-:W0:Y:S02]  /*7650*/  MUFU.RCP64H R9, R13 ;  /* 0x0000000d00097308 */ /* 0x002e240000001800 */
        /* <DEDUP_REMOVED lines=18> */
[----:B------:R-:W-:Y:S01]  /*7780*/  MOV R29, R5 ;  /* 0x00000005001d7202 */ /* 0x000fe20000000f00 */
[----:B------:R-:W-:Y:S01]  /*7790*/  IMAD.MOV.U32 R32, RZ, RZ, R12 ;  /* 0x000000ffff207224 */ /* 0x000fe200078e000c */
[----:B------:R-:W-:Y:S01]  /*77a0*/  MOV R7, 0x77d0 ;  /* 0x000077d000077802 */ /* 0x000fe20000000f00 */
[----:B------:R-:W-:-:S07]  /*77b0*/  IMAD.MOV.U32 R33, RZ, RZ, R13 ;  /* 0x000000ffff217224 */ /* 0x000fce00078e000d */
[----:B------:R-:W-:Y:S05]  /*77c0*/  CALL.REL.NOINC `($__internal_2_$__cuda_sm20_div_rn_f64_full) ;  /* 0x0000005000d87944 */ /* 0x000fea0003c00000 */
.L_x_174:
[----:B------:R-:W-:Y:S05]  /*77d0*/  BSYNC.RECONVERGENT B2 ;  /* 0x0000000000027941 */ /* 0x000fea0003800200 */
.L_x_173:
        /* <DEDUP_REMOVED lines=14> */
[----:B------:R-:W-:Y:S01]  /*78c0*/  MOV R36, 0x8b7a8b04 ;  /* 0x8b7a8b0400247802 */ /* 0x000fe20000000f00 */
[----:B------:R-:W-:Y:S01]  /*78d0*/  IMAD.MOV.U32 R28, RZ, RZ, RZ ;  /* 0x000000ffff1c7224 */ /* 0x000fe200078e00ff */
[----:B------:R-:W-:Y:S01]  /*78e0*/  LOP3.LUT R11, R7, 0x3ff00000, RZ, 0xfc, !PT ;  /* 0x3ff00000070b7812 */ /* 0x000fe200078efcff */
[----:B------:R-:W-:Y:S01]  /*78f0*/  IMAD.MOV.U32 R37, RZ, RZ, 0x3ed0ee25 ;  /* 0x3ed0ee25ff257424 */ /* 0x000fe200078e00ff */
[----:B------:R-:W-:Y:S01]  /*7900*/  UMOV UR8, 0x3ae80f1e ;  /* 0x3ae80f1e00087882 */ /* 0x000fe20000000000 */
[----:B------:R-:W-:Y:S01]  /*7910*/  UMOV UR9, 0x3eb1380b ;  /* 0x3eb1380b00097882 */ /* 0x000fe20000000000 */
        /* <DEDUP_REMOVED lines=57> */
.L_x_176:
[----:B------:R-:W-:Y:S01]  /*7cb0*/  IMAD.MOV.U32 R8, RZ, RZ, 0x0 ;  /* 0x00000000ff087424 */ /* 0x000fe200078e00ff */
[----:B------:R-:W-:Y:S01]  /*7cc0*/  LOP3.LUT P0, RZ, R11, 0x7fffffff, RZ, 0xc0, !PT ;  /* 0x7fffffff0bff7812 */ /* 0x000fe2000780c0ff */
[----:B------:R-:W-:-:S06]  /*7cd0*/  IMAD.MOV.U32 R9, RZ, RZ, 0x7ff00000 ;  /* 0x7ff00000ff097424 */ /* 0x000fcc00078e00ff */
[----:B------:R-:W-:-:S10]  /*7ce0*/  DFMA R8, R10, R8, +INF ;  /* 0x7ff000000a08742b */ /* 0x000fd40000000008 */
[----:B------:R-:W-:Y:S02]  /*7cf0*/  FSEL R10, R8, RZ, P0 ;  /* 0x000000ff080a7208 */ /* 0x000fe40000000000 */
[----:B------:R-:W-:-:S07]  /*7d00*/  FSEL R11, R9, -QNAN , P0 ;  /* 0xfff00000090b7808 */ /* 0x000fce0000000000 */
.L_x_177:
[----:B------:R-:W-:Y:S05]  /*7d10*/  BSYNC.RECONVERGENT B0 ;  /* 0x0000000000007941 */ /* 0x000fea0003800200 */
.L_x_175:
        /* <DEDUP_REMOVED lines=22> */
.L_x_179:
[----:B------:R-:W-:Y:S05]  /*7e80*/  BSYNC.RECONVERGENT B2 ;  /* 0x0000000000027941 */ /* 0x000fea0003800200 */
.L_x_178:
        /* <DEDUP_REMOVED lines=77> */
.L_x_181:
[----:B------:R-:W-:Y:S01]  /*8360*/  IMAD.MOV.U32 R8, RZ, RZ, 0x0 ;  /* 0x00000000ff087424 */ /* 0x000fe200078e00ff */
[----:B------:R-:W-:Y:S02]  /*8370*/  MOV R9, 0x7ff00000 ;  /* 0x7ff0000000097802 */ /* 0x000fe40000000f00 */
[----:B------:R-:W-:-:S04]  /*8380*/  LOP3.LUT P0, RZ, R11, 0x7fffffff, RZ, 0xc0, !PT ;  /* 0x7fffffff0bff7812 */ /* 0x000fc8000780c0ff */
[----:B------:R-:W-:-:S10]  /*8390*/  DFMA R8, R10, R8, +INF ;  /* 0x7ff000000a08742b */ /* 0x000fd40000000008 */
[----:B------:R-:W-:Y:S02]  /*83a0*/  FSEL R10, R8, RZ, P0 ;  /* 0x000000ff080a7208 */ /* 0x000fe40000000000 */
[----:B------:R-:W-:-:S07]  /*83b0*/  FSEL R11, R9, -QNAN , P0 ;  /* 0xfff00000090b7808 */ /* 0x000fce0000000000 */
.L_x_182:
[----:B------:R-:W-:Y:S05]  /*83c0*/  BSYNC.RECONVERGENT B0 ;  /* 0x0000000000007941 */ /* 0x000fea0003800200 */
.L_x_180:
[----:B------:R-:W-:-:S08]  /*83d0*/  DFMA R4, -R16, R10, R4 ;  /* 0x0000000a1004722b */ /* 0x000fd00000000104 */
[----:B------:R-:W-:Y:S01]  /*83e0*/  DADD R20, R4, R20 ;  /* 0x0000000004147229 */ /* 0x000fe20000000014 */
[----:B------:R-:W-:Y:S10]  /*83f0*/  @P4 BRA `(.L_x_183) ;  /* 0xfffffff0006c4947 */ /* 0x000ff4000383ffff */
.L_x_172:
[----:B------:R-:W0:Y:S01]  /*8400*/  LDC R3, c[0x3][0xc] ;  /* 0x00c00300ff037b82 */ /* 0x000e220000000800 */
[----:B------:R-:W-:Y:S02]  /*8410*/  CS2R R12, SRZ ;  /* 0x00000000000c7805 */ /* 0x000fe4000001ff00 */
[----:B0-----:R-:W-:-:S13]  /*8420*/  ISETP.GE.AND P0, PT, R3, 0x1, PT ;  /* 0x000000010300780c */ /* 0x001fda0003f06270 */
[----:B------:R-:W-:Y:S05]  /*8430*/  @!P0 BRA `(.L_x_184) ;  /* 0x0000001400988947 */ /* 0x000fea0003800000 */
[----:B------:R-:W-:Y:S01]  /*8440*/  ISETP.NE.AND P0, PT, R3, 0x1, PT ;  /* 0x000000010300780c */ /* 0x000fe20003f05270 */
[----:B------:R-:W-:Y:S01]  /*8450*/  DMUL R16, R22, R24 ;  /* 0x0000001816107228 */ /* 0x000fe20000000000 */
[----:B------:R-:W-:Y:S01]  /*8460*/  IMAD.MOV.U32 R2, RZ, RZ, RZ ;  /* 0x000000ffff027224 */ /* 0x000fe200078e00ff */
[----:B------:R-:W-:-:S10]  /*8470*/  CS2R R12, SRZ ;  /* 0x00000000000c7805 */ /* 0x000fd4000001ff00 */
[----:B------:R-:W-:Y:S05]  /*8480*/  @!P0 BRA `(.L_x_185) ;  /* 0x0000000c00ac8947 */ /* 0x000fea0003800000 */
[----:B------:R-:W-:Y:S01]  /*8490*/  LOP3.LUT R2, R3, 0x7ffffffe, RZ, 0xc0, !PT ;  /* 0x7ffffffe03027812 */ /* 0x000fe200078ec0ff */
[----:B------:R-:W-:Y:S01]  /*84a0*/  IMAD.MOV.U32 R3, RZ, RZ, RZ ;  /* 0x000000ffff037224 */ /* 0x000fe200078e00ff */
[----:B------:R-:W-:-:S07]  /*84b0*/  CS2R R12, SRZ ;  /* 0x00000000000c7805 */ /* 0x000fce000001ff00 */
.L_x_195:
[----:B------:R-:W-:-:S05]  /*84c0*/  IMAD R4, R3, 0x8, R0 ;  /* 0x0000000803047824 */ /* 0x000fca00078e0200 */
[----:B------:R-:W2:Y:S04]  /*84d0*/  LDL.64 R8, [R4] ;  /* 0x0000000004087983 */ /* 0x000ea80000100a00 */
[----:B------:R-:W2:Y:S01]  /*84e0*/  LDL.64 R18, [R4+0x48] ;  /* 0x0000480004127983 */ /* 0x000ea20000100a00 */
[C---:B------:R-:W-:Y:S01]  /*84f0*/  IMAD.SHL.U32 R5, R3.reuse, 0x8, RZ ;  /* 0x0000000803057824 */ /* 0x040fe200078e00ff */
[----:B------:R-:W-:Y:S01]  /*8500*/  BSSY.RECONVERGENT B2, `(.L_x_186) ;  /* 0x0000019000027945 */ /* 0x000fe20003800200 */
[----:B------:R-:W-:Y:S02]  /*8510*/  IMAD.MOV.U32 R10, RZ, RZ, 0x1 ;  /* 0x00000001ff0a7424 */ /* 0x000fe400078e00ff */
[----:B------:R-:W0:Y:S01]  /*8520*/  LDC.64 R32, c[0x3][R5+0x10] ;  /* 0x00c0040005207b82 */ /* 0x000e220000000a00 */
[----:B------:R-:W-:-:S05]  /*8530*/  VIADD R3, R3, 0x2 ;  /* 0x0000000203037836 */ /* 0x000fca0000000000 */
[----:B------:R-:W-:Y:S01]  /*8540*/  ISETP.NE.AND P4, PT, R3, R2, PT ;  /* 0x000000020300720c */ /* 0x000fe20003f85270 */
        /* <DEDUP_REMOVED lines=18> */
[----:B------:R-:W-:-:S07]  /*8670*/  MOV R7, 0x8690 ;  /* 0x0000869000077802 */ /* 0x000fce0000000f00 */
[----:B------:R-:W-:Y:S05]  /*8680*/  CALL.REL.NOINC `($__internal_2_$__cuda_sm20_div_rn_f64_full) ;  /* 0x0000004400287944 */ /* 0x000fea0003c00000 */
.L_x_187:
[----:B------:R-:W-:Y:S05]  /*8690*/  BSYNC.RECONVERGENT B2 ;  /* 0x0000000000027941 */ /* 0x000fea0003800200 */
.L_x_186:
[----:B------:R-:W-:Y:S01]  /*86a0*/  ISETP.GT.AND P0, PT, R9, 0xfffff, PT ;  /* 0x000fffff0900780c */ /* 0x000fe20003f04270 */
[----:B------:R-:W-:Y:S01]  /*86b0*/  IMAD.MOV.U32 R10, RZ, RZ, R8 ;  /* 0x000000ffff0a7224 */ /* 0x000fe200078e0008 */
[----:B------:R-:W-:Y:S01]  /*86c0*/  BSSY.RECONVERGENT B0, `(.L_x_188) ;  /* 0x0000052000007945 */ /* 0x000fe20003800200 */
[--C-:B------:R-:W-:Y:S01]  /*86d0*/  IMAD.MOV.U32 R11, RZ, RZ, R9.reuse ;  /* 0x000000ffff0b7224 */ /* 0x100fe200078e0009 */
[----:B------:R-:W-:Y:S01]  /*86e0*/  MOV R36, R8 ;  /* 0x0000000800247202 */ /* 0x000fe20000000f00 */
[----:B------:R-:W-:-:S08]  /*86f0*/  IMAD.MOV.U32 R30, RZ, RZ, R9 ;  /* 0x000000ffff1e7224 */ /* 0x000fd000078e0009 */
        /* <DEDUP_REMOVED lines=9> */
[----:B------:R-:W-:Y:S01]  /*8790*/  IMAD.MOV.U32 R34, RZ, RZ, -0x748574fc ;  /* 0x8b7a8b04ff227424 */ /* 0x000fe200078e00ff */
[----:B------:R-:W-:Y:S01]  /*87a0*/  UMOV UR8, 0x3ae80f1e ;  /* 0x3ae80f1e00087882 */ /* 0x000fe20000000000 */
[----:B------:R-:W-:Y:S01]  /*87b0*/  IMAD.MOV.U32 R35, RZ, RZ, 0x3ed0ee25 ;  /* 0x3ed0ee25ff237424 */ /* 0x000fe200078e00ff */
[----:B------:R-:W-:Y:S01]  /*87c0*/  LOP3.LUT R37, R8, 0x3ff00000, RZ, 0xfc, !PT ;  /* 0x3ff0000008257812 */ /* 0x000fe200078efcff */
[----:B------:R-:W-:Y:S01]  /*87d0*/  IMAD.MOV.U32 R8, RZ, RZ, RZ ;  /* 0x000000ffff087224 */ /* 0x000fe200078e00ff */
[----:B------:R-:W-:Y:S01]  /*87e0*/  UMOV UR9, 0x3eb1380b ;  /* 0x3eb1380b00097882 */ /* 0x000fe20000000000 */
[----:B------:R-:W-:Y:S01]  /*87f0*/  LEA.HI R30, R30, R7, RZ, 0xc ;  /* 0x000000071e1e7211 */ /* 0x000fe200078f60ff */
[----:B------:R-:W-:Y:S01]  /*8800*/  IMAD.MOV.U32 R31, RZ, RZ, 0x43300000 ;  /* 0x43300000ff1f7424 */ /* 0x000fe200078e00ff */
[----:B------:R-:W-:Y:S01]  /*8810*/  ISETP.GE.U32.AND P0, PT, R37, 0x3ff6a09f, PT ;  /* 0x3ff6a09f2500780c */ /* 0x000fe20003f06070 */
[----:B------:R-:W-:Y:S01]  /*8820*/  UMOV UR12, 0x80000000 ;  /* 0x80000000000c7882 */ /* 0x000fe20000000000 */
[----:B------:R-:W-:-:S11]  /*8830*/  UMOV UR13, 0x43300000 ;  /* 0x43300000000d7882 */ /* 0x000fd60000000000 */
[----:B------:R-:W-:Y:S02]  /*8840*/  @P0 VIADD R9, R37, 0xfff00000 ;  /* 0xfff0000025090836 */ /* 0x000fe40000000000 */
[----:B------:R-:W-:Y:S02]  /*8850*/  @P0 VIADD R30, R30, 0x1 ;  /* 0x000000011e1e0836 */ /* 0x000fe40000000000 */
[----:B------:R-:W-:-:S03]  /*8860*/  @P0 IMAD.MOV.U32 R37, RZ, RZ, R9 ;  /* 0x000000ffff250224 */ /* 0x000fc600078e0009 */
[----:B------:R-:W-:-:S03]  /*8870*/  LOP3.LUT R30, R30, 0x80000000, RZ, 0x3c, !PT ;  /* 0x800000001e1e7812 */ /* 0x000fc600078e3cff */
[C---:B------:R-:W-:Y:S02]  /*8880*/  DADD R32, R36.reuse, 1 ;  /* 0x3ff0000024207429 */ /* 0x040fe40000000000 */
[----:B------:R-:W-:Y:S02]  /*8890*/  DADD R36, R36, -1 ;  /* 0xbff0000024247429 */ /* 0x000fe40000000000 */
[----:B------:R-:W-:Y:S01]  /*88a0*/  DADD R30, R30, -UR12 ;  /* 0x8000000c1e1e7e29 */ /* 0x000fe20008000000 */
[----:B------:R-:W-:Y:S01]  /*88b0*/  UMOV UR12, 0xfefa39ef ;  /* 0xfefa39ef000c7882 */ /* 0x000fe20000000000 */
[----:B------:R-:W0:Y:S01]  /*88c0*/  MUFU.RCP64H R9, R33 ;  /* 0x0000002100097308 */ /* 0x000e220000001800 */
[----:B------:R-:W-:Y:S01]  /*88d0*/  UMOV UR13, 0x3fe62e42 ;  /* 0x3fe62e42000d7882 */ /* 0x000fe20000000000 */
[----:B0-----:R-:W-:-:S08]  /*88e0*/  DFMA R10, -R32, R8, 1 ;  /* 0x3ff00000200a742b */ /* 0x001fd00000000108 */
[----:B------:R-:W-:-:S08]  /*88f0*/  DFMA R10, R10, R10, R10 ;  /* 0x0000000a0a0a722b */ /* 0x000fd0000000000a */
[----:B------:R-:W-:-:S08]  /*8900*/  DFMA R8, R8, R10, R8 ;  /* 0x0000000a0808722b */ /* 0x000fd00000000008 */
[----:B------:R-:W-:-:S08]  /*8910*/  DMUL R10, R36, R8 ;  /* 0x00000008240a7228 */ /* 0x000fd00000000000 */
[----:B------:R-:W-:-:S08]  /*8920*/  DFMA R10, R36, R8, R10 ;  /* 0x00000008240a722b */ /* 0x000fd0000000000a */
[----:B------:R-:W-:-:S08]  /*8930*/  DMUL R28, R10, R10 ;  /* 0x0000000a0a1c7228 */ /* 0x000fd00000000000 */
[----:B------:R-:W-:Y:S01]  /*8940*/  DFMA R32, R28, UR8, R34 ;  /* 0x000000081c207c2b */ /* 0x000fe20008000022 */
[----:B------:R-:W-:Y:S01]  /*8950*/  UMOV UR8, 0x9f02676f ;  /* 0x9f02676f00087882 */ /* 0x000fe20000000000 */
[----:B------:R-:W-:Y:S01]  /*8960*/  UMOV UR9, 0x3ef3b266 ;  /* 0x3ef3b26600097882 */ /* 0x000fe20000000000 */
[----:B------:R-:W-:-:S05]  /*8970*/  DADD R34, R36, -R10 ;  /* 0x0000000024227229 */ /* 0x000fca000000080a */
[----:B------:R-:W-:Y:S01]  /*8980*/  DFMA R32, R28, R32, UR8 ;  /* 0x000000081c207e2b */ /* 0x000fe20008000020 */
[----:B------:R-:W-:Y:S01]  /*8990*/  UMOV UR8, 0xa9ab0956 ;  /* 0xa9ab095600087882 */ /* 0x000fe20000000000 */
[----:B------:R-:W-:Y:S01]  /*89a0*/  UMOV UR9, 0x3f1745cb ;  /* 0x3f1745cb00097882 */ /* 0x000fe20000000000 */
[----:B------:R-:W-:-:S05]  /*89b0*/  DADD R34, R34, R34 ;  /* 0x0000000022227229 */ /* 0x000fca0000000022 */
[----:B------:R-:W-:Y:S01]  /*89c0*/  DFMA R32, R28, R32, UR8 ;  /* 0x000000081c207e2b */ /* 0x000fe20008000020 */
[----:B------:R-:W-:Y:S01]  /*89d0*/  UMOV UR8, 0x2d1b5154 ;  /* 0x2d1b515400087882 */ /* 0x000fe20000000000 */
[----:B------:R-:W-:Y:S01]  /*89e0*/  UMOV UR9, 0x3f3c71c7 ;  /* 0x3f3c71c700097882 */ /* 0x000fe20000000000 */
[----:B------:R-:W-:Y:S02]  /*89f0*/  DFMA R36, R36, -R10, R34 ;  /* 0x8000000a2424722b */ /* 0x000fe40000000022 */
        /* <DEDUP_REMOVED lines=24> */
.L_x_189:
[----:B------:R-:W-:Y:S01]  /*8b80*/  IMAD.MOV.U32 R8, RZ, RZ, 0x0 ;  /* 0x00000000ff087424 */ /* 0x000fe200078e00ff */
[----:B------:R-:W-:Y:S01]  /*8b90*/  LOP3.LUT P0, RZ, R11, 0x7fffffff, RZ, 0xc0, !PT ;  /* 0x7fffffff0bff7812 */ /* 0x000fe2000780c0ff */
[----:B------:R-:W-:-:S06]  /*8ba0*/  IMAD.MOV.U32 R9, RZ, RZ, 0x7ff00000 ;  /* 0x7ff00000ff097424 */ /* 0x000fcc00078e00ff */
[----:B------:R-:W-:-:S10]  /*8bb0*/  DFMA R8, R10, R8, +INF ;  /* 0x7ff000000a08742b */ /* 0x000fd40000000008 */
[----:B------:R-:W-:Y:S02]  /*8bc0*/  FSEL R34, R8, RZ, P0 ;  /* 0x000000ff08227208 */ /* 0x000fe40000000000 */
[----:B------:R-:W-:-:S07]  /*8bd0*/  FSEL R35, R9, -QNAN , P0 ;  /* 0xfff0000009237808 */ /* 0x000fce0000000000 */
.L_x_190:
[----:B------:R-:W-:Y:S05]  /*8be0*/  BSYNC.RECONVERGENT B0 ;  /* 0x0000000000007941 */ /* 0x000fea0003800200 */
.L_x_188:
[----:B------:R-:W2:Y:S04]  /*8bf0*/  LDL.64 R8, [R4+0x8] ;  /* 0x0000080004087983 */ /* 0x000ea80000100a00 */
[----:B------:R-:W2:Y:S01]  /*8c00*/  LDL.64 R10, [R4+0x50] ;  /* 0x00005000040a7983 */ /* 0x000ea20000100a00 */
[----:B------:R-:W0:Y:S01]  /*8c10*/  LDC.64 R32, c[0x3][R5+0x18] ;  /* 0x00c0060005207b82 */ /* 0x000e220000000a00 */
[----:B------:R-:W-:Y:S01]  /*8c20*/  IMAD.MOV.U32 R28, RZ, RZ, 0x1 ;  /* 0x00000001ff1c7424 */ /* 0x000fe200078e00ff */
[----:B------:R-:W-:Y:S01]  /*8c30*/  DADD R34, R34, 1 ;  /* 0x3ff0000022227429 */ /* 0x000fe20000000000 */
[----:B------:R-:W-:Y:S01]  /*8c40*/  BSSY.RECONVERGENT B2, `(.L_x_191) ;  /* 0x0000017000027945 */ /* 0x000fe20003800200 */
[----:B------:R-:W-:-:S08]  /*8c50*/  DMUL R18, R18, -R24 ;  /* 0x8000001812127228 */ /* 0x000fd00000000000 */
[----:B------:R-:W-:Y:S01]  /*8c60*/  DFMA R12, R34, R18, R12 ;  /* 0x00000012220c722b */ /* 0x000fe2000000000c */
[----:B0-----:R-:W0:Y:S02]  /*8c70*/  MUFU.RCP64H R29, R33 ;  /* 0x00000021001d7308 */ /* 0x001e240000001800 */
[----:B0-----:R-:W-:-:S08]  /*8c80*/  DFMA R30, -R32, R28, 1 ;  /* 0x3ff00000201e742b */ /* 0x001fd0000000011c */
[----:B------:R-:W-:-:S08]  /*8c90*/  DFMA R30, R30, R30, R30 ;  /* 0x0000001e1e1e722b */ /* 0x000fd0000000001e */
[----:B------:R-:W-:Y:S02]  /*8ca0*/  DFMA R30, R28, R30, R28 ;  /* 0x0000001e1c1e722b */ /* 0x000fe4000000001c */
[----:B--2---:R-:W-:-:S06]  /*8cb0*/  DADD R4, R8, -R10 ;  /* 0x0000000008047229 */ /* 0x004fcc000000080a */
[----:B------:R-:W-:Y:S02]  /*8cc0*/  DFMA R10, -R32, R30, 1 ;  /* 0x3ff00000200a742b */ /* 0x000fe4000000011e */
[----:B------:R-:W-:-:S06]  /*8cd0*/  DFMA R8, -R16, R4, R8 ;  /* 0x000000041008722b */ /* 0x000fcc0000000108 */
[----:B------:R-:W-:Y:S02]  /*8ce0*/  DFMA R10, R30, R10, R30 ;  /* 0x0000000a1e0a722b */ /* 0x000fe4000000001e */
        /* <DEDUP_REMOVED lines=12> */
.L_x_192:
[----:B------:R-:W-:Y:S05]  /*8db0*/  BSYNC.RECONVERGENT B2 ;  /* 0x0000000000027941 */ /* 0x000fea0003800200 */
.L_x_191:
[----:B------:R-:W-:Y:S01]  /*8dc0*/  ISETP.GT.AND P0, PT, R9, 0xfffff, PT ;  /* 0x000fffff0900780c */ /* 0x000fe20003f04270 */
[----:B------:R-:W-:Y:S01]  /*8dd0*/  IMAD.MOV.U32 R11, RZ, RZ, R9 ;  /* 0x000000ffff0b7224 */ /* 0x000fe200078e0009 */
[----:B------:R-:W-:Y:S01]  /*8de0*/  MOV R10, R8 ;  /* 0x00000008000a7202 */ /* 0x000fe20000000f00 */
[----:B------:R-:W-:Y:S10]  /*8df0*/  BSSY.RECONVERGENT B0, `(.L_x_193) ;  /* 0x0000050000007945 */ /* 0x000ff40003800200 */
[----:B------:R-:W-:-:S10]  /*8e00*/  @!P0 DMUL R10, R10, 1.80143985094819840000e+16 ;  /* 0x435000000a0a8828 */ /* 0x000fd40000000000 */
[----:B------:R-:W-:-:S04]  /*8e10*/  @!P0 IMAD.MOV.U32 R9, RZ, RZ, R11 ;  /* 0x000000ffff098224 */ /* 0x000fc800078e000b */
[----:B------:R-:W-:-:S05]  /*8e20*/  VIADD R7, R9, 0xffffffff ;  /* 0xffffffff09077836 */ /* 0x000fca0000000000 */
[----:B------:R-:W-:Y:S01]  /*8e30*/  ISETP.GE.U32.AND P1, PT, R7, 0x7fefffff, PT ;  /* 0x7fefffff0700780c */ /* 0x000fe20003f26070 */
[----:B------:R-:W-:Y:S02]  /*8e40*/  IMAD.MOV.U32 R7, RZ, RZ, R8 ;  /* 0x000000ffff077224 */ /* 0x000fe400078e0008 */
[----:B------:R-:W-:Y:S02]  /*8e50*/  IMAD.MOV.U32 R8, RZ, RZ, -0x3ff ;  /* 0xfffffc01ff087424 */ /* 0x000fe400078e00ff */
[----:B------:R-:W-:Y:S02]  /*8e60*/  @!P0 IMAD.MOV.U32 R7, RZ, RZ, R10 ;  /* 0x000000ffff078224 */ /* 0x000fe400078e000a */
[----:B------:R-:W-:-:S06]  /*8e70*/  @!P0 IMAD.MOV.U32 R8, RZ, RZ, -0x435 ;  /* 0xfffffbcbff088424 */ /* 0x000fcc00078e00ff */
[----:B------:R-:W-:Y:S01]  /*8e80*/  @P1 IMAD.MOV.U32 R18, RZ, RZ, 0x0 ;  /* 0x00000000ff121424 */ /* 0x000fe200078e00ff */
[----:B------:R-:W-:Y:S01]  /*8e90*/  @P1 LOP3.LUT P2, RZ, R11, 0x7fffffff, RZ, 0xc0, !PT ;  /* 0x7fffffff0bff1812 */ /* 0x000fe2000784c0ff */
[----:B------:R-:W-:-:S06]  /*8ea0*/  @P1 IMAD.MOV.U32 R19, RZ, RZ, 0x7ff00000 ;  /* 0x7ff00000ff131424 */ /* 0x000fcc00078e00ff */
[----:B------:R-:W-:-:S10]  /*8eb0*/  @P1 DFMA R18, R10, R18, +INF ;  /* 0x7ff000000a12142b */ /* 0x000fd40000000012 */
[----:B------:R-:W-:Y:S02]  /*8ec0*/  @P1 FSEL R18, R18, RZ, P2 ;  /* 0x000000ff12121208 */ /* 0x000fe40001000000 */
[----:B------:R-:W-:Y:S01]  /*8ed0*/  @P1 FSEL R19, R19, -QNAN , P2 ;  /* 0xfff0000013131808 */ /* 0x000fe20001000000 */
[----:B------:R-:W-:Y:S06]  /*8ee0*/  @P1 BRA `(.L_x_194) ;  /* 0x0000000400001947 */ /* 0x000fec0003800000 */
[----:B------:R-:W-:Y:S01]  /*8ef0*/  LOP3.LUT R10, R9, 0xfffff, RZ, 0xc0, !PT ;  /* 0x000fffff090a7812 */ /* 0x000fe200078ec0ff */
[----:B------:R-:W-:Y:S01]  /*8f00*/  IMAD.MOV.U32 R34, RZ, RZ, -0x748574fc ;  /* 0x8b7a8b04ff227424 */ /* 0x000fe200078e00ff */
[----:B------:R-:W-:Y:S01]  /*8f10*/  MOV R18, RZ ;  /* 0x000000ff00127202 */ /* 0x000fe20000000f00 */
[----:B------:R-:W-:Y:S01]  /*8f20*/  IMAD.MOV.U32 R35, RZ, RZ, 0x3ed0ee25 ;  /* 0x3ed0ee25ff237424 */ /* 0x000fe200078e00ff */
[----:B------:R-:W-:Y:S01]  /*8f30*/  LOP3.LUT R11, R10, 0x3ff00000, RZ, 0xfc, !PT ;  /* 0x3ff000000a0b7812 */ /* 0x000fe200078efcff */
[----:B------:R-:W-:Y:S01]  /*8f40*/  IMAD.MOV.U32 R10, RZ, RZ, R7 ;  /* 0x000000ffff0a7224 */ /* 0x000fe200078e0007 */
        /* <DEDUP_REMOVED lines=57> */
[----:B------:R-:W-:-:S11]  /*92e0*/  DADD R18, R10, R32 ;  /* 0x000000000a127229 */ /* 0x000fd60000000020 */
.L_x_194:
[----:B------:R-:W-:Y:S05]  /*92f0*/  BSYNC.RECONVERGENT B0 ;  /* 0x0000000000007941 */ /* 0x000fea0003800200 */
.L_x_193:
[----:B------:R-:W-:Y:S02]  /*9300*/  DADD R18, R18, 1 ;  /* 0x3ff0000012127429 */ /* 0x000fe40000000000 */
[----:B------:R-:W-:-:S08]  /*9310*/  DMUL R4, R4, -R24 ;  /* 0x8000001804047228 */ /* 0x000fd00000000000 */
[----:B------:R-:W-:Y:S01]  /*9320*/  DFMA R12, R18, R4, R12 ;  /* 0x00000004120c722b */ /* 0x000fe2000000000c */
[----:B------:R-:W-:Y:S10]  /*9330*/  @P4 BRA `(.L_x_195) ;  /* 0xfffffff000604947 */ /* 0x000ff4000383ffff */
.L_x_185:
[----:B------:R-:W0:Y:S02]  /*9340*/  LDCU UR4, c[0x3][0xc] ;  /* 0x00c00180ff0477ac */ /* 0x000e240008000800 */
[----:B0-----:R-:W-:-:S04]  /*9350*/  ULOP3.LUT UR4, UR4, 0x1, URZ, 0xc0, !UPT ;  /* 0x0000000104047892 */ /* 0x001fc8000f8ec0ff */
[----:B------:R-:W-:-:S09]  /*9360*/  UISETP.NE.U32.AND UP0, UPT, UR4, 0x1, UPT ;  /* 0x000000010400788c */ /* 0x000fd2000bf05070 */
[----:B------:R-:W-:Y:S05]  /*9370*/  BRA.U UP0, `(.L_x_184) ;  /* 0x0000000500c87547 */ /* 0x000fea000b800000 */
[----:B------:R-:W-:-:S04]  /*9380*/  IMAD.SHL.U32 R2, R2, 0x8, RZ ;  /* 0x0000000802027824 */ /* 0x000fc800078e00ff */
[----:B------:R-:W-:-:S05]  /*9390*/  IMAD.IADD R3, R1, 0x1, R2 ;  /* 0x0000000101037824 */ /* 0x000fca00078e0202 */
[----:B------:R-:W2:Y:S04]  /*93a0*/  LDL.64 R8, [R3] ;  /* 0x0000000003087983 */ /* 0x000ea80000100a00 */
[----:B------:R-:W2:Y:S01]  /*93b0*/  LDL.64 R4, [R3+0x48] ;  /* 0x0000480003047983 */ /* 0x000ea20000100a00 */
[----:B------:R-:W0:Y:S01]  /*93c0*/  LDC.64 R32, c[0x3][R2+0x10] ;  /* 0x00c0040002207b82 */ /* 0x000e220000000a00 */
[----:B------:R-:W-:Y:S01]  /*93d0*/  IMAD.MOV.U32 R10, RZ, RZ, 0x1 ;  /* 0x00000001ff0a7424 */ /* 0x000fe200078e00ff */
[----:B------:R-:W-:Y:S01]  /*93e0*/  BSSY.RECONVERGENT B2, `(.L_x_196) ;  /* 0x0000016000027945 */ /* 0x000fe20003800200 */
[----:B0-----:R-:W0:Y:S04]  /*93f0*/  MUFU.RCP64H R11, R33 ;  /* 0x00000021000b7308 */ /* 0x001e280000001800 */
        /* <DEDUP_REMOVED lines=15> */
[----:B------:R-:W-:Y:S01]  /*94f0*/  FSETP.GT.AND P0, PT, |R2|, 1.469367938527859385e-39, PT ;  /* 0x001000000200780b */ /* 0x000fe20003f04200 */
[----:B------:R-:W-:-:S12]  /*9500*/  DMUL R2, R4, -R24 ;  /* 0x8000001804027228 */ /* 0x000fd80000000000 */
[----:B------:R-:W-:Y:S05]  /*9510*/  @P0 BRA P1, `(.L_x_197) ;  /* 0x0000000000080947 */ /* 0x000fea0000800000 */
[----:B------:R-:W-:-:S07]  /*9520*/  MOV R7, 0x9540 ;  /* 0x0000954000077802 */ /* 0x000fce0000000f00 */
[----:B------:R-:W-:Y:S05]  /*9530*/  CALL.REL.NOINC `($__internal_2_$__cuda_sm20_div_rn_f64_full) ;  /* 0x00000034007c7944 */ /* 0x000fea0003c00000 */
.L_x_197:
[----:B------:R-:W-:Y:S05]  /*9540*/  BSYNC.RECONVERGENT B2 ;  /* 0x0000000000027941 */ /* 0x000fea0003800200 */
.L_x_196:
        /* <DEDUP_REMOVED lines=8> */
[----:B------:R-:W-:-:S13]  /*95d0*/  ISETP.GE.U32.AND P1, PT, R4, 0x7fefffff, PT ;  /* 0x7fefffff0400780c */ /* 0x000fda0003f26070 */
[----:B------:R-:W-:Y:S01]  /*95e0*/  @P1 IMAD.MOV.U32 R4, RZ, RZ, 0x0 ;  /* 0x00000000ff041424 */ /* 0x000fe200078e00ff */
[----:B------:R-:W-:Y:S02]  /*95f0*/  @P1 MOV R5, 0x7ff00000 ;  /* 0x7ff0000000051802 */ /* 0x000fe40000000f00 */
[----:B------:R-:W-:-:S04]  /*9600*/  @P1 LOP3.LUT P2, RZ, R11, 0x7fffffff, RZ, 0xc0, !PT ;  /* 0x7fffffff0bff1812 */ /* 0x000fc8000784c0ff */
[----:B------:R-:W-:-:S10]  /*9610*/  @P1 DFMA R4, R10, R4, +INF ;  /* 0x7ff000000a04142b */ /* 0x000fd40000000004 */
[----:B------:R-:W-:Y:S01]  /*9620*/  @P1 FSEL R16, R4, RZ, P2 ;  /* 0x000000ff04101208 */ /* 0x000fe20001000000 */
[----:B------:R-:W-:Y:S01]  /*9630*/  IMAD.MOV.U32 R4, RZ, RZ, -0x3ff ;  /* 0xfffffc01ff047424 */ /* 0x000fe200078e00ff */
[----:B------:R-:W-:Y:S01]  /*9640*/  @P1 FSEL R17, R5, -QNAN , P2 ;  /* 0xfff0000005111808 */ /* 0x000fe20001000000 */
[----:B------:R-:W-:Y:S01]  /*9650*/  @!P0 IMAD.MOV.U32 R4, RZ, RZ, -0x435 ;  /* 0xfffffbcbff048424 */ /* 0x000fe200078e00ff */
[----:B------:R-:W-:Y:S06]  /*9660*/  @P1 BRA `(.L_x_199) ;  /* 0x0000000400001947 */ /* 0x000fec0003800000 */
        /* <DEDUP_REMOVED lines=9> */
[----:B------:R-:W-:Y:S01]  /*9700*/  UMOV UR12, 0x80000000 ;  /* 0x80000000000c7882 */ /* 0x000fe20000000000 */
[----:B------:R-:W-:Y:S01]  /*9710*/  LEA.HI R9, R9, R4, RZ, 0xc ;  /* 0x0000000409097211 */ /* 0x000fe200078f60ff */
[----:B------:R-:W-:-:S10]  /*9720*/  UMOV UR13, 0x43300000 ;  /* 0x43300000000d7882 */ /* 0x000fd40000000000 */
[----:B------:R-:W-:Y:S02]  /*9730*/  @P0 VIADD R5, R11, 0xfff00000 ;  /* 0xfff000000b050836 */ /* 0x000fe40000000000 */
[----:B------:R-:W-:Y:S02]  /*9740*/  @P0 VIADD R9, R9, 0x1 ;  /* 0x0000000109090836 */ /* 0x000fe40000000000 */
[----:B------:R-:W-:-:S06]  /*9750*/  @P0 IMAD.MOV.U32 R11, RZ, RZ, R5 ;  /* 0x000000ffff0b0224 */ /* 0x000fcc00078e0005 */
        /* <DEDUP_REMOVED lines=13> */
[----:B------:R-:W-:Y:S01]  /*9830*/  LOP3.LUT R32, R9, 0x80000000, RZ, 0x3c, !PT ;  /* 0x8000000009207812 */ /* 0x000fe200078e3cff */
[----:B------:R-:W-:Y:S01]  /*9840*/  IMAD.MOV.U32 R33, RZ, RZ, 0x43300000 ;  /* 0x43300000ff217424 */ /* 0x000fe200078e00ff */
[----:B------:R-:W-:-:S03]  /*9850*/  DADD R8, R4, R4 ;  /* 0x0000000004087229 */ /* 0x000fc60000000004 */
[----:B------:R-:W-:Y:S01]  /*9860*/  DFMA R30, R28, R30, UR8 ;  /* 0x000000081c1e7e2b */ /* 0x000fe2000800001e */
[----:B------:R-:W-:Y:S01]  /*9870*/  UMOV UR8, 0xa9ab0956 ;  /* 0xa9ab095600087882 */ /* 0x000fe20000000000 */
[----:B------:R-:W-:Y:S01]  /*9880*/  UMOV UR9, 0x3f1745cb ;  /* 0x3f1745cb00097882 */ /* 0x000fe20000000000 */
[----:B------:R-:W-:Y:S01]  /*9890*/  DADD R4, R32, -UR12 ;  /* 0x8000000c20047e29 */ /* 0x000fe20008000000 */
[----:B------:R-:W-:Y:S01]  /*98a0*/  UMOV UR12, 0xfefa39ef ;  /* 0xfefa39ef000c7882 */ /* 0x000fe20000000000 */
[----:B------:R-:W-:Y:S01]  /*98b0*/  UMOV UR13, 0x3fe62e42 ;  /* 0x3fe62e42000d7882 */ /* 0x000fe20000000000 */
[----:B------:R-:W-:Y:S02]  /*98c0*/  DFMA R10, R10, -R18, R8 ;  /* 0x800000120a0a722b */ /* 0x000fe40000000008 */
[----:B------:R-:W-:Y:S01]  /*98d0*/  DFMA R30, R28, R30, UR8 ;  /* 0x000000081c1e7e2b */ /* 0x000fe2000800001e */
[----:B------:R-:W-:Y:S01]  /*98e0*/  UMOV UR8, 0x2d1b5154 ;  /* 0x2d1b515400087882 */ /* 0x000fe20000000000 */
[----:B------:R-:W-:Y:S01]  /*98f0*/  UMOV UR9, 0x3f3c71c7 ;  /* 0x3f3c71c700097882 */ /* 0x000fe20000000000 */
[----:B------:R-:W-:-:S03]  /*9900*/  DFMA R8, R4, UR12, R18 ;  /* 0x0000000c04087c2b */ /* 0x000fc60008000012 */
[----:B------:R-:W-:Y:S02]  /*9910*/  DMUL R10, R16, R10 ;  /* 0x0000000a100a7228 */ /* 0x000fe40000000000 */
        /* <DEDUP_REMOVED lines=21> */
.L_x_199:
[----:B------:R-:W-:Y:S05]  /*9a70*/  BSYNC.RECONVERGENT B0 ;  /* 0x0000000000007941 */ /* 0x000fea0003800200 */
.L_x_198:
[----:B------:R-:W-:-:S08]  /*9a80*/  DADD R16, R16, 1 ;  /* 0x3ff0000010107429 */ /* 0x000fd00000000000 */
[----:B------:R-:W-:-:S11]  /*9a90*/  DFMA R12, R2, R16, R12 ;  /* 0x00000010020c722b */ /* 0x000fd6000000000c */
.L_x_184:
[----:B------:R-:W0:Y:S01]  /*9aa0*/  LDC R5, c[0x3][0xc] ;  /* 0x00c00300ff057b82 */ /* 0x000e220000000800 */
[----:B------:R-:W-:Y:S01]  /*9ab0*/  DSETP.GT.AND P0, PT, R14, RZ, PT ;  /* 0x000000ff0e00722a */ /* 0x000fe20003f04000 */
[----:B------:R-:W-:Y:S01]  /*9ac0*/  IMAD.MOV.U32 R4, RZ, RZ, RZ ;  /* 0x000000ffff047224 */ /* 0x000fe200078e00ff */
[----:B------:R-:W-:Y:S01]  /*9ad0*/  MOV R16, R22 ;  /* 0x0000001600107202 */ /* 0x000fe20000000f00 */
[----:B------:R-:W-:-:S04]  /*9ae0*/  IMAD.MOV.U32 R17, RZ, RZ, R23 ;  /* 0x000000ffff117224 */ /* 0x000fc800078e0017 */
[----:B------:R-:W1:Y:S01]  /*9af0*/  LDC.64 R34, c[0x3][0x108] ;  /* 0x00c04200ff227b82 */ /* 0x000e620000000a00 */
[----:B0-----:R-:W-:-:S04]  /*9b00*/  VIMNMX R5, PT, PT, R5, 0x1, !PT ;  /* 0x0000000105057848 */ /* 0x001fc80007fe0100 */
[----:B------:R-:W-:Y:S02]  /*9b10*/  LOP3.LUT R3, R5, 0x7ffffffe, RZ, 0xc0, !PT ;  /* 0x7ffffffe05037812 */ /* 0x000fe400078ec0ff */
[C---:B-1----:R-:W-:Y:S02]  /*9b20*/  FSEL R18, R34.reuse, RZ, !P0 ;  /* 0x000000ff22127208 */ /* 0x042fe40004000000 */
[C---:B------:R-:W-:Y:S02]  /*9b30*/  FSEL R19, R35.reuse, 2, !P0 ;  /* 0x4000000023137808 */ /* 0x040fe40004000000 */
[----:B------:R-:W-:Y:S02]  /*9b40*/  FSEL R34, R34, RZ, P0 ;  /* 0x000000ff22227208 */ /* 0x000fe40000000000 */
[----:B------:R-:W-:-:S07]  /*9b50*/  FSEL R35, R35, 2, P0 ;  /* 0x4000000023237808 */ /* 0x000fce0000000000 */
.L_x_234:
[C---:B------:R-:W-:Y:S01]  /*9b60*/  DADD R8, R16.reuse, -R34 ;  /* 0x0000000010087229 */ /* 0x040fe20000000822 */
[----:B------:R-:W-:Y:S01]  /*9b70*/  BSSY.RELIABLE B2, `(.L_x_200) ;  /* 0x0000034000027945 */ /* 0x000fe20003800100 */
[----:B------:R-:W-:Y:S02]  /*9b80*/  DADD R10, R16, -R18 ;  /* 0x00000000100a7229 */ /* 0x000fe40000000812 */
[----:B------:R-:W-:-:S04]  /*9b90*/  DFMA R14, R22, R12, -R20 ;  /* 0x0000000c160e722b */ /* 0x000fc80000000814 */
[-CC-:B------:R-:W-:Y:S02]  /*9ba0*/  DFMA R8, R8, R12.reuse, -R20.reuse ;  /* 0x0000000c0808722b */ /* 0x180fe40000000814 */
[----:B------:R-:W-:Y:S02]  /*9bb0*/  DFMA R10, R10, R12, -R20 ;  /* 0x0000000c0a0a722b */ /* 0x000fe40000000814 */
[----:B------:R-:W-:-:S06]  /*9bc0*/  DADD R14, R14, -1 ;  /* 0xbff000000e0e7429 */ /* 0x000fcc0000000000 */
[----:B------:R-:W-:Y:S02]  /*9bd0*/  DMUL R8, R8, R10 ;  /* 0x0000000a08087228 */ /* 0x000fe40000000000 */
[----:B------:R-:W-:Y:S01]  /*9be0*/  DSETP.GT.AND P0, PT, |R14|, 1, PT ;  /* 0x3ff000000e00742a */ /* 0x000fe20003f04200 */
[----:B------:R-:W-:Y:S02]  /*9bf0*/  IMAD.MOV.U32 R14, RZ, RZ, R34 ;  /* 0x000000ffff0e7224 */ /* 0x000fe400078e0022 */
[----:B------:R-:W-:-:S03]  /*9c00*/  IMAD.MOV.U32 R15, RZ, RZ, R35 ;  /* 0x000000ffff0f7224 */ /* 0x000fc600078e0023 */
[----:B------:R-:W-:-:S14]  /*9c10*/  DSETP.LTU.AND P1, PT, R8, RZ, PT ;  /* 0x000000ff0800722a */ /* 0x000fdc0003f29000 */
[----:B------:R-:W-:Y:S05]  /*9c20*/  @!P0 BRA P1, `(.L_x_201) ;  /* 0x00000000001c8947 */ /* 0x000fea0000800000 */
[----:B------:R-:W-:-:S08]  /*9c30*/  DADD R34, R18, -R34 ;  /* 0x0000000012227229 */ /* 0x000fd00000000822 */
[----:B------:R-:W-:-:S14]  /*9c40*/  DSETP.NEU.AND P0, PT, R18, R34, PT ;  /* 0x000000221200722a */ /* 0x000fdc0003f0d000 */
[----:B------:R-:W-:Y:S05]  /*9c50*/  @!P0 BREAK.RELIABLE B2 ;  /* 0x0000000000028942 */ /* 0x000fea0003800100 */
[----:B------:R-:W-:Y:S05]  /*9c60*/  @!P0 BRA `(.L_x_147) ;  /* 0x0000002800348947 */ /* 0x000fea0003800000 */
[----:B------:R-:W-:-:S08]  /*9c70*/  DADD R8, -R18, R14 ;  /* 0x0000000012087229 */ /* 0x000fd0000000010e */
[----:B------:R-:W-:Y:S01]  /*9c80*/  DMUL R8, R8, 0.5 ;  /* 0x3fe0000008087828 */ /* 0x000fe20000000000 */
[----:B------:R-:W-:Y:S10]  /*9c90*/  BRA `(.L_x_202) ;  /* 0x0000000000707947 */ /* 0x000ff40003800000 */
.L_x_201:
        /* <DEDUP_REMOVED lines=21> */
.L_x_204:
[----:B------:R-:W-:Y:S05]  /*9df0*/  BSYNC.RECONVERGENT B3 ;  /* 0x0000000000037941 */ /* 0x000fea0003800200 */
.L_x_203:
[----:B------:R-:W-:-:S08]  /*9e00*/  DADD R34, -R8, R16 ;  /* 0x0000000008227229 */ /* 0x000fd00000000110 */
[----:B------:R-:W-:-:S14]  /*9e10*/  DSETP.NEU.AND P0, PT, R16, R34, PT ;  /* 0x000000221000722a */ /* 0x000fdc0003f0d000 */
[----:B------:R-:W-:Y:S05]  /*9e20*/  @!P0 BREAK.RELIABLE B2 ;  /* 0x0000000000028942 */ /* 0x000fea0003800100 */
[----:B------:R-:W-:Y:S05]  /*9e30*/  @!P0 BRA `(.L_x_147) ;  /* 0x0000002400c08947 */ /* 0x000fea0003800000 */
[----:B------:R-:W-:Y:S02]  /*9e40*/  IMAD.MOV.U32 R22, RZ, RZ, R16 ;  /* 0x000000ffff167224 */ /* 0x000fe400078e0010 */
[----:B------:R-:W-:-:S07]  /*9e50*/  IMAD.MOV.U32 R23, RZ, RZ, R17 ;  /* 0x000000ffff177224 */ /* 0x000fce00078e0011 */
.L_x_202:
[----:B------:R-:W-:Y:S01]  /*9e60*/  UMOV UR8, 0xeb1c432d ;  /* 0xeb1c432d00087882 */ /* 0x000fe20000000000 */
[----:B------:R-:W-:Y:S02]  /*9e70*/  UMOV UR9, 0x3f1a36e2 ;  /* 0x3f1a36e200097882 */ /* 0x000fe40000000000 */
[----:B------:R-:W-:-:S14]  /*9e80*/  DSETP.GEU.AND P0, PT, |R8|, UR8, PT ;  /* 0x0000000808007e2a */ /* 0x000fdc000bf0e200 */
[----:B------:R-:W-:Y:S05]  /*9e90*/  @!P0 BREAK.RELIABLE B2 ;  /* 0x0000000000028942 */ /* 0x000fea0003800100 */
[----:B------:R-:W-:Y:S05]  /*9ea0*/  @!P0 BRA `(.L_x_147) ;  /* 0x0000002400a48947 */ /* 0x000fea0003800000 */
[----:B------:R-:W-:Y:S05]  /*9eb0*/  BSYNC.RELIABLE B2 ;  /* 0x0000000000027941 */ /* 0x000fea0003800100 */
.L_x_200:
[----:B------:R-:W0:Y:S01]  /*9ec0*/  LDCU UR4, c[0x3][0xc] ;  /* 0x00c00180ff0477ac */ /* 0x000e220008000800 */
[----:B------:R-:W-:Y:S01]  /*9ed0*/  IMAD.MOV.U32 R16, RZ, RZ, R34 ;  /* 0x000000ffff107224 */ /* 0x000fe200078e0022 */
[----:B------:R-:W-:Y:S01]  /*9ee0*/  CS2R R20, SRZ ;  /* 0x0000000000147805 */ /* 0x000fe2000001ff00 */
[----:B------:R-:W-:Y:S01]  /*9ef0*/  IMAD.MOV.U32 R17, RZ, RZ, R35 ;  /* 0x000000ffff117224 */ /* 0x000fe200078e0023 */
[----:B0-----:R-:W-:-:S09]  /*9f00*/  UISETP.GE.AND UP0, UPT, UR4, 0x1, UPT ;  /* 0x000000010400788c */ /* 0x001fd2000bf06270 */
[----:B------:R-:W-:Y:S05]  /*9f10*/  BRA.U !UP0, `(.L_x_205) ;  /* 0x0000000d08ac7547 */ /* 0x000fea000b800000 */
[----:B------:R-:W-:Y:S01]  /*9f20*/  UIADD3 UR4, UPT, UPT, -UR4, URZ, URZ ;  /* 0x000000ff04047290 */ /* 0x000fe2000fffe1ff */
[----:B------:R-:W-:Y:S01]  /*9f30*/  BSSY.RECONVERGENT B2, `(.L_x_205) ;  /* 0x00000e9000027945 */ /* 0x000fe20003800200 */
[----:B------:R-:W-:Y:S01]  /*9f40*/  MOV R2, R1 ;  /* 0x0000000100027202 */ /* 0x000fe20000000f00 */
[----:B------:R-:W-:Y:S01]  /*9f50*/  IMAD.MOV.U32 R37, RZ, RZ, R6 ;  /* 0x000000ffff257224 */ /* 0x000fe200078e0006 */
[----:B------:R-:W-:Y:S01]  /*9f60*/  CS2R R20, SRZ ;  /* 0x0000000000147805 */ /* 0x000fe2000001ff00 */
[----:B------:R-:W-:Y:S02]  /*9f70*/  IMAD.MOV.U32 R38, RZ, RZ, 0x10 ;  /* 0x00000010ff267424 */ /* 0x000fe400078e00ff */
[----:B------:R-:W-:-:S07]  /*9f80*/  IMAD.U32 R39, RZ, RZ, UR4 ;  /* 0x00000004ff277e24 */ /* 0x000fce000f8e00ff */
.L_x_216:
[----:B------:R-:W2:Y:S04]  /*9f90*/  LDL.64 R12, [R2] ;  /* 0x00000000020c7983 */ /* 0x000ea80000100a00 */
[----:B------:R-:W2:Y:S01]  /*9fa0*/  LDL.64 R30, [R37] ;  /* 0x00000000251e7983 */ /* 0x000ea20000100a00 */
[----:B------:R-:W0:Y:S01]  /*9fb0*/  LDC.64 R32, c[0x3][R38] ;  /* 0x00c0000026207b82 */ /* 0x000e220000000a00 */
[----:B------:R-:W-:Y:S01]  /*9fc0*/  IMAD.MOV.U32 R8, RZ, RZ, 0x1 ;  /* 0x00000001ff087424 */ /* 0x000fe200078e00ff */
[----:B------:R-:W-:Y:S01]  /*9fd0*/  DMUL R28, R16, R24 ;  /* 0x00000018101c7228 */ /* 0x000fe20000000000 */
[----:B------:R-:W-:Y:S01]  /*9fe0*/  BSSY.RECONVERGENT B3, `(.L_x_206) ;  /* 0x0000017000037945 */ /* 0x000fe20003800200 */
[----:B0-----:R-:W0:Y:S03]  /*9ff0*/  MUFU.RCP64H R9, R33 ;  /* 0x0000002100097308 */ /* 0x001e260000001800 */
[----:B0-----:R-:W-:-:S08]  /*a000*/  DFMA R10, -R32, R8, 1 ;  /* 0x3ff00000200a742b */ /* 0x001fd00000000108 */
[----:B------:R-:W-:-:S08]  /*a010*/  DFMA R10, R10, R10, R10 ;  /* 0x0000000a0a0a722b */ /* 0x000fd0000000000a */
[----:B------:R-:W-:-:S08]  /*a020*/  DFMA R10, R8, R10, R8 ;  /* 0x0000000a080a722b */ /* 0x000fd00000000008 */
[----:B------:R-:W-:-:S08]  /*a030*/  DFMA R8, -R32, R10, 1 ;  /* 0x3ff000002008742b */ /* 0x000fd0000000010a */
[----:B------:R-:W-:Y:S02]  /*a040*/  DFMA R8, R10, R8, R10 ;  /* 0x000000080a08722b */ /* 0x000fe4000000000a */
[----:B--2---:R-:W-:-:S08]  /*a050*/  DADD R30, R12, -R30 ;  /* 0x000000000c1e7229 */ /* 0x004fd0000000081e */
[----:B------:R-:W-:-:S08]  /*a060*/  DFMA R28, R30, -R28, R12 ;  /* 0x8000001c1e1c722b */ /* 0x000fd0000000000c */
        /* <DEDUP_REMOVED lines=14> */
.L_x_207:
[----:B------:R-:W-:Y:S05]  /*a150*/  BSYNC.RECONVERGENT B3 ;  /* 0x0000000000037941 */ /* 0x000fea0003800200 */
.L_x_206:
[----:B------:R-:W-:Y:S01]  /*a160*/  ISETP.GT.AND P0, PT, R9, 0xfffff, PT ;  /* 0x000fffff0900780c */ /* 0x000fe20003f04270 */
[----:B------:R-:W-:Y:S01]  /*a170*/  IMAD.MOV.U32 R10, RZ, RZ, R8 ;  /* 0x000000ffff0a7224 */ /* 0x000fe200078e0008 */
[----:B------:R-:W-:Y:S01]  /*a180*/  BSSY.RECONVERGENT B0, `(.L_x_208) ;  /* 0x0000050000007945 */ /* 0x000fe20003800200 */
[--C-:B------:R-:W-:Y:S01]  /*a190*/  IMAD.MOV.U32 R11, RZ, RZ, R9.reuse ;  /* 0x000000ffff0b7224 */ /* 0x100fe200078e0009 */
[----:B------:R-:W-:Y:S01]  /*a1a0*/  MOV R40, R8 ;  /* 0x0000000800287202 */ /* 0x000fe20000000f00 */
[----:B------:R-:W-:Y:S02]  /*a1b0*/  IMAD.MOV.U32 R7, RZ, RZ, R9 ;  /* 0x000000ffff077224 */ /* 0x000fe400078e0009 */
[----:B------:R-:W-:-:S06]  /*a1c0*/  IMAD.MOV.U32 R36, RZ, RZ, -0x3ff ;  /* 0xfffffc01ff247424 */ /* 0x000fcc00078e00ff */
[----:B------:R-:W-:Y:S01]  /*a1d0*/  @!P0 DMUL R10, R10, 1.80143985094819840000e+16 ;  /* 0x435000000a0a8828 */ /* 0x000fe20000000000 */
[----:B------:R-:W-:-:S09]  /*a1e0*/  @!P0 IMAD.MOV.U32 R36, RZ, RZ, -0x435 ;  /* 0xfffffbcbff248424 */ /* 0x000fd200078e00ff */
[----:B------:R-:W-:Y:S02]  /*a1f0*/  @!P0 IMAD.MOV.U32 R7, RZ, RZ, R11 ;  /* 0x000000ffff078224 */ /* 0x000fe400078e000b */
[----:B------:R-:W-:Y:S02]  /*a200*/  @!P0 IMAD.MOV.U32 R40, RZ, RZ, R10 ;  /* 0x000000ffff288224 */ /* 0x000fe400078e000a */
[----:B------:R-:W-:-:S05]  /*a210*/  VIADD R9, R7, 0xffffffff ;  /* 0xffffffff07097836 */ /* 0x000fca0000000000 */
[----:B------:R-:W-:-:S13]  /*a220*/  ISETP.GT.U32.AND P1, PT, R9, 0x7feffffe, PT ;  /* 0x7feffffe0900780c */ /* 0x000fda0003f24070 */
[----:B------:R-:W-:Y:S05]  /*a230*/  @P1 BRA `(.L_x_209) ;  /* 0x0000000000f81947 */ /* 0x000fea0003800000 */
[C---:B------:R-:W-:Y:S01]  /*a240*/  LOP3.LUT R8, R7.reuse, 0xfffff, RZ, 0xc0, !PT ;  /* 0x000fffff07087812 */ /* 0x040fe200078ec0ff */
[----:B------:R-:W-:Y:S01]  /*a250*/  IMAD.MOV.U32 R28, RZ, RZ, -0x748574fc ;  /* 0x8b7a8b04ff1c7424 */ /* 0x000fe200078e00ff */
[----:B------:R-:W-:Y:S01]  /*a260*/  UMOV UR8, 0x3ae80f1e ;  /* 0x3ae80f1e00087882 */ /* 0x000fe20000000000 */
[----:B------:R-:W-:Y:S01]  /*a270*/  IMAD.MOV.U32 R29, RZ, RZ, 0x3ed0ee25 ;  /* 0x3ed0ee25ff1d7424 */ /* 0x000fe200078e00ff */
[----:B------:R-:W-:Y:S01]  /*a280*/  LOP3.LUT R41, R8, 0x3ff00000, RZ, 0xfc, !PT ;  /* 0x3ff0000008297812 */ /* 0x000fe200078efcff */
[----:B------:R-:W-:Y:S01]  /*a290*/  IMAD.MOV.U32 R8, RZ, RZ, RZ ;  /* 0x000000ffff087224 */ /* 0x000fe200078e00ff */
[----:B------:R-:W-:Y:S01]  /*a2a0*/  UMOV UR9, 0x3eb1380b ;  /* 0x3eb1380b00097882 */ /* 0x000fe20000000000 */
[----:B------:R-:W-:Y:S02]  /*a2b0*/  LEA.HI R7, R7, R36, RZ, 0xc ;  /* 0x0000002407077211 */ /* 0x000fe400078f60ff */
[----:B------:R-:W-:-:S13]  /*a2c0*/  ISETP.GE.U32.AND P0, PT, R41, 0x3ff6a09f, PT ;  /* 0x3ff6a09f2900780c */ /* 0x000fda0003f06070 */
        /* <DEDUP_REMOVED lines=14> */
[----:B------:R-:W-:-:S06]  /*a3b0*/  UMOV UR9, 0x3ef3b266 ;  /* 0x3ef3b26600097882 */ /* 0x000fcc0000000000 */
[----:B------:R-:W-:Y:S01]  /*a3c0*/  DFMA R30, R10, R28, UR8 ;  /* 0x000000080a1e7e2b */ /* 0x000fe2000800001c */
        /* <DEDUP_REMOVED lines=10> */
[----:B------:R-:W-:Y:S01]  /*a470*/  DFMA R28, R40, -R8, R28 ;  /* 0x80000008281c722b */ /* 0x000fe2000000001c */
[----:B------:R-:W-:Y:S01]  /*a480*/  LOP3.LUT R40, R7, 0x80000000, RZ, 0x3c, !PT ;  /* 0x8000000007287812 */ /* 0x000fe200078e3cff */
[----:B------:R-:W-:-:S03]  /*a490*/  IMAD.MOV.U32 R41, RZ, RZ, 0x43300000 ;  /* 0x43300000ff297424 */ /* 0x000fc600078e00ff */
[----:B------:R-:W-:Y:S01]  /*a4a0*/  DFMA R30, R10, R30, UR8 ;  /* 0x000000080a1e7e2b */ /* 0x000fe2000800001e */
[----:B------:R-:W-:Y:S01]  /*a4b0*/  UMOV UR8, 0x9999a3c4 ;  /* 0x9999a3c400087882 */ /* 0x000fe20000000000 */
[----:B------:R-:W-:Y:S01]  /*a4c0*/  UMOV UR9, 0x3f899999 ;  /* 0x3f89999900097882 */ /* 0x000fe20000000000 */
[----:B------:R-:W-:-:S05]  /*a4d0*/  DMUL R28, R32, R28 ;  /* 0x0000001c201c7228 */ /* 0x000fca0000000000 */
[----:B------:R-:W-:Y:S01]  /*a4e0*/  DFMA R30, R10, R30, UR8 ;  /* 0x000000080a1e7e2b */ /* 0x000fe2000800001e */
[----:B------:R-:W-:Y:S01]  /*a4f0*/  UMOV UR8, 0x80000000 ;  /* 0x8000000000087882 */ /* 0x000fe20000000000 */
[----:B------:R-:W-:Y:S02]  /*a500*/  UMOV UR9, 0x43300000 ;  /* 0x4330000000097882 */ /* 0x000fe40000000000 */
[----:B------:R-:W-:Y:S01]  /*a510*/  DADD R40, R40, -UR8 ;  /* 0x8000000828287e29 */ /* 0x000fe20008000000 */
[----:B------:R-:W-:Y:S01]  /*a520*/  UMOV UR8, 0x55555554 ;  /* 0x5555555400087882 */ /* 0x000fe20000000000 */
[----:B------:R-:W-:Y:S02]  /*a530*/  UMOV UR9, 0x3fb55555 ;  /* 0x3fb5555500097882 */ /* 0x000fe40000000000 */
[----:B------:R-:W-:Y:S01]  /*a540*/  DFMA R32, R10, R30, UR8 ;  /* 0x000000080a207e2b */ /* 0x000fe2000800001e */
[----:B------:R-:W-:Y:S01]  /*a550*/  UMOV UR8, 0xfefa39ef ;  /* 0xfefa39ef00087882 */ /* 0x000fe20000000000 */
[----:B------:R-:W-:-:S02]  /*a560*/  UMOV UR9, 0x3fe62e42 ;  /* 0x3fe62e4200097882 */ /* 0x000fc40000000000 */
[----:B------:R-:W-:-:S04]  /*a570*/  DFMA R30, R40, UR8, R8 ;  /* 0x00000008281e7c2b */ /* 0x000fc80008000008 */
[----:B------:R-:W-:-:S04]  /*a580*/  DMUL R32, R10, R32 ;  /* 0x000000200a207228 */ /* 0x000fc80000000000 */
[----:B------:R-:W-:Y:S01]  /*a590*/  DFMA R10, R40, -UR8, R30 ;  /* 0x80000008280a7c2b */ /* 0x000fe2000800001e */
[----:B------:R-:W-:Y:S01]  /*a5a0*/  UMOV UR8, 0x3b39803f ;  /* 0x3b39803f00087882 */ /* 0x000fe20000000000 */
[----:B------:R-:W-:Y:S02]  /*a5b0*/  UMOV UR9, 0x3c7abc9e ;  /* 0x3c7abc9e00097882 */ /* 0x000fe40000000000 */
[----:B------:R-:W-:-:S04]  /*a5c0*/  DFMA R28, R8, R32, R28 ;  /* 0x00000020081c722b */ /* 0x000fc8000000001c */
[----:B------:R-:W-:-:S08]  /*a5d0*/  DADD R10, -R8, R10 ;  /* 0x00000000080a7229 */ /* 0x000fd0000000010a */
[----:B------:R-:W-:-:S08]  /*a5e0*/  DADD R10, R28, -R10 ;  /* 0x000000001c0a7229 */ /* 0x000fd0000000080a */
[----:B------:R-:W-:-:S08]  /*a5f0*/  DFMA R10, R40, UR8, R10 ;  /* 0x00000008280a7c2b */ /* 0x000fd0000800000a */
[----:B------:R-:W-:Y:S01]  /*a600*/  DADD R30, R30, R10 ;  /* 0x000000001e1e7229 */ /* 0x000fe2000000000a */
[----:B------:R-:W-:Y:S10]  /*a610*/  BRA `(.L_x_210) ;  /* 0x0000000000187947 */ /* 0x000ff40003800000 */
.L_x_209:
[----:B------:R-:W-:Y:S01]  /*a620*/  IMAD.MOV.U32 R8, RZ, RZ, 0x0 ;  /* 0x00000000ff087424 */ /* 0x000fe200078e00ff */
[----:B------:R-:W-:Y:S01]  /*a630*/  LOP3.LUT P0, RZ, R11, 0x7fffffff, RZ, 0xc0, !PT ;  /* 0x7fffffff0bff7812 */ /* 0x000fe2000780c0ff */
[----:B------:R-:W-:-:S06]  /*a640*/  IMAD.MOV.U32 R9, RZ, RZ, 0x7ff00000 ;  /* 0x7ff00000ff097424 */ /* 0x000fcc00078e00ff */
[----:B------:R-:W-:-:S10]  /*a650*/  DFMA R8, R10, R8, +INF ;  /* 0x7ff000000a08742b */ /* 0x000fd40000000008 */
[----:B------:R-:W-:Y:S02]  /*a660*/  FSEL R30, R8, RZ, P0 ;  /* 0x000000ff081e7208 */ /* 0x000fe40000000000 */
[----:B------:R-:W-:-:S07]  /*a670*/  FSEL R31, R9, -QNAN , P0 ;  /* 0xfff00000091f7808 */ /* 0x000fce0000000000 */
.L_x_210:
[----:B------:R-:W-:Y:S05]  /*a680*/  BSYNC.RECONVERGENT B0 ;  /* 0x0000000000007941 */ /* 0x000fea0003800200 */
.L_x_208:
[----:B------:R-:W0:Y:S01]  /*a690*/  LDC.64 R10, c[0x3][R38] ;  /* 0x00c00000260a7b82 */ /* 0x000e220000000a00 */
[----:B------:R-:W-:Y:S01]  /*a6a0*/  IMAD.MOV.U32 R8, RZ, RZ, 0x1 ;  /* 0x00000001ff087424 */ /* 0x000fe200078e00ff */
[----:B------:R-:W-:Y:S01]  /*a6b0*/  FSETP.GEU.AND P1, PT, |R13|, 6.5827683646048100446e-37, PT ;  /* 0x036000000d00780b */ /* 0x000fe20003f2e200 */
[----:B------:R-:W-:Y:S01]  /*a6c0*/  BSSY.RECONVERGENT B3, `(.L_x_211) ;  /* 0x0000014000037945 */ /* 0x000fe20003800200 */
[----:B------:R-:W-:Y:S01]  /*a6d0*/  DMUL R34, R30, R34 ;  /* 0x000000221e227228 */ /* 0x000fe20000000000 */
[----:B0-----:R-:W0:Y:S02]  /*a6e0*/  MUFU.RCP64H R9, R11 ;  /* 0x0000000b00097308 */ /* 0x001e240000001800 */
        /* <DEDUP_REMOVED lines=11> */
[----:B------:R-:W-:Y:S01]  /*a7a0*/  MOV R32, R10 ;  /* 0x0000000a00207202 */ /* 0x000fe20000000f00 */
[----:B------:R-:W-:Y:S01]  /*a7b0*/  IMAD.MOV.U32 R33, RZ, RZ, R11 ;  /* 0x000000ffff217224 */ /* 0x000fe200078e000b */
[----:B------:R-:W-:Y:S01]  /*a7c0*/  MOV R7, 0xa800 ;  /* 0x0000a80000077802 */ /* 0x000fe20000000f00 */
[----:B------:R-:W-:Y:S02]  /*a7d0*/  IMAD.MOV.U32 R28, RZ, RZ, R12 ;  /* 0x000000ffff1c7224 */ /* 0x000fe400078e000c */
[----:B------:R-:W-:-:S07]  /*a7e0*/  IMAD.MOV.U32 R29, RZ, RZ, R13 ;  /* 0x000000ffff1d7224 */ /* 0x000fce00078e000d */
[----:B------:R-:W-:Y:S05]  /*a7f0*/  CALL.REL.NOINC `($__internal_2_$__cuda_sm20_div_rn_f64_full) ;  /* 0x0000002000cc7944 */ /* 0x000fea0003c00000 */
.L_x_212:
[----:B------:R-:W-:Y:S05]  /*a800*/  BSYNC.RECONVERGENT B3 ;  /* 0x0000000000037941 */ /* 0x000fea0003800200 */
.L_x_211:
[----:B------:R-:W-:Y:S01]  /*a810*/  ISETP.GT.AND P0, PT, R9, 0xfffff, PT ;  /* 0x000fffff0900780c */ /* 0x000fe20003f04270 */
[--C-:B------:R-:W-:Y:S01]  /*a820*/  IMAD.MOV.U32 R10, RZ, RZ, R8.reuse ;  /* 0x000000ffff0a7224 */ /* 0x100fe200078e0008 */
[----:B------:R-:W-:Y:S01]  /*a830*/  BSSY.RECONVERGENT B0, `(.L_x_213) ;  /* 0x0000050000007945 */ /* 0x000fe20003800200 */
[--C-:B------:R-:W-:Y:S02]  /*a840*/  IMAD.MOV.U32 R11, RZ, RZ, R9.reuse ;  /* 0x000000ffff0b7224 */ /* 0x100fe400078e0009 */
[----:B------:R-:W-:Y:S02]  /*a850*/  IMAD.MOV.U32 R7, RZ, RZ, R9 ;  /* 0x000000ffff077224 */ /* 0x000fe400078e0009 */
[----:B------:R-:W-:Y:S02]  /*a860*/  IMAD.MOV.U32 R36, RZ, RZ, -0x3ff ;  /* 0xfffffc01ff247424 */ /* 0x000fe400078e00ff */
[----:B------:R-:W-:-:S04]  /*a870*/  IMAD.MOV.U32 R40, RZ, RZ, R8 ;  /* 0x000000ffff287224 */ /* 0x000fc800078e0008 */
        /* <DEDUP_REMOVED lines=16> */
[----:B------:R-:W-:Y:S01]  /*a980*/  @P0 IADD3 R9, PT, PT, R41, -0x100000, RZ ;  /* 0xfff0000029090810 */ /* 0x000fe20007ffe0ff */
[----:B------:R-:W-:-:S04]  /*a990*/  @P0 VIADD R7, R7, 0x1 ;  /* 0x0000000107070836 */ /* 0x000fc80000000000 */
        /* <DEDUP_REMOVED lines=51> */
.L_x_214:
[----:B------:R-:W-:Y:S01]  /*acd0*/  IMAD.MOV.U32 R8, RZ, RZ, 0x0 ;  /* 0x00000000ff087424 */ /* 0x000fe200078e00ff */
[----:B------:R-:W-:Y:S01]  /*ace0*/  LOP3.LUT P0, RZ, R11, 0x7fffffff, RZ, 0xc0, !PT ;  /* 0x7fffffff0bff7812 */ /* 0x000fe2000780c0ff */
[----:B------:R-:W-:-:S06]  /*acf0*/  IMAD.MOV.U32 R9, RZ, RZ, 0x7ff00000 ;  /* 0x7ff00000ff097424 */ /* 0x000fcc00078e00ff */
[----:B------:R-:W-:-:S10]  /*ad00*/  DFMA R8, R10, R8, +INF ;  /* 0x7ff000000a08742b */ /* 0x000fd40000000008 */
[----:B------:R-:W-:Y:S02]  /*ad10*/  FSEL R10, R8, RZ, P0 ;  /* 0x000000ff080a7208 */ /* 0x000fe40000000000 */
[----:B------:R-:W-:-:S07]  /*ad20*/  FSEL R11, R9, -QNAN , P0 ;  /* 0xfff00000090b7808 */ /* 0x000fce0000000000 */
.L_x_215:
[----:B------:R-:W-:Y:S05]  /*ad30*/  BSYNC.RECONVERGENT B0 ;  /* 0x0000000000007941 */ /* 0x000fea0003800200 */
.L_x_213:
[----:B------:R-:W-:Y:S01]  /*ad40*/  VIADD R39, R39, 0x1 ;  /* 0x0000000127277836 */ /* 0x000fe20000000000 */
[----:B------:R-:W-:Y:S01]  /*ad50*/  DFMA R10, -R12, R10, R34 ;  /* 0x0000000a0c0a722b */ /* 0x000fe20000000122 */
[----:B------:R-:W-:Y:S02]  /*ad60*/  VIADD R38, R38, 0x8 ;  /* 0x0000000826267836 */ /* 0x000fe40000000000 */
[----:B------:R-:W-:Y:S01]  /*ad70*/  VIADD R37, R37, 0x8 ;  /* 0x0000000825257836 */ /* 0x000fe20000000000 */
[----:B------:R-:W-:Y:S01]  /*ad80*/  ISETP.NE.AND P0, PT, R39, RZ, PT ;  /* 0x000000ff2700720c */ /* 0x000fe20003f05270 */
[----:B------:R-:W-:-:S03]  /*ad90*/  VIADD R2, R2, 0x8 ;  /* 0x0000000802027836 */ /* 0x000fc60000000000 */
[----:B------:R-:W-:-:S09]  /*ada0*/  DADD R20, R10, R20 ;  /* 0x000000000a147229 */ /* 0x000fd20000000014 */
[----:B------:R-:W-:Y:S05]  /*adb0*/  @P0 BRA `(.L_x_216) ;  /* 0xfffffff000740947 */ /* 0x000fea000383ffff */
[----:B------:R-:W-:Y:S05]  /*adc0*/  BSYNC.RECONVERGENT B2 ;  /* 0x0000000000027941 */ /* 0x000fea0003800200 */
.L_x_205:
[----:B------:R-:W0:Y:S01]  /*add0*/  LDCU UR4, c[0x3][0xc] ;  /* 0x00c00180ff0477ac */ /* 0x000e220008000800 */
[----:B------:R-:W-:Y:S01]  /*ade0*/  CS2R R12, SRZ ;  /* 0x00000000000c7805 */ /* 0x000fe2000001ff00 */
[----:B0-----:R-:W-:-:S09]  /*adf0*/  UISETP.GE.AND UP0, UPT, UR4, 0x1, UPT ;  /* 0x000000010400788c */ /* 0x001fd2000bf06270 */
[----:B------:R-:W-:Y:S05]  /*ae00*/  BRA.U !UP0, `(.L_x_217) ;  /* 0x0000001508ac7547 */ /* 0x000fea000b800000 */
[----:B------:R-:W-:Y:S01]  /*ae10*/  UISETP.GE.AND UP0, UPT, UR4, 0x2, UPT ;  /* 0x000000020400788c */ /* 0x000fe2000bf06270 */
[----:B------:R-:W-:Y:S02]  /*ae20*/  MOV R2, RZ ;  /* 0x000000ff00027202 */ /* 0x000fe40000000f00 */
[----:B------:R-:W-:-:S06]  /*ae30*/  CS2R R12, SRZ ;  /* 0x00000000000c7805 */ /* 0x000fcc000001ff00 */
[----:B------:R-:W-:Y:S05]  /*ae40*/  BRA.U !UP0, `(.L_x_218) ;  /* 0x0000000d08c47547 */ /* 0x000fea000b800000 */
[----:B------:R-:W-:Y:S01]  /*ae50*/  BSSY.RECONVERGENT B2, `(.L_x_219) ;  /* 0x00000ef000027945 */ /* 0x000fe20003800200 */
[----:B------:R-:W-:Y:S01]  /*ae60*/  IMAD.MOV.U32 R2, RZ, RZ, RZ ;  /* 0x000000ffff027224 */ /* 0x000fe200078e00ff */
[----:B------:R-:W-:-:S07]  /*ae70*/  CS2R R12, SRZ ;  /* 0x00000000000c7805 */ /* 0x000fce000001ff00 */
.L_x_229:
[----:B------:R-:W-:-:S05]  /*ae80*/  IMAD R37, R2, 0x8, R0 ;  /* 0x0000000802257824 */ /* 0x000fca00078e0200 */
[----:B------:R-:W2:Y:S04]  /*ae90*/  LDL.64 R8, [R37] ;  /* 0x0000000025087983 */ /* 0x000ea80000100a00 */
[----:B------:R-:W2:Y:S01]  /*aea0*/  LDL.64 R34, [R37+0x48] ;  /* 0x0000480025227983 */ /* 0x000ea20000100a00 */
[----:B------:R-:W-:Y:S01]  /*aeb0*/  IMAD.SHL.U32 R32, R2, 0x8, RZ ;  /* 0x0000000802207824 */ /* 0x000fe200078e00ff */
[----:B------:R-:W-:Y:S01]  /*aec0*/  BSSY.RECONVERGENT B3, `(.L_x_220) ;  /* 0x0000018000037945 */ /* 0x000fe20003800200 */
[----:B------:R-:W-:-:S04]  /*aed0*/  IMAD.MOV.U32 R10, RZ, RZ, 0x1 ;  /* 0x00000001ff0a7424 */ /* 0x000fc800078e00ff */
[----:B------:R-:W0:Y:S02]  /*aee0*/  LDC.64 R32, c[0x3][R32+0x10] ;  /* 0x00c0040020207b82 */ /* 0x000e240000000a00 */
[----:B0-----:R-:W0:Y:S02]  /*aef0*/  MUFU.RCP64H R11, R33 ;  /* 0x00000021000b7308 */ /* 0x001e240000001800 */
[----:B0-----:R-:W-:-:S08]  /*af00*/  DFMA R28, -R32, R10, 1 ;  /* 0x3ff00000201c742b */ /* 0x001fd0000000010a */
[----:B------:R-:W-:Y:S02]  /*af10*/  DFMA R30, R28, R28, R28 ;  /* 0x0000001c1c1e722b */ /* 0x000fe4000000001c */
[----:B------:R-:W-:-:S06]  /*af20*/  DMUL R28, R16, R24 ;  /* 0x00000018101c7228 */ /* 0x000fcc0000000000 */
[----:B------:R-:W-:Y:S02]  /*af30*/  DFMA R30, R10, R30, R10 ;  /* 0x0000001e0a1e722b */ /* 0x000fe4000000000a */
[----:B--2---:R-:W-:-:S08]  /*af40*/  DADD R34, R8, -R34 ;  /* 0x0000000008227229 */ /* 0x004fd00000000822 */
[----:B------:R-:W-:Y:S02]  /*af50*/  DFMA R28, -R28, R34, R8 ;  /* 0x000000221c1c722b */ /* 0x000fe40000000108 */
[----:B------:R-:W-:-:S06]  /*af60*/  DFMA R8, -R32, R30, 1 ;  /* 0x3ff000002008742b */ /* 0x000fcc000000011e */
[----:B------:R-:W-:Y:S02]  /*af70*/  DSETP.GEU.AND P0, PT, R28, RZ, PT ;  /* 0x000000ff1c00722a */ /* 0x000fe40003f0e000 */
[----:B------:R-:W-:-:S04]  /*af80*/  DFMA R8, R30, R8, R30 ;  /* 0x000000081e08722b */ /* 0x000fc8000000001e */
        /* <DEDUP_REMOVED lines=11> */
.L_x_221:
[----:B------:R-:W-:Y:S05]  /*b040*/  BSYNC.RECONVERGENT B3 ;  /* 0x0000000000037941 */ /* 0x000fea0003800200 */
.L_x_220:
        /* <DEDUP_REMOVED lines=9> */
[----:B------:R-:W-:Y:S01]  /*b0e0*/  @!P0 IMAD.MOV.U32 R7, RZ, RZ, R11 ;  /* 0x000000ffff078224 */ /* 0x000fe200078e000b */
[----:B------:R-:W-:-:S03]  /*b0f0*/  @!P0 MOV R40, R10 ;  /* 0x0000000a00288202 */ /* 0x000fc60000000f00 */
        /* <DEDUP_REMOVED lines=10> */
[----:B------:R-:W-:Y:S01]  /*b1a0*/  LEA.HI R7, R7, R32, RZ, 0xc ;  /* 0x0000002007077211 */ /* 0x000fe200078f60ff */
[----:B------:R-:W-:Y:S01]  /*b1b0*/  UMOV UR12, 0x80000000 ;  /* 0x80000000000c7882 */ /* 0x000fe20000000000 */
[----:B------:R-:W-:Y:S01]  /*b1c0*/  ISETP.GE.U32.AND P0, PT, R41, 0x3ff6a09f, PT ;  /* 0x3ff6a09f2900780c */ /* 0x000fe20003f06070 */
[----:B------:R-:W-:-:S12]  /*b1d0*/  UMOV UR13, 0x43300000 ;  /* 0x43300000000d7882 */ /* 0x000fd80000000000 */
[----:B------:R-:W-:Y:S02]  /*b1e0*/  @P0 VIADD R9, R41, 0xfff00000 ;  /* 0xfff0000029090836 */ /* 0x000fe40000000000 */
[----:B------:R-:W-:Y:S02]  /*b1f0*/  @P0 VIADD R7, R7, 0x1 ;  /* 0x0000000107070836 */ /* 0x000fe40000000000 */
[----:B------:R-:W-:-:S06]  /*b200*/  @P0 IMAD.MOV.U32 R41, RZ, RZ, R9 ;  /* 0x000000ffff290224 */ /* 0x000fcc00078e0009 */
[C---:B------:R-:W-:Y:S02]  /*b210*/  DADD R38, R40.reuse, 1 ;  /* 0x3ff0000028267429 */ /* 0x040fe40000000000 */
[----:B------:R-:W-:-:S04]  /*b220*/  DADD R40, R40, -1 ;  /* 0xbff0000028287429 */ /* 0x000fc80000000000 */
[----:B------:R-:W0:Y:S02]  /*b230*/  MUFU.RCP64H R9, R39 ;  /* 0x0000002700097308 */ /* 0x000e240000001800 */
[----:B0-----:R-:W-:Y:S01]  /*b240*/  DFMA R10, -R38, R8, 1 ;  /* 0x3ff00000260a742b */ /* 0x001fe20000000108 */
[----:B------:R-:W-:Y:S01]  /*b250*/  LOP3.LUT R38, R7, 0x80000000, RZ, 0x3c, !PT ;  /* 0x8000000007267812 */ /* 0x000fe200078e3cff */
[----:B------:R-:W-:-:S06]  /*b260*/  IMAD.MOV.U32 R39, RZ, RZ, 0x43300000 ;  /* 0x43300000ff277424 */ /* 0x000fcc00078e00ff */
[----:B------:R-:W-:Y:S02]  /*b270*/  DFMA R10, R10, R10, R10 ;  /* 0x0000000a0a0a722b */ /* 0x000fe4000000000a */
[----:B------:R-:W-:Y:S01]  /*b280*/  DADD R38, R38, -UR12 ;  /* 0x8000000c26267e29 */ /* 0x000fe20008000000 */
[----:B------:R-:W-:Y:S01]  /*b290*/  UMOV UR12, 0xfefa39ef ;  /* 0xfefa39ef000c7882 */ /* 0x000fe20000000000 */
[----:B------:R-:W-:-:S04]  /*b2a0*/  UMOV UR13, 0x3fe62e42 ;  /* 0x3fe62e42000d7882 */ /* 0x000fc80000000000 */
        /* <DEDUP_REMOVED lines=40> */
.L_x_223:
[----:B------:R-:W-:Y:S01]  /*b530*/  IMAD.MOV.U32 R8, RZ, RZ, 0x0 ;  /* 0x00000000ff087424 */ /* 0x000fe200078e00ff */
[----:B------:R-:W-:Y:S01]  /*b540*/  LOP3.LUT P0, RZ, R11, 0x7fffffff, RZ, 0xc0, !PT ;  /* 0x7fffffff0bff7812 */ /* 0x000fe2000780c0ff */
[----:B------:R-:W-:-:S06]  /*b550*/  IMAD.MOV.U32 R9, RZ, RZ, 0x7ff00000 ;  /* 0x7ff00000ff097424 */ /* 0x000fcc00078e00ff */
[----:B------:R-:W-:-:S10]  /*b560*/  DFMA R8, R10, R8, +INF ;  /* 0x7ff000000a08742b */ /* 0x000fd40000000008 */
[----:B------:R-:W-:Y:S02]  /*b570*/  FSEL R10, R8, RZ, P0 ;  /* 0x000000ff080a7208 */ /* 0x000fe40000000000 */
[----:B------:R-:W-:-:S07]  /*b580*/  FSEL R11, R9, -QNAN , P0 ;  /* 0xfff00000090b7808 */ /* 0x000fce0000000000 */
.L_x_224:
[----:B------:R-:W-:Y:S05]  /*b590*/  BSYNC.RECONVERGENT B0 ;  /* 0x0000000000007941 */ /* 0x000fea0003800200 */
.L_x_222:
[C---:B------:R-:W-:Y:S01]  /*b5a0*/  IMAD R7, R2.reuse, 0x8, R0 ;  /* 0x0000000802077824 */ /* 0x040fe200078e0200 */
[----:B------:R-:W2:Y:S04]  /*b5b0*/  LDL.64 R8, [R37+0x8] ;  /* 0x0000080025087983 */ /* 0x000ea80000100a00 */
[----:B------:R-:W2:Y:S01]  /*b5c0*/  LDL.64 R38, [R7+0x50] ;  /* 0x0000500007267983 */ /* 0x000ea20000100a00 */
[----:B------:R-:W-:Y:S01]  /*b5d0*/  IMAD.SHL.U32 R32, R2, 0x8, RZ ;  /* 0x0000000802207824 */ /* 0x000fe200078e00ff */
[-C--:B------:R-:W-:Y:S01]  /*b5e0*/  DMUL R40, R16, R24.reuse ;  /* 0x0000001810287228 */ /* 0x080fe20000000000 */
[----:B------:R-:W-:Y:S01]  /*b5f0*/  IMAD.MOV.U32 R28, RZ, RZ, 0x1 ;  /* 0x00000001ff1c7424 */ /* 0x000fe200078e00ff */
[----:B------:R-:W-:Y:S01]  /*b600*/  DADD R10, R10, 1 ;  /* 0x3ff000000a0a7429 */ /* 0x000fe20000000000 */
[----:B------:R-:W-:Y:S01]  /*b610*/  BSSY.RECONVERGENT B3, `(.L_x_225) ;  /* 0x0000018000037945 */ /* 0x000fe20003800200 */
[----:B------:R-:W-:Y:S01]  /*b620*/  DMUL R34, R34, -R24 ;  /* 0x8000001822227228 */ /* 0x000fe20000000000 */
[----:B------:R-:W0:Y:S07]  /*b630*/  LDC.64 R32, c[0x3][R32+0x18] ;  /* 0x00c0060020207b82 */ /* 0x000e2e0000000a00 */
[----:B------:R-:W-:Y:S01]  /*b640*/  DFMA R12, R10, R34, R12 ;  /* 0x000000220a0c722b */ /* 0x000fe2000000000c */
[----:B0-----:R-:W0:Y:S02]  /*b650*/  MUFU.RCP64H R29, R33 ;  /* 0x00000021001d7308 */ /* 0x001e240000001800 */
[----:B0-----:R-:W-:-:S08]  /*b660*/  DFMA R30, -R32, R28, 1 ;  /* 0x3ff00000201e742b */ /* 0x001fd0000000011c */
[----:B------:R-:W-:-:S08]  /*b670*/  DFMA R30, R30, R30, R30 ;  /* 0x0000001e1e1e722b */ /* 0x000fd0000000001e */
        /* <DEDUP_REMOVED lines=17> */
.L_x_226:
[----:B------:R-:W-:Y:S05]  /*b790*/  BSYNC.RECONVERGENT B3 ;  /* 0x0000000000037941 */ /* 0x000fea0003800200 */
.L_x_225:
[----:B------:R-:W-:Y:S01]  /*b7a0*/  ISETP.GT.AND P0, PT, R9, 0xfffff, PT ;  /* 0x000fffff0900780c */ /* 0x000fe20003f04270 */
[--C-:B------:R-:W-:Y:S01]  /*b7b0*/  IMAD.MOV.U32 R11, RZ, RZ, R9.reuse ;  /* 0x000000ffff0b7224 */ /* 0x100fe200078e0009 */
[----:B------:R-:W-:Y:S01]  /*b7c0*/  MOV R10, R8 ;  /* 0x00000008000a7202 */ /* 0x000fe20000000f00 */
[----:B------:R-:W-:Y:S01]  /*b7d0*/  IMAD.MOV.U32 R7, RZ, RZ, R9 ;  /* 0x000000ffff077224 */ /* 0x000fe200078e0009 */
[----:B------:R-:W-:Y:S01]  /*b7e0*/  BSSY.RECONVERGENT B0, `(.L_x_227) ;  /* 0x000004f000007945 */ /* 0x000fe20003800200 */
[----:B------:R-:W-:-:S08]  /*b7f0*/  IMAD.MOV.U32 R34, RZ, RZ, -0x3ff ;  /* 0xfffffc01ff227424 */ /* 0x000fd000078e00ff */
[----:B------:R-:W-:Y:S01]  /*b800*/  @!P0 DMUL R10, R10, 1.80143985094819840000e+16 ;  /* 0x435000000a0a8828 */ /* 0x000fe20000000000 */
[----:B------:R-:W-:-:S09]  /*b810*/  @!P0 IMAD.MOV.U32 R34, RZ, RZ, -0x435 ;  /* 0xfffffbcbff228424 */ /* 0x000fd200078e00ff */
[----:B------:R-:W-:Y:S02]  /*b820*/  @!P0 IMAD.MOV.U32 R7, RZ, RZ, R11 ;  /* 0x000000ffff078224 */ /* 0x000fe400078e000b */
[----:B------:R-:W-:Y:S02]  /*b830*/  @!P0 IMAD.MOV.U32 R8, RZ, RZ, R10 ;  /* 0x000000ffff088224 */ /* 0x000fe400078e000a */
[----:B------:R-:W-:-:S05]  /*b840*/  VIADD R9, R7, 0xffffffff ;  /* 0xffffffff07097836 */ /* 0x000fca0000000000 */
[----:B------:R-:W-:-:S13]  /*b850*/  ISETP.GE.U32.AND P1, PT, R9, 0x7fefffff, PT ;  /* 0x7fefffff0900780c */ /* 0x000fda0003f26070 */
        /* <DEDUP_REMOVED lines=8> */
[----:B------:R-:W-:Y:S01]  /*b8e0*/  IMAD.MOV.U32 R32, RZ, RZ, R8 ;  /* 0x000000ffff207224 */ /* 0x000fe200078e0008 */
[----:B------:R-:W-:Y:S01]  /*b8f0*/  MOV R30, RZ ;  /* 0x000000ff001e7202 */ /* 0x000fe20000000f00 */
[----:B------:R-:W-:Y:S01]  /*b900*/  IMAD.MOV.U32 R36, RZ, RZ, -0x748574fc ;  /* 0x8b7a8b04ff247424 */ /* 0x000fe200078e00ff */
[----:B------:R-:W-:Y:S01]  /*b910*/  LOP3.LUT R33, R9, 0x3ff00000, RZ, 0xfc, !PT ;  /* 0x3ff0000009217812 */ /* 0x000fe200078efcff */
[----:B------:R-:W-:Y:S01]  /*b920*/  IMAD.MOV.U32 R37, RZ, RZ, 0x3ed0ee25 ;  /* 0x3ed0ee25ff257424 */ /* 0x000fe200078e00ff */
[----:B------:R-:W-:Y:S01]  /*b930*/  UMOV UR8, 0x3ae80f1e ;  /* 0x3ae80f1e00087882 */ /* 0x000fe20000000000 */
[----:B------:R-:W-:Y:S01]  /*b940*/  UMOV UR9, 0x3eb1380b ;  /* 0x3eb1380b00097882 */ /* 0x000fe20000000000 */
        /* <DEDUP_REMOVED lines=56> */
.L_x_228:
[----:B------:R-:W-:Y:S05]  /*bcd0*/  BSYNC.RECONVERGENT B0 ;  /* 0x0000000000007941 */ /* 0x000fea0003800200 */
.L_x_227:
[----:B------:R-:W-:Y:S01]  /*bce0*/  VIADD R2, R2, 0x2 ;  /* 0x0000000202027836 */ /* 0x000fe20000000000 */
[----:B------:R-:W-:Y:S02]  /*bcf0*/  DADD R32, R32, 1 ;  /* 0x3ff0000020207429 */ /* 0x000fe40000000000 */
[----:B------:R-:W-:Y:S02]  /*bd00*/  DMUL R38, R38, -R24 ;  /* 0x8000001826267228 */ /* 0x000fe40000000000 */
[----:B------:R-:W-:-:S06]  /*bd10*/  ISETP.NE.AND P0, PT, R2, R3, PT ;  /* 0x000000030200720c */ /* 0x000fcc0003f05270 */
[----:B------:R-:W-:-:S07]  /*bd20*/  DFMA R12, R32, R38, R12 ;  /* 0x00000026200c722b */ /* 0x000fce000000000c */
[----:B------:R-:W-:Y:S05]  /*bd30*/  @P0 BRA `(.L_x_229) ;  /* 0xfffffff000500947 */ /* 0x000fea000383ffff */
[----:B------:R-:W-:Y:S05]  /*bd40*/  BSYNC.RECONVERGENT B2 ;  /* 0x0000000000027941 */ /* 0x000fea0003800200 */
.L_x_219:
[----:B------:R-:W-:-:S07]  /*bd50*/  IMAD.MOV.U32 R2, RZ, RZ, R3 ;  /* 0x000000ffff027224 */ /* 0x000fce00078e0003 */
.L_x_218:
[----:B------:R-:W-:-:S13]  /*bd60*/  LOP3.LUT P0, RZ, R5, 0x1, RZ, 0xc0, !PT ;  /* 0x0000000105ff7812 */ /* 0x000fda000780c0ff */
[----:B------:R-:W-:Y:S05]  /*bd70*/  @!P0 BRA `(.L_x_217) ;  /* 0x0000000400d08947 */ /* 0x000fea0003800000 */
[----:B------:R-:W-:-:S04]  /*bd80*/  IMAD.SHL.U32 R2, R2, 0x8, RZ ;  /* 0x0000000802027824 */ /* 0x000fc800078e00ff */
[----:B------:R-:W-:-:S05]  /*bd90*/  IMAD.IADD R7, R1, 0x1, R2 ;  /* 0x0000000101077824 */ /* 0x000fca00078e0202 */
[----:B------:R-:W2:Y:S04]  /*bda0*/  LDL.64 R8, [R7] ;  /* 0x0000000007087983 */ /* 0x000ea80000100a00 */
[----:B------:R-:W2:Y:S01]  /*bdb0*/  LDL.64 R34, [R7+0x48] ;  /* 0x0000480007227983 */ /* 0x000ea20000100a00 */
        /* <DEDUP_REMOVED lines=24> */
.L_x_231:
[----:B------:R-:W-:Y:S05]  /*bf40*/  BSYNC.RECONVERGENT B2 ;  /* 0x0000000000027941 */ /* 0x000fea0003800200 */
.L_x_230:
[----:B------:R-:W-:Y:S01]  /*bf50*/  ISETP.GT.AND P0, PT, R9, 0xfffff, PT ;  /* 0x000fffff0900780c */ /* 0x000fe20003f04270 */
[--C-:B------:R-:W-:Y:S01]  /*bf60*/  IMAD.MOV.U32 R10, RZ, RZ, R8.reuse ;  /* 0x000000ffff0a7224 */ /* 0x100fe200078e0008 */
[----:B------:R-:W-:Y:S01]  /*bf70*/  BSSY.RECONVERGENT B0, `(.L_x_232) ;  /* 0x0000052000007945 */ /* 0x000fe20003800200 */
[--C-:B------:R-:W-:Y:S01]  /*bf80*/  IMAD.MOV.U32 R11, RZ, RZ, R9.reuse ;  /* 0x000000ffff0b7224 */ /* 0x100fe200078e0009 */
[----:B------:R-:W-:Y:S01]  /*bf90*/  DMUL R34, R34, -R24 ;  /* 0x8000001822227228 */ /* 0x000fe20000000000 */
[----:B------:R-:W-:Y:S02]  /*bfa0*/  IMAD.MOV.U32 R2, RZ, RZ, R9 ;  /* 0x000000ffff027224 */ /* 0x000fe400078e0009 */
[----:B------:R-:W-:-:S06]  /*bfb0*/  IMAD.MOV.U32 R38, RZ, RZ, R8 ;  /* 0x000000ffff267224 */ /* 0x000fcc00078e0008 */
[----:B------:R-:W-:-:S10]  /*bfc0*/  @!P0 DMUL R10, R10, 1.80143985094819840000e+16 ;  /* 0x435000000a0a8828 */ /* 0x000fd40000000000 */
[----:B------:R-:W-:Y:S01]  /*bfd0*/  @!P0 MOV R2, R11 ;  /* 0x0000000b00028202 */ /* 0x000fe20000000f00 */
[----:B------:R-:W-:-:S04]  /*bfe0*/  @!P0 IMAD.MOV.U32 R38, RZ, RZ, R10 ;  /* 0x000000ffff268224 */ /* 0x000fc800078e000a */
[----:B------:R-:W-:-:S05]  /*bff0*/  VIADD R7, R2, 0xffffffff ;  /* 0xffffffff02077836 */ /* 0x000fca0000000000 */
[----:B------:R-:W-:Y:S01]  /*c000*/  ISETP.GE.U32.AND P1, PT, R7, 0x7fefffff, PT ;  /* 0x7fefffff0700780c */ /* 0x000fe20003f26070 */
[----:B------:R-:W-:Y:S02]  /*c010*/  IMAD.MOV.U32 R7, RZ, RZ, -0x3ff ;  /* 0xfffffc01ff077424 */ /* 0x000fe400078e00ff */
[----:B------:R-:W-:-:S10]  /*c020*/  @!P0 IMAD.MOV.U32 R7, RZ, RZ, -0x435 ;  /* 0xfffffbcbff078424 */ /* 0x000fd400078e00ff */
        /* <DEDUP_REMOVED lines=18> */
[----:B------:R-:W-:Y:S01]  /*c150*/  @P0 VIADD R9, R39, 0xfff00000 ;  /* 0xfff0000027090836 */ /* 0x000fe20000000000 */
[----:B------:R-:W-:-:S03]  /*c160*/  @P0 IADD3 R2, PT, PT, R2, 0x1, RZ ;  /* 0x0000000102020810 */ /* 0x000fc60007ffe0ff */
        /* <DEDUP_REMOVED lines=18> */
[----:B------:R-:W-:-:S05]  /*c290*/  DFMA R38, R38, -R10, R36 ;  /* 0x8000000a2626722b */ /* 0x000fca0000000024 */
[----:B------:R-:W-:Y:S01]  /*c2a0*/  DFMA R30, R28, R30, UR8 ;  /* 0x000000081c1e7e2b */ /* 0x000fe2000800001e */
[----:B------:R-:W-:Y:S01]  /*c2b0*/  UMOV UR8, 0x2d1b5154 ;  /* 0x2d1b515400087882 */ /* 0x000fe20000000000 */
[----:B------:R-:W-:Y:S01]  /*c2c0*/  UMOV UR9, 0x3f3c71c7 ;  /* 0x3f3c71c700097882 */ /* 0x000fe20000000000 */
[----:B------:R-:W-:-:S05]  /*c2d0*/  DMUL R38, R8, R38 ;  /* 0x0000002608267228 */ /* 0x000fca0000000000 */
[----:B------:R-:W-:Y:S01]  /*c2e0*/  DFMA R32, R28, R30, UR8 ;  /* 0x000000081c207e2b */ /* 0x000fe2000800001e */
[----:B------:R-:W-:Y:S01]  /*c2f0*/  UMOV UR8, 0x923be72d ;  /* 0x923be72d00087882 */ /* 0x000fe20000000000 */
[----:B------:R-:W-:Y:S01]  /*c300*/  UMOV UR9, 0x3f624924 ;  /* 0x3f62492400097882 */ /* 0x000fe20000000000 */
[----:B------:R-:W-:Y:S01]  /*c310*/  LOP3.LUT R30, R2, 0x80000000, RZ, 0x3c, !PT ;  /* 0x80000000021e7812 */ /* 0x000fe200078e3cff */
[----:B------:R-:W-:-:S04]  /*c320*/  IMAD.MOV.U32 R31, RZ, RZ, 0x43300000 ;  /* 0x43300000ff1f7424 */ /* 0x000fc800078e00ff */
[----:B------:R-:W-:Y:S01]  /*c330*/  DFMA R32, R28, R32, UR8 ;  /* 0x000000081c207e2b */ /* 0x000fe20008000020 */
[----:B------:R-:W-:Y:S01]  /*c340*/  UMOV UR8, 0x9999a3c4 ;  /* 0x9999a3c400087882 */ /* 0x000fe20000000000 */
[----:B------:R-:W-:Y:S01]  /*c350*/  UMOV UR9, 0x3f899999 ;  /* 0x3f89999900097882 */ /* 0x000fe20000000000 */
[----:B------:R-:W-:Y:S01]  /*c360*/  DADD R30, R30, -UR12 ;  /* 0x8000000c1e1e7e29 */ /* 0x000fe20008000000 */
[----:B------:R-:W-:Y:S01]  /*c370*/  UMOV UR12, 0xfefa39ef ;  /* 0xfefa39ef000c7882 */ /* 0x000fe20000000000 */
[----:B------:R-:W-:-:S03]  /*c380*/  UMOV UR13, 0x3fe62e42 ;  /* 0x3fe62e42000d7882 */ /* 0x000fc60000000000 */
[----:B------:R-:W-:Y:S01]  /*c390*/  DFMA R32, R28, R32, UR8 ;  /* 0x000000081c207e2b */ /* 0x000fe20008000020 */
[----:B------:R-:W-:Y:S01]  /*c3a0*/  UMOV UR8, 0x55555554 ;  /* 0x5555555400087882 */ /* 0x000fe20000000000 */
[----:B------:R-:W-:Y:S01]  /*c3b0*/  UMOV UR9, 0x3fb55555 ;  /* 0x3fb5555500097882 */ /* 0x000fe20000000000 */
[----:B------:R-:W-:-:S05]  /*c3c0*/  DFMA R36, R30, UR12, R10 ;  /* 0x0000000c1e247c2b */ /* 0x000fca000800000a */
        /* <DEDUP_REMOVED lines=12> */
.L_x_233:
[----:B------:R-:W-:Y:S05]  /*c490*/  BSYNC.RECONVERGENT B0 ;  /* 0x0000000000007941 */ /* 0x000fea0003800200 */
.L_x_232:
[----:B------:R-:W-:-:S08]  /*c4a0*/  DADD R36, R36, 1 ;  /* 0x3ff0000024247429 */ /* 0x000fd00000000000 */
[----:B------:R-:W-:-:S11]  /*c4b0*/  DFMA R12, R36, R34, R12 ;  /* 0x00000022240c722b */ /* 0x000fd6000000000c */
.L_x_217:
[----:B------:R-:W-:Y:S01]  /*c4c0*/  VIADD R4, R4, 0x1 ;  /* 0x0000000104047836 */ /* 0x000fe20000000000 */
[----:B------:R-:W-:-:S04]  /*c4d0*/  DSETP.GEU.AND P0, PT, R20, RZ, PT ;  /* 0x000000ff1400722a */ /* 0x000fc80003f0e000 */
[----:B------:R-:W-:Y:S02]  /*c4e0*/  ISETP.NE.AND P1, PT, R4, 0x14, PT ;  /* 0x000000140400780c */ /* 0x000fe40003f25270 */
[----:B------:R-:W-:Y:S02]  /*c4f0*/  FSEL R34, R14, R16, !P0 ;  /* 0x000000100e227208 */ /* 0x000fe40004000000 */
[----:B------:R-:W-:Y:S02]  /*c500*/  FSEL R35, R15, R17, !P0 ;  /* 0x000000110f237208 */ /* 0x000fe40004000000 */
[----:B------:R-:W-:Y:S02]  /*c510*/  FSEL R18, R16, R18, !P0 ;  /* 0x0000001210127208 */ /* 0x000fe40004000000 */
[----:B------:R-:W-:-:S05]  /*c520*/  FSEL R19, R17, R19, !P0 ;  /* 0x0000001311137208 */ /* 0x000fca0004000000 */
[----:B------:R-:W-:Y:S05]  /*c530*/  @P1 BRA `(.L_x_234) ;  /* 0xffffffd400881947 */ /* 0x000fea000383ffff */
.L_x_147:
[----:B------:R-:W-:Y:S05]  /*c540*/  BSYNC.RECONVERGENT B1 ;  /* 0x0000000000017941 */ /* 0x000fea0003800200 */
.L_x_82:
[----:B-----5:R-:W0:Y:S02]  /*c550*/  LDC R4, c[0x3][0xc] ;  /* 0x00c00300ff047b82 */ /* 0x020e240000000800 */
[----:B0-----:R-:W-:-:S13]  /*c560*/  ISETP.GE.AND P0, PT, R4, 0x1, PT ;  /* 0x000000010400780c */ /* 0x001fda0003f06270 */
[----:B------:R-:W-:Y:S05]  /*c570*/  @!P0 EXIT ;  /* 0x000000000000894d */ /* 0x000fea0003800000 */
[----:B------:R-:W0:Y:S01]  /*c580*/  LDC.64 R2, c[0x3][0xf0] ;  /* 0x00c03c00ff027b82 */ /* 0x000e220000000a00 */
[C---:B------:R-:W-:Y:S01]  /*c590*/  ISETP.GE.U32.AND P1, PT, R4.reuse, 0x4, PT ;  /* 0x000000040400780c */ /* 0x040fe20003f26070 */
[----:B------:R-:W-:Y:S01]  /*c5a0*/  IMAD.MOV.U32 R23, RZ, RZ, RZ ;  /* 0x000000ffff177224 */ /* 0x000fe200078e00ff */
[----:B------:R-:W-:-:S04]  /*c5b0*/  LOP3.LUT R7, R4, 0x3, RZ, 0xc0, !PT ;  /* 0x0000000304077812 */ /* 0x000fc800078ec0ff */
[----:B------:R-:W-:Y:S01]  /*c5c0*/  ISETP.NE.AND P0, PT, R7, RZ, PT ;  /* 0x000000ff0700720c */ /* 0x000fe20003f05270 */
[----:B0-----:R-:W-:-:S08]  /*c5d0*/  DMUL R2, R2, 0.5 ;  /* 0x3fe0000002027828 */ /* 0x001fd00000000000 */
[----:B------:R-:W-:Y:S01]  /*c5e0*/  DMUL R34, R34, R2 ;  /* 0x0000000222227228 */ /* 0x000fe20000000000 */
[----:B------:R-:W-:Y:S10]  /*c5f0*/  @!P1 BRA `(.L_x_235) ;  /* 0x0000000000ec9947 */ /* 0x000ff40003800000 */
[----:B------:R-:W0:Y:S01]  /*c600*/  LDC R22, c[0x3][0x8] ;  /* 0x00c00200ff167b82 */ /* 0x000e220000000800 */
[----:B------:R-:W-:Y:S01]  /*c610*/  LOP3.LUT R23, R4, 0x7ffffffc, RZ, 0xc0, !PT ;  /* 0x7ffffffc04177812 */ /* 0x000fe200078ec0ff */
[C---:B------:R-:W-:Y:S01]  /*c620*/  VIADD R29, R1.reuse, 0x10 ;  /* 0x00000010011d7836 */ /* 0x040fe20000000000 */
[----:B------:R-:W1:Y:S01]  /*c630*/  LDCU.64 UR4, c[0x0][0x380] ;  /* 0x00007000ff0477ac */ /* 0x000e620008000a00 */
[----:B------:R-:W-:Y:S02]  /*c640*/  VIADD R24, R1, 0x58 ;  /* 0x0000005801187836 */ /* 0x000fe40000000000 */
[----:B------:R-:W-:Y:S02]  /*c650*/  IMAD.MOV.U32 R37, RZ, RZ, RZ ;  /* 0x000000ffff257224 */ /* 0x000fe400078e00ff */
[----:B------:R-:W2:Y:S01]  /*c660*/  LDC R33, c[0x3][0x8] ;  /* 0x00c00200ff217b82 */ /* 0x000ea20000000800 */
[----:B------:R-:W-:Y:S02]  /*c670*/  IMAD.MOV R28, RZ, RZ, -R23 ;  /* 0x000000ffff1c7224 */ /* 0x000fe400078e0a17 */
[----:B0-----:R-:W-:-:S02]  /*c680*/  IMAD.SHL.U32 R25, R22, 0x2, RZ ;  /* 0x0000000216197824 */ /* 0x001fc400078e00ff */
[----:B-1----:R-:W-:-:S07]  /*c690*/  IMAD R31, R22, 0x3, RZ ;  /* 0x00000003161f7824 */ /* 0x002fce00078e02ff */
.L_x_236:
[----:B------:R-:W4:Y:S04]  /*c6a0*/  LDL.64 R2, [R29+-0x10] ;  /* 0xfffff0001d027983 */ /* 0x000f280000100a00 */
[----:B------:R-:W4:Y:S02]  /*c6b0*/  LDL.64 R4, [R24+-0x10] ;  /* 0xfffff00018047983 */ /* 0x000f240000100a00 */
[----:B----4-:R-:W-:-:S08]  /*c6c0*/  DADD R4, R2, -R4 ;  /* 0x0000000002047229 */ /* 0x010fd00000000804 */
[----:B------:R-:W-:Y:S02]  /*c6d0*/  DFMA R2, -R34, R4, R2 ;  /* 0x000000042202722b */ /* 0x000fe40000000102 */
[----:B------:R-:W4:Y:S05]  /*c6e0*/  LDL.64 R4, [R29+-0x8] ;  /* 0xfffff8001d047983 */ /* 0x000f2a0000100a00 */
[----:B------:R-:W-:Y:S04]  /*c6f0*/  STL.64 [R29+-0x10], R2 ;  /* 0xfffff0021d007387 */ /* 0x000fe80000100a00 */
[----:B------:R-:W4:Y:S02]  /*c700*/  LDL.64 R8, [R24+-0x8] ;  /* 0xfffff80018087983 */ /* 0x000f240000100a00 */
[----:B----4-:R-:W-:-:S08]  /*c710*/  DADD R8, R4, -R8 ;  /* 0x0000000004087229 */ /* 0x010fd00000000808 */
[----:B------:R-:W-:Y:S02]  /*c720*/  DFMA R4, -R34, R8, R4 ;  /* 0x000000082204722b */ /* 0x000fe40000000104 */
[----:B------:R-:W4:Y:S05]  /*c730*/  LDL.64 R8, [R29] ;  /* 0x000000001d087983 */ /* 0x000f2a0000100a00 */
[----:B------:R-:W-:Y:S04]  /*c740*/  STL.64 [R29+-0x8], R4 ;  /* 0xfffff8041d007387 */ /* 0x000fe80000100a00 */
[----:B---3--:R-:W4:Y:S02]  /*c750*/  LDL.64 R10, [R24] ;  /* 0x00000000180a7983 */ /* 0x008f240000100a00 */
[----:B----4-:R-:W-:-:S08]  /*c760*/  DADD R10, R8, -R10 ;  /* 0x00000000080a7229 */ /* 0x010fd0000000080a */
[----:B------:R-:W-:Y:S02]  /*c770*/  DFMA R8, -R34, R10, R8 ;  /* 0x0000000a2208722b */ /* 0x000fe40000000108 */
[----:B------:R-:W3:Y:S05]  /*c780*/  LDL.64 R10, [R29+0x8] ;  /* 0x000008001d0a7983 */ /* 0x000eea0000100a00 */
[----:B------:R-:W-:Y:S04]  /*c790*/  STL.64 [R29], R8 ;  /* 0x000000081d007387 */ /* 0x000fe80000100a00 */
[----:B------:R0:W3:Y:S01]  /*c7a0*/  LDL.64 R16, [R24+0x8] ;  /* 0x0000080018107983 */ /* 0x0000e20000100a00 */
[----:B------:R-:W-:Y:S01]  /*c7b0*/  IADD3 R13, P2, PT, R26, R37, RZ ;  /* 0x000000251a0d7210 */ /* 0x000fe20007f5e0ff */
[----:B------:R-:W-:Y:S01]  /*c7c0*/  VIADD R28, R28, 0x4 ;  /* 0x000000041c1c7836 */ /* 0x000fe20000000000 */
[----:B--2---:R-:W-:-:S02]  /*c7d0*/  IADD3 R15, P3, PT, R26, R33, RZ ;  /* 0x000000211a0f7210 */ /* 0x004fc40007f7e0ff */
[C---:B------:R-:W-:Y:S02]  /*c7e0*/  IADD3 R19, P4, PT, R26.reuse, R25, RZ ;  /* 0x000000191a137210 */ /* 0x040fe40007f9e0ff */
[----:B------:R-:W-:Y:S01]  /*c7f0*/  IADD3 R21, P1, PT, R26, R31, RZ ;  /* 0x0000001f1a157210 */ /* 0x000fe20007f3e0ff */
[----:B0-----:R-:W-:Y:S01]  /*c800*/  VIADD R24, R24, 0x20 ;  /* 0x0000002018187836 */ /* 0x001fe20000000000 */
[-C--:B------:R-:W-:Y:S01]  /*c810*/  LEA.HI.X.SX32 R38, R37, R27.reuse, 0x1, P2 ;  /* 0x0000001b25267211 */ /* 0x080fe200010f0eff */
[C---:B------:R-:W-:Y:S01]  /*c820*/  IMAD R37, R22.reuse, 0x4, R37 ;  /* 0x0000000416257824 */ /* 0x040fe200078e0225 */
[----:B------:R-:W-:Y:S02]  /*c830*/  LEA R12, P2, R13, UR4, 0x3 ;  /* 0x000000040d0c7c11 */ /* 0x000fe4000f8418ff */
[----:B------:R-:W-:Y:S01]  /*c840*/  LEA.HI.X.SX32 R36, R33, R27, 0x1, P3 ;  /* 0x0000001b21247211 */ /* 0x000fe200018f0eff */
[----:B------:R-:W-:Y:S01]  /*c850*/  IMAD R33, R22, 0x4, R33 ;  /* 0x0000000416217824 */ /* 0x000fe200078e0221 */
[----:B------:R-:W-:-:S02]  /*c860*/  LEA R14, P3, R15, UR4, 0x3 ;  /* 0x000000040f0e7c11 */ /* 0x000fc4000f8618ff */
[-C--:B------:R-:W-:Y:S01]  /*c870*/  LEA.HI.X.SX32 R32, R25, R27.reuse, 0x1, P4 ;  /* 0x0000001b19207211 */ /* 0x080fe200020f0eff */
[----:B------:R-:W-:Y:S01]  /*c880*/  IMAD R25, R22, 0x4, R25 ;  /* 0x0000000416197824 */ /* 0x000fe200078e0219 */
[----:B------:R-:W-:Y:S02]  /*c890*/  LEA R18, P4, R19, UR4, 0x3 ;  /* 0x0000000413127c11 */ /* 0x000fe4000f8818ff */
[----:B------:R-:W-:Y:S02]  /*c8a0*/  LEA.HI.X.SX32 R30, R31, R27, 0x1, P1 ;  /* 0x0000001b1f1e7211 */ /* 0x000fe400008f0eff */
[----:B------:R-:W-:Y:S02]  /*c8b0*/  LEA R20, P1, R21, UR4, 0x3 ;  /* 0x0000000415147c11 */ /* 0x000fe4000f8218ff */
[----:B------:R-:W-:Y:S02]  /*c8c0*/  LEA.HI.X R13, R13, UR5, R38, 0x3, P2 ;  /* 0x000000050d0d7c11 */ /* 0x000fe400090f1c26 */
[----:B------:R-:W-:-:S02]  /*c8d0*/  LEA.HI.X R15, R15, UR5, R36, 0x3, P3 ;  /* 0x000000050f0f7c11 */ /* 0x000fc400098f1c24 */
[----:B------:R-:W-:Y:S01]  /*c8e0*/  LEA.HI.X R19, R19, UR5, R32, 0x3, P4 ;  /* 0x0000000513137c11 */ /* 0x000fe2000a0f1c20 */
[----:B------:R-:W-:Y:S01]  /*c8f0*/  STG.E.64 desc[UR10][R12.64], R2 ;  /* 0x000000020c007986 */ /* 0x000fe2000c101b0a */
[----:B------:R-:W-:Y:S02]  /*c900*/  LEA.HI.X R21, R21, UR5, R30, 0x3, P1 ;  /* 0x0000000515157c11 */ /* 0x000fe400088f1c1e */
[----:B------:R-:W-:Y:S01]  /*c910*/  ISETP.NE.AND P1, PT, R28, RZ, PT ;  /* 0x000000ff1c00720c */ /* 0x000fe20003f25270 */
[----:B------:R-:W-:Y:S01]  /*c920*/  STG.E.64 desc[UR10][R14.64], R4 ;  /* 0x000000040e007986 */ /* 0x000fe2000c101b0a */
[----:B------:R-:W-:-:S03]  /*c930*/  LEA R31, R22, R31, 0x2 ;  /* 0x0000001f161f7211 */ /* 0x000fc600078e10ff */
[----:B------:R-:W-:Y:S01]  /*c940*/  STG.E.64 desc[UR10][R18.64], R8 ;  /* 0x0000000812007986 */ /* 0x000fe2000c101b0a */
[----:B---3--:R-:W-:-:S08]  /*c950*/  DADD R16, R10, -R16 ;  /* 0x000000000a107229 */ /* 0x008fd00000000810 */
[----:B------:R-:W-:-:S07]  /*c960*/  DFMA R16, -R34, R16, R10 ;  /* 0x000000102210722b */ /* 0x000fce000000010a */
[----:B------:R-:W-:Y:S04]  /*c970*/  STG.E.64 desc[UR10][R20.64], R16 ;  /* 0x0000001014007986 */ /* 0x000fe8000c101b0a */
[----:B------:R0:W-:Y:S02]  /*c980*/  STL.64 [R29+0x8], R16 ;  /* 0x000008101d007387 */ /* 0x0001e40000100a00 */
[----:B0-----:R-:W-:Y:S01]  /*c990*/  VIADD R29, R29, 0x20 ;  /* 0x000000201d1d7836 */ /* 0x001fe20000000000 */
[----:B------:R-:W-:Y:S06]  /*c9a0*/  @P1 BRA `(.L_x_236) ;  /* 0xfffffffc003c1947 */ /* 0x000fec000383ffff */
.L_x_235:
[----:B------:R-:W-:Y:S05]  /*c9b0*/  @!P0 EXIT ;  /* 0x000000000000894d */ /* 0x000fea0003800000 */
[----:B------:R-:W0:Y:S01]  /*c9c0*/  LDCU UR4, c[0x3][0x8] ;  /* 0x00c00100ff0477ac */ /* 0x000e220008000800 */
[C---:B---3--:R-:W-:Y:S02]  /*c9d0*/  IMAD R10, R23.reuse, 0x8, R6 ;  /* 0x00000008170a7824 */ /* 0x048fe400078e0206 */
[C---:B------:R-:W-:Y:S01]  /*c9e0*/  IMAD R9, R23.reuse, 0x8, R0 ;  /* 0x0000000817097824 */ /* 0x040fe200078e0200 */
[----:B------:R-:W1:Y:S01]  /*c9f0*/  LDCU.64 UR6, c[0x0][0x380] ;  /* 0x00007000ff0677ac */ /* 0x000e620008000a00 */
[----:B------:R-:W-:Y:S02]  /*ca00*/  IMAD.MOV R8, RZ, RZ, -R7 ;  /* 0x000000ffff087224 */ /* 0x000fe400078e0a07 */
[----:B0-----:R-:W-:-:S07]  /*ca10*/  IMAD R23, R23, UR4, RZ ;  /* 0x0000000417177c24 */ /* 0x001fce000f8e02ff */
.L_x_237:
[----:B------:R-:W2:Y:S04]  /*ca20*/  LDL.64 R2, [R9] ;  /* 0x0000000009027983 */ /* 0x000ea80000100a00 */
[----:B------:R0:W2:Y:S01]  /*ca30*/  LDL.64 R4, [R10] ;  /* 0x000000000a047983 */ /* 0x0000a20000100a00 */
[----:B------:R-:W-:Y:S01]  /*ca40*/  IADD3 R0, P0, PT, R26, R23, RZ ;  /* 0x000000171a007210 */ /* 0x000fe20007f1e0ff */
[----:B------:R-:W-:-:S03]  /*ca50*/  VIADD R8, R8, 0x1 ;  /* 0x0000000108087836 */ /* 0x000fc60000000000 */
[C---:B------:R-:W-:Y:S01]  /*ca60*/  LEA.HI.X.SX32 R7, R23.reuse, R27, 0x1, P0 ;  /* 0x0000001b17077211 */ /* 0x040fe200000f0eff */
[----:B------:R-:W-:Y:S01]  /*ca70*/  VIADD R23, R23, UR4 ;  /* 0x0000000417177c36 */ /* 0x000fe20008000000 */
[----:B-1----:R-:W-:Y:S01]  /*ca80*/  LEA R6, P0, R0, UR6, 0x3 ;  /* 0x0000000600067c11 */ /* 0x002fe2000f8018ff */
[----:B0-----:R-:W-:-:S03]  /*ca90*/  VIADD R10, R10, 0x8 ;  /* 0x000000080a0a7836 */ /* 0x001fc60000000000 */
[----:B------:R-:W-:Y:S02]  /*caa0*/  LEA.HI.X R7, R0, UR7, R7, 0x3, P0 ;  /* 0x0000000700077c11 */ /* 0x000fe400080f1c07 */
[----:B------:R-:W-:Y:S01]  /*cab0*/  ISETP.NE.AND P0, PT, R8, RZ, PT ;  /* 0x000000ff0800720c */ /* 0x000fe20003f05270 */
[----:B--2---:R-:W-:-:S08]  /*cac0*/  DADD R4, R2, -R4 ;  /* 0x0000000002047229 */ /* 0x004fd00000000804 */
[----:B------:R-:W-:-:S07]  /*cad0*/  DFMA R4, -R34, R4, R2 ;  /* 0x000000042204722b */ /* 0x000fce0000000102 */
[----:B------:R-:W-:Y:S04]  /*cae0*/  STG.E.64 desc[UR10][R6.64], R4 ;  /* 0x0000000406007986 */ /* 0x000fe8000c101b0a */
[----:B------:R0:W-:Y:S02]  /*caf0*/  STL.64 [R9], R4 ;  /* 0x0000000409007387 */ /* 0x0001e40000100a00 */
[----:B0-----:R-:W-:Y:S01]  /*cb00*/  VIADD R9, R9, 0x8 ;  /* 0x0000000809097836 */ /* 0x001fe20000000000 */
[----:B------:R-:W-:Y:S06]  /*cb10*/  @P0 BRA `(.L_x_237) ;  /* 0xfffffffc00c00947 */ /* 0x000fec000383ffff */
[----:B------:R-:W-:Y:S05]  /*cb20*/  EXIT ;  /* 0x000000000000794d */ /* 0x000fea0003800000 */
        .weak           $__internal_2_$__cuda_sm20_div_rn_f64_full
        .type           $__internal_2_$__cuda_sm20_div_rn_f64_full,@function
        .size           $__internal_2_$__cuda_sm20_div_rn_f64_full,(.L_x_254 - $__internal_2_$__cuda_sm20_div_rn_f64_full)
$__internal_2_$__cuda_sm20_div_rn_f64_full:
[----:B------:R-:W-:Y:S01]  /*cb30*/  FSETP.GEU.AND P0, PT, |R29|, 1.469367938527859385e-39, PT ;  /* 0x001000001d00780b */ /* 0x000fe20003f0e200 */
[----:B------:R-:W-:Y:S01]  /*cb40*/  IMAD.MOV.U32 R42, RZ, RZ, R28 ;  /* 0x000000ffff2a7224 */ /* 0x000fe200078e001c */
[C---:B------:R-:W-:Y:S01]  /*cb50*/  FSETP.GEU.AND P1, PT, |R33|.reuse, 1.469367938527859385e-39, PT ;  /* 0x001000002100780b */ /* 0x040fe20003f2e200 */
[----:B------:R-:W-:Y:S01]  /*cb60*/  IMAD.MOV.U32 R40, RZ, RZ, 0x1 ;  /* 0x00000001ff287424 */ /* 0x000fe200078e00ff */
[----:B------:R-:W-:Y:S01]  /*cb70*/  LOP3.LUT R30, R33, 0x800fffff, RZ, 0xc0, !PT ;  /* 0x800fffff211e7812 */ /* 0x000fe200078ec0ff */
[----:B------:R-:W-:Y:S01]  /*cb80*/  BSSY.RECONVERGENT B0, `(.L_x_238) ;  /* 0x0000057000007945 */ /* 0x000fe20003800200 */
[----:B------:R-:W-:Y:S02]  /*cb90*/  LOP3.LUT R8, R29, 0x7ff00000, RZ, 0xc0, !PT ;  /* 0x7ff000001d087812 */ /* 0x000fe400078ec0ff */
[----:B------:R-:W-:Y:S01]  /*cba0*/  LOP3.LUT R31, R30, 0x3ff00000, RZ, 0xfc, !PT ;  /* 0x3ff000001e1f7812 */ /* 0x000fe200078efcff */
[----:B------:R-:W-:Y:S01]  /*cbb0*/  IMAD.MOV.U32 R30, RZ, RZ, R32 ;  /* 0x000000ffff1e7224 */ /* 0x000fe200078e0020 */
[----:B------:R-:W-:-:S03]  /*cbc0*/  LOP3.LUT R10, R33, 0x7ff00000, RZ, 0xc0, !PT ;  /* 0x7ff00000210a7812 */ /* 0x000fc600078ec0ff */
[----:B------:R-:W-:Y:S01]  /*cbd0*/  @!P0 LOP3.LUT R9, R33, 0x7ff00000, RZ, 0xc0, !PT ;  /* 0x7ff0000021098812 */ /* 0x000fe200078ec0ff */
[----:B------:R-:W-:Y:S01]  /*cbe0*/  @!P0 IMAD.MOV.U32 R44, RZ, RZ, RZ ;  /* 0x000000ffff2c8224 */ /* 0x000fe200078e00ff */
[----:B------:R-:W-:Y:S01]  /*cbf0*/  @!P1 DMUL R30, R32, 8.98846567431157953865e+307 ;  /* 0x7fe00000201e9828 */ /* 0x000fe20000000000 */
[C---:B------:R-:W-:Y:S02]  /*cc00*/  ISETP.GE.U32.AND P3, PT, R8.reuse, R10, PT ;  /* 0x0000000a0800720c */ /* 0x040fe40003f66070 */
[----:B------:R-:W-:Y:S01]  /*cc10*/  @!P0 ISETP.GE.U32.AND P2, PT, R8, R9, PT ;  /* 0x000000090800820c */ /* 0x000fe20003f46070 */
[----:B------:R-:W-:Y:S02]  /*cc20*/  IMAD.MOV.U32 R9, RZ, RZ, 0x1ca00000 ;  /* 0x1ca00000ff097424 */ /* 0x000fe400078e00ff */
[----:B------:R-:W0:Y:S03]  /*cc30*/  MUFU.RCP64H R41, R31 ;  /* 0x0000001f00297308 */ /* 0x000e260000001800 */
[----:B------:R-:W-:-:S02]  /*cc40*/  @!P0 SEL R36, R9, 0x63400000, !P2 ;  /* 0x6340000009248807 */ /* 0x000fc40005000000 */
[----:B------:R-:W-:Y:S02]  /*cc50*/  SEL R11, R9, 0x63400000, !P3 ;  /* 0x63400000090b7807 */ /* 0x000fe40005800000 */
[--C-:B------:R-:W-:Y:S02]  /*cc60*/  @!P0 LOP3.LUT R36, R36, 0x80000000, R29.reuse, 0xf8, !PT ;  /* 0x8000000024248812 */ /* 0x100fe400078ef81d */
[----:B------:R-:W-:Y:S02]  /*cc70*/  LOP3.LUT R43, R11, 0x800fffff, R29, 0xf8, !PT ;  /* 0x800fffff0b2b7812 */ /* 0x000fe400078ef81d */
[----:B------:R-:W-:Y:S02]  /*cc80*/  @!P0 LOP3.LUT R45, R36, 0x100000, RZ, 0xfc, !PT ;  /* 0x00100000242d8812 */ /* 0x000fe400078efcff */
[----:B------:R-:W-:Y:S02]  /*cc90*/  MOV R11, R8 ;  /* 0x00000008000b7202 */ /* 0x000fe40000000f00 */
[----:B------:R-:W-:-:S02]  /*cca0*/  @!P1 LOP3.LUT R10, R31, 0x7ff00000, RZ, 0xc0, !PT ;  /* 0x7ff000001f0a9812 */ /* 0x000fc400078ec0ff */
[----:B------:R-:W-:Y:S02]  /*ccb0*/  @!P0 DFMA R42, R42, 2, -R44 ;  /* 0x400000002a2a882b */ /* 0x000fe4000000082c */
[----:B0-----:R-:W-:-:S08]  /*ccc0*/  DFMA R44, R40, -R30, 1 ;  /* 0x3ff00000282c742b */ /* 0x001fd0000000081e */
[----:B------:R-:W-:Y:S01]  /*ccd0*/  DFMA R44, R44, R44, R44 ;  /* 0x0000002c2c2c722b */ /* 0x000fe2000000002c */
[----:B------:R-:W-:-:S05]  /*cce0*/  @!P0 LOP3.LUT R11, R43, 0x7ff00000, RZ, 0xc0, !PT ;  /* 0x7ff000002b0b8812 */ /* 0x000fca00078ec0ff */
[----:B------:R-:W-:Y:S02]  /*ccf0*/  VIADD R36, R11, 0xffffffff ;  /* 0xffffffff0b247836 */ /* 0x000fe40000000000 */
[----:B------:R-:W-:-:S03]  /*cd00*/  DFMA R40, R40, R44, R40 ;  /* 0x0000002c2828722b */ /* 0x000fc60000000028 */
[----:B------:R-:W-:Y:S01]  /*cd10*/  ISETP.GT.U32.AND P0, PT, R36, 0x7feffffe, PT ;  /* 0x7feffffe2400780c */ /* 0x000fe20003f04070 */
[----:B------:R-:W-:-:S04]  /*cd20*/  VIADD R36, R10, 0xffffffff ;  /* 0xffffffff0a247836 */ /* 0x000fc80000000000 */
[----:B------:R-:W-:Y:S01]  /*cd30*/  DFMA R46, R40, -R30, 1 ;  /* 0x3ff00000282e742b */ /* 0x000fe2000000081e */
[----:B------:R-:W-:-:S07]  /*cd40*/  ISETP.GT.U32.OR P0, PT, R36, 0x7feffffe, P0 ;  /* 0x7feffffe2400780c */ /* 0x000fce0000704470 */
[----:B------:R-:W-:-:S08]  /*cd50*/  DFMA R46, R40, R46, R40 ;  /* 0x0000002e282e722b */ /* 0x000fd00000000028 */
[----:B------:R-:W-:-:S08]  /*cd60*/  DMUL R44, R46, R42 ;  /* 0x0000002a2e2c7228 */ /* 0x000fd00000000000 */
[----:B------:R-:W-:-:S08]  /*cd70*/  DFMA R40, R44, -R30, R42 ;  /* 0x8000001e2c28722b */ /* 0x000fd0000000002a */
[----:B------:R-:W-:Y:S01]  /*cd80*/  DFMA R40, R46, R40, R44 ;  /* 0x000000282e28722b */ /* 0x000fe2000000002c */
[----:B------:R-:W-:Y:S10]  /*cd90*/  @P0 BRA `(.L_x_239) ;  /* 0x0000000000740947 */ /* 0x000ff40003800000 */
[----:B------:R-:W-:-:S04]  /*cda0*/  LOP3.LUT R10, R33, 0x7ff00000, RZ, 0xc0, !PT ;  /* 0x7ff00000210a7812 */ /* 0x000fc800078ec0ff */
[CC--:B------:R-:W-:Y:S02]  /*cdb0*/  VIADDMNMX R11, R8.reuse, -R10.reuse, 0xb9600000, !PT ;  /* 0xb9600000080b7446 */ /* 0x0c0fe4000780090a */
[----:B------:R-:W-:Y:S01]  /*cdc0*/  ISETP.GE.U32.AND P0, PT, R8, R10, PT ;  /* 0x0000000a0800720c */ /* 0x000fe20003f06070 */
[----:B------:R-:W-:Y:S01]  /*cdd0*/  IMAD.MOV.U32 R10, RZ, RZ, RZ ;  /* 0x000000ffff0a7224 */ /* 0x000fe200078e00ff */
        /* <DEDUP_REMOVED lines=14> */
[----:B------:R-:W-:Y:S01]  /*cec0*/  IADD3 R9, PT, PT, -R9, -0x43300000, RZ ;  /* 0xbcd0000009097810 */ /* 0x000fe20007ffe1ff */
[----:B------:R-:W-:-:S06]  /*ced0*/  IMAD.MOV.U32 R10, RZ, RZ, RZ ;  /* 0x000000ffff0a7224 */ /* 0x000fcc00078e00ff */
[----:B------:R-:W-:Y:S02]  /*cee0*/  DFMA R10, R44, -R10, R40 ;  /* 0x8000000a2c0a722b */ /* 0x000fe40000000028 */
[----:B------:R-:W-:-:S08]  /*cef0*/  DMUL.RP R40, R40, R28 ;  /* 0x0000001c28287228 */ /* 0x000fd00000008000 */
[----:B------:R-:W-:Y:S02]  /*cf00*/  FSETP.NEU.AND P0, PT, |R11|, R9, PT ;  /* 0x000000090b00720b */ /* 0x000fe40003f0d200 */
[----:B------:R-:W-:Y:S02]  /*cf10*/  LOP3.LUT R8, R41, R8, RZ, 0x3c, !PT ;  /* 0x0000000829087212 */ /* 0x000fe400078e3cff */
[----:B------:R-:W-:Y:S02]  /*cf20*/  FSEL R9, R40, R44, !P0 ;  /* 0x0000002c28097208 */ /* 0x000fe40004000000 */
[----:B------:R-:W-:-:S03]  /*cf30*/  FSEL R8, R8, R45, !P0 ;  /* 0x0000002d08087208 */ /* 0x000fc60004000000 */
[----:B------:R-:W-:Y:S02]  /*cf40*/  IMAD.MOV.U32 R44, RZ, RZ, R9 ;  /* 0x000000ffff2c7224 */ /* 0x000fe400078e0009 */
[----:B------:R-:W-:Y:S01]  /*cf50*/  IMAD.MOV.U32 R45, RZ, RZ, R8 ;  /* 0x000000ffff2d7224 */ /* 0x000fe200078e0008 */
[----:B------:R-:W-:Y:S06]  /*cf60*/  BRA `(.L_x_240) ;  /* 0x0000000000607947 */ /* 0x000fec0003800000 */
.L_x_239:
        /* <DEDUP_REMOVED lines=12> */
[----:B------:R-:W-:Y:S01]  /*d030*/  @!P0 IMAD.MOV.U32 R45, RZ, RZ, R28 ;  /* 0x000000ffff2d8224 */ /* 0x000fe200078e001c */
[----:B------:R-:W-:Y:S01]  /*d040*/  @!P0 MOV R44, RZ ;  /* 0x000000ff002c8202 */ /* 0x000fe20000000f00 */
[----:B------:R-:W-:Y:S02]  /*d050*/  @P0 IMAD.MOV.U32 R44, RZ, RZ, RZ ;  /* 0x000000ffff2c0224 */ /* 0x000fe400078e00ff */
[----:B------:R-:W-:Y:S01]  /*d060*/  @P0 IMAD.MOV.U32 R45, RZ, RZ, R8 ;  /* 0x000000ffff2d0224 */ /* 0x000fe200078e0008 */
[----:B------:R-:W-:Y:S06]  /*d070*/  BRA `(.L_x_240) ;  /* 0x00000000001c7947 */ /* 0x000fec0003800000 */
.L_x_242:
[----:B------:R-:W-:Y:S01]  /*d080*/  LOP3.LUT R8, R33, 0x80000, RZ, 0xfc, !PT ;  /* 0x0008000021087812 */ /* 0x000fe200078efcff */
[----:B------:R-:W-:-:S04]  /*d090*/  IMAD.MOV.U32 R44, RZ, RZ, R32 ;  /* 0x000000ffff2c7224 */ /* 0x000fc800078e0020 */
[----:B------:R-:W-:Y:S01]  /*d0a0*/  IMAD.MOV.U32 R45, RZ, RZ, R8 ;  /* 0x000000ffff2d7224 */ /* 0x000fe200078e0008 */
[----:B------:R-:W-:Y:S06]  /*d0b0*/  BRA `(.L_x_240) ;  /* 0x00000000000c7947 */ /* 0x000fec0003800000 */
.L_x_241:
[----:B------:R-:W-:Y:S01]  /*d0c0*/  LOP3.LUT R8, R29, 0x80000, RZ, 0xfc, !PT ;  /* 0x000800001d087812 */ /* 0x000fe200078efcff */
[----:B------:R-:W-:-:S04]  /*d0d0*/  IMAD.MOV.U32 R44, RZ, RZ, R28 ;  /* 0x000000ffff2c7224 */ /* 0x000fc800078e001c */
[----:B------:R-:W-:-:S07]  /*d0e0*/  IMAD.MOV.U32 R45, RZ, RZ, R8 ;  /* 0x000000ffff2d7224 */ /* 0x000fce00078e0008 */
.L_x_240:
[----:B------:R-:W-:Y:S05]  /*d0f0*/  BSYNC.RECONVERGENT B0 ;  /* 0x0000000000007941 */ /* 0x000fea0003800200 */
.L_x_238:
[----:B------:R-:W-:Y:S02]  /*d100*/  IMAD.MOV.U32 R10, RZ, RZ, R7 ;  /* 0x000000ffff0a7224 */ /* 0x000fe400078e0007 */
[----:B------:R-:W-:Y:S02]  /*d110*/  IMAD.MOV.U32 R11, RZ, RZ, 0x0 ;  /* 0x00000000ff0b7424 */ /* 0x000fe400078e00ff */
[----:B------:R-:W-:Y:S02]  /*d120*/  IMAD.MOV.U32 R8, RZ, RZ, R44 ;  /* 0x000000ffff087224 */ /* 0x000fe400078e002c */
[----:B------:R-:W-:Y:S01]  /*d130*/  IMAD.MOV.U32 R9, RZ, RZ, R45 ;  /* 0x000000ffff097224 */ /* 0x000fe200078e002d */
[----:B------:R-:W-:Y:S06]  /*d140*/  RET.REL.NODEC R10 `(_Z16processCollisionPdPKdS1_S1_S1_PKb) ;  /* 0xffffff2c0aac7950 */ /* 0x000fec0003c3ffff */
.L_x_243:
        /* <DEDUP_REMOVED lines=11> */
.L_x_254:


//--------------------- .text._Z16processStreamingPdPKdS1_S1_S1_PKb --------------------------
	.section	.text._Z16processStreamingPdPKdS1_S1_S1_PKb,"ax",@progbits
	.align	128
        .global         _Z16processStreamingPdPKdS1_S1_S1_PKb
        .type           _Z16processStreamingPdPKdS1_S1_S1_PKb,@function
        .size           _Z16processStreamingPdPKdS1_S1_S1_PKb,(.L_x_261 - _Z16processStreamingPdPKdS1_S1_S1_PKb)
        .other          _Z16processStreamingPdPKdS1_S1_S1_PKb,@"STO_CUDA_ENTRY STV_DEFAULT"
_Z16processStreamingPdPKdS1_S1_S1_PKb:
.text._Z16processStreamingPdPKdS1_S1_S1_PKb:
[----:B------:R-:W0:Y:S01]  /*0000*/  LDC R1, c[0x0][0x37c] ;  /* 0x0000df00ff017b82 */ /* 0x000e220000000800 */
[----:B------:R-:W1:Y:S01]  /*0010*/  LDCU UR4, c[0x3][0x8] ;  /* 0x00c00100ff0477ac */ /* 0x000e620008000800 */
[----:B------:R-:W2:Y:S06]  /*0020*/  S2R R5, SR_TID.X ;  /* 0x0000000000057919 */ /* 0x000eac0000002100 */
[----:B------:R-:W-:Y:S01]  /*0030*/  S2UR UR5, SR_CTAID.Y ;  /* 0x00000000000579c3 */ /* 0x000fe20000002600 */
[----:B0-----:R-:W-:Y:S01]  /*0040*/  VIADD R1, R1, 0xffffffd8 ;  /* 0xffffffd801017836 */ /* 0x001fe20000000000 */
[----:B------:R-:W0:Y:S01]  /*0050*/  LDCU UR6, c[0x0][0x370] ;  /* 0x00006e00ff0677ac */ /* 0x000e220008000800 */
[----:B------:R-:W2:Y:S01]  /*0060*/  S2R R6, SR_TID.Y ;  /* 0x0000000000067919 */ /* 0x000ea20000002200 */
[----:B------:R-:W3:Y:S04]  /*0070*/  LDCU UR7, c[0x0][0x360] ;  /* 0x00006c00ff0777ac */ /* 0x000ee80008000800 */
[----:B------:R-:W3:Y:S01]  /*0080*/  LDC R9, c[0x0][0x364] ;  /* 0x0000d900ff097b82 */ /* 0x000ee20000000800 */
[----:B-1----:R-:W-:-:S07]  /*0090*/  IMAD.U32 R19, RZ, RZ, UR4 ;  /* 0x00000004ff137e24 */ /* 0x002fce000f8e00ff */
[----:B------:R-:W0:Y:S01]  /*00a0*/  S2UR UR4, SR_CTAID.X ;  /* 0x00000000000479c3 */ /* 0x000e220000002500 */
[----:B------:R-:W-:Y:S02]  /*00b0*/  IABS R0, R19 ;  /* 0x0000001300007213 */ /* 0x000fe40000000000 */
[----:B------:R-:W-:Y:S02]  /*00c0*/  ISETP.NE.AND P4, PT, R19, RZ, PT ;  /* 0x000000ff1300720c */ /* 0x000fe40003f85270 */
[----:B------:R-:W1:Y:S03]  /*00d0*/  I2F.RP R4, R0 ;  /* 0x0000000000047306 */ /* 0x000e660000209400 */
[----:B------:R-:W4:Y:S01]  /*00e0*/  LDC R7, c[0x3][RZ] ;  /* 0x00c00000ff077b82 */ /* 0x000f220000000800 */
[----:B---3--:R-:W-:-:S04]  /*00f0*/  IMAD R9, R9, UR7, RZ ;  /* 0x0000000709097c24 */ /* 0x008fc8000f8e02ff */
[----:B-1----:R-:W1:Y:S01]  /*0100*/  MUFU.RCP R4, R4 ;  /* 0x0000000400047308 */ /* 0x002e620000001000 */
[----:B0-----:R-:W-:Y:S01]  /*0110*/  UIMAD UR4, UR5, UR6, UR4 ;  /* 0x00000006050472a4 */ /* 0x001fe2000f8e0204 */
[----:B----4-:R-:W-:Y:S01]  /*0120*/  ISETP.NE.AND P2, PT, R7, RZ, PT ;  /* 0x000000ff0700720c */ /* 0x010fe20003f45270 */
[----:B-1----:R-:W-:Y:S02]  /*0130*/  VIADD R2, R4, 0xffffffe ;  /* 0x0ffffffe04027836 */ /* 0x002fe40000000000 */
[----:B--2---:R-:W-:Y:S01]  /*0140*/  IMAD R4, R6, UR7, R5 ;  /* 0x0000000706047c24 */ /* 0x004fe2000f8e0205 */
[----:B------:R-:W-:Y:S02]  /*0150*/  IABS R6, R7 ;  /* 0x0000000700067213 */ /* 0x000fe40000000000 */
[----:B------:R0:W1:Y:S01]  /*0160*/  F2I.FTZ.U32.TRUNC.NTZ R3, R2 ;  /* 0x0000000200037305 */ /* 0x000062000021f000 */
[----:B------:R-:W-:Y:S02]  /*0170*/  IMAD.MOV.U32 R5, RZ, RZ, RZ ;  /* 0x000000ffff057224 */ /* 0x000fe400078e00ff */
[----:B------:R-:W-:-:S05]  /*0180*/  IMAD.WIDE.U32 R4, R9, UR4, R4 ;  /* 0x0000000409047c25 */ /* 0x000fca000f8e0004 */
[----:B------:R-:W2:Y:S01]  /*0190*/  I2F.RP R10, R6 ;  /* 0x00000006000a7306 */ /* 0x000ea20000209400 */
[----:B0-----:R-:W-:Y:S01]  /*01a0*/  IMAD.MOV.U32 R2, RZ, RZ, RZ ;  /* 0x000000ffff027224 */ /* 0x001fe200078e00ff */
[----:B------:R-:W-:Y:S02]  /*01b0*/  IABS R8, R4 ;  /* 0x0000000400087213 */ /* 0x000fe40000000000 */
[----:B------:R-:W-:Y:S02]  /*01c0*/  ISETP.GE.AND P1, PT, R4, RZ, PT ;  /* 0x000000ff0400720c */ /* 0x000fe40003f26270 */
[----:B-1----:R-:W-:-:S05]  /*01d0*/  IADD3 R11, PT, PT, RZ, -R3, RZ ;  /* 0x80000003ff0b7210 */ /* 0x002fca0007ffe0ff */
[----:B------:R-:W-:Y:S01]  /*01e0*/  IMAD R9, R11, R0, RZ ;  /* 0x000000000b097224 */ /* 0x000fe200078e02ff */
[----:B--2---:R-:W0:Y:S03]  /*01f0*/  MUFU.RCP R10, R10 ;  /* 0x0000000a000a7308 */ /* 0x004e260000001000 */
[----:B------:R-:W-:-:S04]  /*0200*/  IMAD.HI.U32 R2, R3, R9, R2 ;  /* 0x0000000903027227 */ /* 0x000fc800078e0002 */
[----:B------:R-:W-:-:S04]  /*0210*/  IMAD.MOV.U32 R9, RZ, RZ, R8 ;  /* 0x000000ffff097224 */ /* 0x000fc800078e0008 */
[----:B------:R-:W-:-:S05]  /*0220*/  IMAD.HI.U32 R3, R2, R9, RZ ;  /* 0x0000000902037227 */ /* 0x000fca00078e00ff */
[----:B------:R-:W-:-:S05]  /*0230*/  IADD3 R3, PT, PT, -R3, RZ, RZ ;  /* 0x000000ff03037210 */ /* 0x000fca0007ffe1ff */
[----:B------:R-:W-:Y:S02]  /*0240*/  IMAD R3, R0, R3, R9 ;  /* 0x0000000300037224 */ /* 0x000fe400078e0209 */
[----:B0-----:R-:W-:-:S03]  /*0250*/  VIADD R9, R10, 0xffffffe ;  /* 0x0ffffffe0a097836 */ /* 0x001fc60000000000 */
[----:B------:R-:W-:-:S03]  /*0260*/  ISETP.GT.U32.AND P0, PT, R0, R3, PT ;  /* 0x000000030000720c */ /* 0x000fc60003f04070 */
[----:B------:R-:W0:Y:S10]  /*0270*/  F2I.FTZ.U32.TRUNC.NTZ R9, R9 ;  /* 0x0000000900097305 */ /* 0x000e34000021f000 */
[----:B------:R-:W-:-:S05]  /*0280*/  @!P0 IMAD.IADD R3, R3, 0x1, -R0 ;  /* 0x0000000103038824 */ /* 0x000fca00078e0a00 */
[----:B------:R-:W-:Y:S01]  /*0290*/  ISETP.GT.U32.AND P0, PT, R0, R3, PT ;  /* 0x000000030000720c */ /* 0x000fe20003f04070 */
[----:B0-----:R-:W-:-:S04]  /*02a0*/  IMAD.MOV R11, RZ, RZ, -R9 ;  /* 0x000000ffff0b7224 */ /* 0x001fc800078e0a09 */
[----:B------:R-:W-:-:S08]  /*02b0*/  IMAD R11, R11, R6, RZ ;  /* 0x000000060b0b7224 */ /* 0x000fd000078e02ff */
[----:B------:R-:W-:Y:S01]  /*02c0*/  @!P0 IMAD.IADD R3, R3, 0x1, -R0 ;  /* 0x0000000103038824 */ /* 0x000fe200078e0a00 */
[----:B------:R-:W-:-:S04]  /*02d0*/  ISETP.GE.U32.AND P0, PT, R4, R19, PT ;  /* 0x000000130400720c */ /* 0x000fc80003f06070 */
[----:B------:R-:W-:Y:S02]  /*02e0*/  MOV R8, R3 ;  /* 0x0000000300087202 */ /* 0x000fe40000000f00 */
[----:B------:R-:W-:-:S03]  /*02f0*/  LOP3.LUT R3, RZ, R19, RZ, 0x33, !PT ;  /* 0x00000013ff037212 */ /* 0x000fc600078e33ff */
[----:B------:R-:W-:-:S05]  /*0300*/  @!P1 IMAD.MOV R8, RZ, RZ, -R8 ;  /* 0x000000ffff089224 */ /* 0x000fca00078e0a08 */
[----:B------:R-:W-:Y:S01]  /*0310*/  SEL R12, R3, R8, !P4 ;  /* 0x00000008030c7207 */ /* 0x000fe20006000000 */
[----:B------:R-:W-:-:S03]  /*0320*/  IMAD.MOV.U32 R8, RZ, RZ, RZ ;  /* 0x000000ffff087224 */ /* 0x000fc600078e00ff */
[----:B------:R-:W-:Y:S01]  /*0330*/  IABS R10, R12 ;  /* 0x0000000c000a7213 */ /* 0x000fe20000000000 */
[----:B------:R-:W-:Y:S01]  /*0340*/  IMAD.HI.U32 R8, R9, R11, R8 ;  /* 0x0000000b09087227 */ /* 0x000fe200078e0008 */
[----:B------:R-:W-:Y:S02]  /*0350*/  SHF.R.S32.HI R11, RZ, 0x1f, R19 ;  /* 0x0000001fff0b7819 */ /* 0x000fe40000011413 */
[----:B------:R-:W-:Y:S02]  /*0360*/  MOV R9, R10 ;  /* 0x0000000a00097202 */ /* 0x000fe40000000f00 */
[----:B------:R-:W-:-:S03]  /*0370*/  ISETP.GE.U32.AND.EX P0, PT, R5, R11, PT, P0 ;  /* 0x0000000b0500720c */ /* 0x000fc60003f06100 */
[----:B------:R-:W-:-:S04]  /*0380*/  IMAD.HI.U32 R8, R8, R9, RZ ;  /* 0x0000000908087227 */ /* 0x000fc800078e00ff */
[----:B------:R-:W-:-:S04]  /*0390*/  IMAD.MOV R10, RZ, RZ, -R8 ;  /* 0x000000ffff0a7224 */ /* 0x000fc800078e0a08 */
[----:B------:R-:W-:Y:S01]  /*03a0*/  IMAD R9, R6, R10, R9 ;  /* 0x0000000a06097224 */ /* 0x000fe200078e0209 */
[----:B------:R-:W-:-:S04]  /*03b0*/  LOP3.LUT R10, R12, R7, RZ, 0x3c, !PT ;  /* 0x000000070c0a7212 */ /* 0x000fc800078e3cff */
[----:B------:R-:W-:Y:S02]  /*03c0*/  ISETP.GT.U32.AND P3, PT, R6, R9, PT ;  /* 0x000000090600720c */ /* 0x000fe40003f64070 */
[----:B------:R-:W-:-:S11]  /*03d0*/  ISETP.GE.AND P5, PT, R10, RZ, PT ;  /* 0x000000ff0a00720c */ /* 0x000fd60003fa6270 */
[----:B------:R-:W-:Y:S02]  /*03e0*/  @!P3 IMAD.IADD R9, R9, 0x1, -R6 ;  /* 0x000000010909b824 */ /* 0x000fe400078e0a06 */
[----:B------:R-:W-:-:S03]  /*03f0*/  @!P3 VIADD R8, R8, 0x1 ;  /* 0x000000010808b836 */ /* 0x000fc60000000000 */
[----:B------:R-:W-:Y:S01]  /*0400*/  ISETP.GE.U32.AND P1, PT, R9, R6, PT ;  /* 0x000000060900720c */ /* 0x000fe20003f26070 */
[----:B------:R-:W-:-:S12]  /*0410*/  @P0 EXIT ;  /* 0x000000000000094d */ /* 0x000fd80003800000 */
[----:B------:R-:W0:Y:S01]  /*0420*/  LDCU UR5, c[0x3][0xc] ;  /* 0x00c00180ff0577ac */ /* 0x000e220008000800 */
[----:B------:R-:W-:Y:S01]  /*0430*/  @P1 IADD3 R8, PT, PT, R8, 0x1, RZ ;  /* 0x0000000108081810 */ /* 0x000fe20007ffe0ff */
[----:B------:R-:W1:Y:S04]  /*0440*/  LDCU.64 UR12, c[0x0][0x358] ;  /* 0x00006b00ff0c77ac */ /* 0x000e680008000a00 */
[----:B------:R-:W-:-:S04]  /*0450*/  IMAD.MOV.U32 R6, RZ, RZ, R8 ;  /* 0x000000ffff067224 */ /* 0x000fc800078e0008 */
[----:B------:R-:W-:Y:S01]  /*0460*/  @!P5 IMAD.MOV R6, RZ, RZ, -R6 ;  /* 0x000000ffff06d224 */ /* 0x000fe200078e0a06 */
[----:B------:R-:W-:-:S05]  /*0470*/  @!P2 LOP3.LUT R6, RZ, R7, RZ, 0x33, !PT ;  /* 0x00000007ff06a212 */ /* 0x000fca00078e33ff */
[----:B------:R-:W-:Y:S01]  /*0480*/  IMAD.MOV R8, RZ, RZ, -R6 ;  /* 0x000000ffff087224 */ /* 0x000fe200078e0a06 */
[----:B0-----:R-:W-:-:S03]  /*0490*/  UISETP.GE.AND UP0, UPT, UR5, 0x1, UPT ;  /* 0x000000010500788c */ /* 0x001fc6000bf06270 */
[----:B------:R-:W-:-:S06]  /*04a0*/  IMAD R7, R7, R8, R12 ;  /* 0x0000000807077224 */ /* 0x000fcc00078e020c */
[----:B-1----:R-:W-:Y:S05]  /*04b0*/  BRA.U !UP0, `(.L_x_244) ;  /* 0x0000000908287547 */ /* 0x002fea000b800000 */
[----:B------:R-:W-:Y:S01]  /*04c0*/  UISETP.GE.U32.AND UP1, UPT, UR5, 0x4, UPT ;  /* 0x000000040500788c */ /* 0x000fe2000bf26070 */
[----:B------:R-:W-:Y:S01]  /*04d0*/  HFMA2 R8, -RZ, RZ, 0, 0 ;  /* 0x00000000ff087431 */ /* 0x000fe200000001ff */
[----:B------:R-:W-:-:S04]  /*04e0*/  ULOP3.LUT UR4, UR5, 0x3, URZ, 0xc0, !UPT ;  /* 0x0000000305047892 */ /* 0x000fc8000f8ec0ff */
[----:B------:R-:W-:-:S03]  /*04f0*/  UISETP.NE.AND UP0, UPT, UR4, URZ, UPT ;  /* 0x000000ff0400728c */ /* 0x000fc6000bf05270 */
[----:B------:R-:W-:Y:S08]  /*0500*/  BRA.U !UP1, `(.L_x_245) ;  /* 0x00000005098c7547 */ /* 0x000ff0000b800000 */
[----:B------:R-:W0:Y:S01]  /*0510*/  LDC R19, c[0x3][0x8] ;  /* 0x00c00200ff137b82 */ /* 0x000e220000000800 */
[----:B------:R-:W-:Y:S01]  /*0520*/  ULOP3.LUT UR5, UR5, 0x7ffffffc, URZ, 0xc0, !UPT ;  /* 0x7ffffffc05057892 */ /* 0x000fe2000f8ec0ff */
[----:B------:R-:W-:Y:S01]  /*0530*/  VIADD R9, R1, 0x8 ;  /* 0x0000000801097836 */ /* 0x000fe20000000000 */
[----:B------:R-:W1:Y:S04]  /*0540*/  LDCU UR16, c[0x3][URZ] ;  /* 0x00c00000ff1077ac */ /* 0x000e680008000800 */
[----:B------:R-:W-:Y:S01]  /*0550*/  IMAD.U32 R8, RZ, RZ, UR5 ;  /* 0x00000005ff087e24 */ /* 0x000fe2000f8e00ff */
[----:B------:R-:W-:Y:S01]  /*0560*/  UIADD3 UR6, UPT, UPT, -UR5, URZ, URZ ;  /* 0x000000ff05067290 */ /* 0x000fe2000fffe1ff */
[----:B------:R-:W-:Y:S01]  /*0570*/  UMOV UR15, 0x60 ;  /* 0x00000060000f7882 */ /* 0x000fe20000000000 */
[----:B------:R-:W-:-:S10]  /*0580*/  UMOV UR14, 0x84 ;  /* 0x00000084000e7882 */ /* 0x000fd40000000000 */
.L_x_246:
[----:B0-----:R-:W-:Y:S01]  /*0590*/  IABS R10, R19 ;  /* 0x00000013000a7213 */ /* 0x001fe20000000000 */
[----:B------:R-:W0:Y:S03]  /*05a0*/  LDCU UR7, c[0x3][UR14+-0x8] ;  /* 0x00ffff000e0777ac */ /* 0x000e260008000800 */
[----:B------:R-:W2:Y:S01]  /*05b0*/  I2F.RP R13, R10 ;  /* 0x0000000a000d7306 */ /* 0x000ea20000209400 */
[----:B------:R-:W3:Y:S01]  /*05c0*/  LDCU UR5, c[0x3][UR15+-0x8] ;  /* 0x00ffff000f0577ac */ /* 0x000ee20008000800 */
[----:B------:R-:W4:Y:S01]  /*05d0*/  LDCU UR8, c[0x3][UR15+-0x4] ;  /* 0x00ffff800f0877ac */ /* 0x000f220008000800 */
[----:B------:R-:W5:Y:S01]  /*05e0*/  LDCU UR9, c[0x3][UR14+-0x4] ;  /* 0x00ffff800e0977ac */ /* 0x000f620008000800 */
[----:B------:R-:W5:Y:S04]  /*05f0*/  LDCU UR10, c[0x3][UR15] ;  /* 0x00c000000f0a77ac */ /* 0x000f680008000800 */
[----:B--2---:R-:W2:Y:S01]  /*0600*/  MUFU.RCP R13, R13 ;  /* 0x0000000d000d7308 */ /* 0x004ea20000001000 */
[----:B0-----:R-:W-:Y:S01]  /*0610*/  IADD3 R12, PT, PT, R6, -UR7, RZ ;  /* 0x80000007060c7c10 */ /* 0x001fe2000fffe0ff */
[----:B------:R-:W0:Y:S01]  /*0620*/  LDCU UR7, c[0x3][UR15+0x4] ;  /* 0x00c000800f0777ac */ /* 0x000e220008000800 */
[C---:B---3--:R-:W-:Y:S01]  /*0630*/  VIADD R3, R7.reuse, -UR5 ;  /* 0x8000000507037c36 */ /* 0x048fe20008000000 */
[----:B------:R-:W3:Y:S03]  /*0640*/  LDCU UR5, c[0x3][UR14] ;  /* 0x00c000000e0577ac */ /* 0x000ee60008000800 */
[----:B-1----:R-:W-:Y:S01]  /*0650*/  IMAD R12, R12, UR16, R3 ;  /* 0x000000100c0c7c24 */ /* 0x002fe2000f8e0203 */
[----:B------:R-:W1:Y:S03]  /*0660*/  LDCU UR11, c[0x3][UR14+0x4] ;  /* 0x00c000800e0b77ac */ /* 0x000e660008000800 */
[----:B------:R-:W-:Y:S01]  /*0670*/  IMAD.IADD R11, R12, 0x1, R19 ;  /* 0x000000010c0b7824 */ /* 0x000fe200078e0213 */
[C---:B----4-:R-:W-:Y:S01]  /*0680*/  IADD3 R12, PT, PT, R7.reuse, -UR8, RZ ;  /* 0x80000008070c7c10 */ /* 0x050fe2000fffe0ff */
[----:B-----5:R-:W-:Y:S01]  /*0690*/  VIADD R15, R6, -UR9 ;  /* 0x80000009060f7c36 */ /* 0x020fe20008000000 */
[----:B------:R-:W-:Y:S01]  /*06a0*/  UIADD3 UR6, UPT, UPT, UR6, 0x4, URZ ;  /* 0x0000000406067890 */ /* 0x000fe2000fffe0ff */
[----:B------:R-:W-:Y:S01]  /*06b0*/  VIADD R14, R7, -UR10 ;  /* 0x8000000a070e7c36 */ /* 0x000fe20008000000 */
[----:B------:R-:W-:Y:S01]  /*06c0*/  UIADD3 UR15, UPT, UPT, UR15, 0x10, URZ ;  /* 0x000000100f0f7890 */ /* 0x000fe2000fffe0ff */
[----:B--2---:R-:W-:Y:S01]  /*06d0*/  VIADD R3, R13, 0xffffffe ;  /* 0x0ffffffe0d037836 */ /* 0x004fe20000000000 */
[----:B------:R-:W-:Y:S01]  /*06e0*/  IABS R13, R11 ;  /* 0x0000000b000d7213 */ /* 0x000fe20000000000 */
[----:B------:R-:W-:Y:S01]  /*06f0*/  IMAD R12, R15, UR16, R12 ;  /* 0x000000100f0c7c24 */ /* 0x000fe2000f8e020c */
[----:B------:R-:W-:Y:S01]  /*0700*/  UISETP.NE.AND UP1, UPT, UR6, URZ, UPT ;  /* 0x000000ff0600728c */ /* 0x000fe2000bf25270 */
[----:B0-----:R-:W-:Y:S01]  /*0710*/  VIADD R16, R7, -UR7 ;  /* 0x8000000707107c36 */ /* 0x001fe20008000000 */
[----:B------:R-:W-:Y:S01]  /*0720*/  UIADD3 UR14, UPT, UPT, UR14, 0x10, URZ ;  /* 0x000000100e0e7890 */ /* 0x000fe2000fffe0ff */
[----:B------:R-:W0:Y:S01]  /*0730*/  F2I.FTZ.U32.TRUNC.NTZ R3, R3 ;  /* 0x0000000300037305 */ /* 0x000e22000021f000 */
[----:B------:R-:W-:Y:S01]  /*0740*/  IMAD.HI.U32 R2, R2, R13, RZ ;  /* 0x0000000d02027227 */ /* 0x000fe200078e00ff */
[----:B---3--:R-:W-:-:S03]  /*0750*/  IADD3 R17, PT, PT, R6, -UR5, RZ ;  /* 0x8000000506117c10 */ /* 0x008fc6000fffe0ff */
[----:B-1----:R-:W-:Y:S01]  /*0760*/  VIADD R21, R6, -UR11 ;  /* 0x8000000b06157c36 */ /* 0x002fe20008000000 */
[----:B------:R-:W-:Y:S01]  /*0770*/  IADD3 R2, PT, PT, -R2, RZ, RZ ;  /* 0x000000ff02027210 */ /* 0x000fe20007ffe1ff */
[----:B------:R-:W-:Y:S02]  /*0780*/  IMAD R14, R17, UR16, R14 ;  /* 0x00000010110e7c24 */ /* 0x000fe4000f8e020e */
[----:B------:R-:W-:Y:S02]  /*0790*/  IMAD R16, R21, UR16, R16 ;  /* 0x0000001015107c24 */ /* 0x000fe4000f8e0210 */
[----:B------:R-:W-:Y:S02]  /*07a0*/  IMAD R13, R10, R2, R13 ;  /* 0x000000020a0d7224 */ /* 0x000fe400078e020d */
[----:B------:R-:W-:Y:S02]  /*07b0*/  HFMA2 R2, -RZ, RZ, 0, 0 ;  /* 0x00000000ff027431 */ /* 0x000fe400000001ff */
[----:B------:R-:W-:-:S02]  /*07c0*/  IMAD.IADD R14, R14, 0x1, R19 ;  /* 0x000000010e0e7824 */ /* 0x000fc400078e0213 */
[----:B0-----:R-:W-:Y:S01]  /*07d0*/  IMAD.MOV R15, RZ, RZ, -R3 ;  /* 0x000000ffff0f7224 */ /* 0x001fe200078e0a03 */
[----:B------:R-:W-:Y:S01]  /*07e0*/  ISETP.GT.U32.AND P0, PT, R0, R13, PT ;  /* 0x0000000d0000720c */ /* 0x000fe20003f04070 */
[--C-:B------:R-:W-:Y:S01]  /*07f0*/  IMAD.IADD R12, R12, 0x1, R19.reuse ;  /* 0x000000010c0c7824 */ /* 0x100fe200078e0213 */
[----:B------:R-:W-:Y:S02]  /*0800*/  IABS R23, R14 ;  /* 0x0000000e00177213 */ /* 0x000fe40000000000 */
[----:B------:R-:W-:Y:S01]  /*0810*/  MOV R17, R15 ;  /* 0x0000000f00117202 */ /* 0x000fe20000000f00 */
[----:B------:R-:W-:Y:S01]  /*0820*/  IMAD.IADD R15, R16, 0x1, R19 ;  /* 0x00000001100f7824 */ /* 0x000fe200078e0213 */
[----:B------:R-:W-:-:S03]  /*0830*/  IABS R21, R12 ;  /* 0x0000000c00157213 */ /* 0x000fc60000000000 */
[----:B------:R-:W-:Y:S01]  /*0840*/  IMAD R17, R17, R10, RZ ;  /* 0x0000000a11117224 */ /* 0x000fe200078e02ff */
[----:B------:R-:W-:-:S03]  /*0850*/  IABS R25, R15 ;  /* 0x0000000f00197213 */ /* 0x000fc60000000000 */
[----:B------:R-:W-:-:S04]  /*0860*/  IMAD.HI.U32 R2, R3, R17, R2 ;  /* 0x0000001103027227 */ /* 0x000fc800078e0002 */
[----:B------:R-:W-:Y:S02]  /*0870*/  @!P0 IMAD.IADD R13, R13, 0x1, -R10 ;  /* 0x000000010d0d8824 */ /* 0x000fe400078e0a0a */
[----:B------:R-:W-:-:S03]  /*0880*/  IMAD.HI.U32 R16, R2, R23, RZ ;  /* 0x0000001702107227 */ /* 0x000fc600078e00ff */
[----:B------:R-:W-:Y:S01]  /*0890*/  ISETP.GT.U32.AND P3, PT, R0, R13, PT ;  /* 0x0000000d0000720c */ /* 0x000fe20003f64070 */
[----:B------:R-:W-:Y:S01]  /*08a0*/  IMAD.HI.U32 R3, R2, R21, RZ ;  /* 0x0000001502037227 */ /* 0x000fe200078e00ff */
[----:B------:R-:W-:-:S03]  /*08b0*/  IADD3 R16, PT, PT, -R16, RZ, RZ ;  /* 0x000000ff10107210 */ /* 0x000fc60007ffe1ff */
[----:B------:R-:W-:-:S04]  /*08c0*/  IMAD.HI.U32 R17, R2, R25, RZ ;  /* 0x0000001902117227 */ /* 0x000fc800078e00ff */
[----:B------:R-:W-:Y:S02]  /*08d0*/  IMAD.MOV R3, RZ, RZ, -R3 ;  /* 0x000000ffff037224 */ /* 0x000fe400078e0a03 */
[----:B------:R-:W-:Y:S02]  /*08e0*/  IMAD.MOV R18, RZ, RZ, -R17 ;  /* 0x000000ffff127224 */ /* 0x000fe400078e0a11 */
[C---:B------:R-:W-:Y:S01]  /*08f0*/  IMAD R17, R10.reuse, R3, R21 ;  /* 0x000000030a117224 */ /* 0x040fe200078e0215 */
[----:B------:R-:W-:Y:S01]  /*0900*/  @!P3 IADD3 R13, PT, PT, R13, -R10, RZ ;  /* 0x8000000a0d0db210 */ /* 0x000fe20007ffe0ff */
[C---:B------:R-:W-:Y:S01]  /*0910*/  IMAD R21, R10.reuse, R16, R23 ;  /* 0x000000100a157224 */ /* 0x040fe200078e0217 */
[----:B------:R-:W-:Y:S01]  /*0920*/  ISETP.GE.AND P3, PT, R15, RZ, PT ;  /* 0x000000ff0f00720c */ /* 0x000fe20003f66270 */
[----:B------:R-:W-:Y:S01]  /*0930*/  IMAD.MOV.U32 R0, RZ, RZ, R10 ;  /* 0x000000ffff007224 */ /* 0x000fe200078e000a */
[----:B------:R-:W-:Y:S01]  /*0940*/  LOP3.LUT R3, RZ, R19, RZ, 0x33, !PT ;  /* 0x00000013ff037212 */ /* 0x000fe200078e33ff */
[----:B------:R-:W-:-:S03]  /*0950*/  IMAD R23, R10, R18, R25 ;  /* 0x000000120a177224 */ /* 0x000fc600078e0219 */
[C---:B------:R-:W-:Y:S02]  /*0960*/  ISETP.GT.U32.AND P1, PT, R0.reuse, R21, PT ;  /* 0x000000150000720c */ /* 0x040fe40003f24070 */
[C---:B------:R-:W-:Y:S02]  /*0970*/  ISETP.GT.U32.AND P2, PT, R0.reuse, R23, PT ;  /* 0x000000170000720c */ /* 0x040fe40003f44070 */
[----:B------:R-:W-:-:S09]  /*0980*/  ISETP.GT.U32.AND P0, PT, R0, R17, PT ;  /* 0x000000110000720c */ /* 0x000fd20003f04070 */
        /* <DEDUP_REMOVED lines=8> */
[----:B------:R-:W-:-:S07]  /*0a10*/  ISETP.GE.AND P0, PT, R11, RZ, PT ;  /* 0x000000ff0b00720c */ /* 0x000fce0003f06270 */
[----:B------:R-:W-:Y:S02]  /*0a20*/  @!P6 IADD3 R23, PT, PT, R23, -R10, RZ ;  /* 0x8000000a1717e210 */ /* 0x000fe40007ffe0ff */
[--C-:B------:R-:W-:Y:S01]  /*0a30*/  @!P4 IMAD.IADD R17, R17, 0x1, -R10.reuse ;  /* 0x000000011111c824 */ /* 0x100fe200078e0a0a */
[----:B------:R-:W-:Y:S01]  /*0a40*/  ISETP.NE.AND P4, PT, R19, RZ, PT ;  /* 0x000000ff1300720c */ /* 0x000fe20003f85270 */
[----:B------:R-:W-:Y:S02]  /*0a50*/  @!P5 IMAD.IADD R21, R21, 0x1, -R10 ;  /* 0x000000011515d824 */ /* 0x000fe400078e0a0a */
[----:B------:R-:W-:Y:S02]  /*0a60*/  @!P0 IMAD.MOV R13, RZ, RZ, -R13 ;  /* 0x000000ffff0d8224 */ /* 0x000fe400078e0a0d */
[----:B------:R-:W-:Y:S01]  /*0a70*/  @!P1 IMAD.MOV R17, RZ, RZ, -R17 ;  /* 0x000000ffff119224 */ /* 0x000fe200078e0a11 */
[----:B------:R-:W-:Y:S01]  /*0a80*/  @!P2 IADD3 R21, PT, PT, -R21, RZ, RZ ;  /* 0x000000ff1515a210 */ /* 0x000fe20007ffe1ff */
[----:B------:R-:W-:Y:S01]  /*0a90*/  @!P3 IMAD.MOV R23, RZ, RZ, -R23 ;  /* 0x000000ffff17b224 */ /* 0x000fe200078e0a17 */
[----:B------:R-:W-:-:S02]  /*0aa0*/  SEL R10, R3, R13, !P4 ;  /* 0x0000000d030a7207 */ /* 0x000fc40006000000 */
[C---:B------:R-:W-:Y:S02]  /*0ab0*/  SEL R12, R3.reuse, R17, !P4 ;  /* 0x00000011030c7207 */ /* 0x040fe40006000000 */
[C---:B------:R-:W-:Y:S01]  /*0ac0*/  SEL R14, R3.reuse, R21, !P4 ;  /* 0x00000015030e7207 */ /* 0x040fe20006000000 */
[----:B------:R-:W-:Y:S01]  /*0ad0*/  STL [R9+-0x8], R10 ;  /* 0xfffff80a09007387 */ /* 0x000fe20000100800 */
[----:B------:R-:W-:-:S03]  /*0ae0*/  SEL R16, R3, R23, !P4 ;  /* 0x0000001703107207 */ /* 0x000fc60006000000 */
[----:B------:R-:W-:Y:S04]  /*0af0*/  STL [R9+-0x4], R12 ;  /* 0xfffffc0c09007387 */ /* 0x000fe80000100800 */
[----:B------:R-:W-:Y:S04]  /*0b00*/  STL [R9], R14 ;  /* 0x0000000e09007387 */ /* 0x000fe80000100800 */
[----:B------:R0:W-:Y:S02]  /*0b10*/  STL [R9+0x4], R16 ;  /* 0x0000041009007387 */ /* 0x0001e40000100800 */
[----:B0-----:R-:W-:Y:S01]  /*0b20*/  VIADD R9, R9, 0x10 ;  /* 0x0000001009097836 */ /* 0x001fe20000000000 */
[----:B------:R-:W-:Y:S06]  /*0b30*/  BRA.U UP1, `(.L_x_246) ;  /* 0xfffffff901947547 */ /* 0x000fec000b83ffff */
.L_x_245:
[----:B------:R-:W-:Y:S05]  /*0b40*/  BRA.U !UP0, `(.L_x_244) ;  /* 0x0000000108847547 */ /* 0x000fea000b800000 */
[----:B------:R-:W0:Y:S01]  /*0b50*/  LDC R19, c[0x3][0x8] ;  /* 0x00c00200ff137b82 */ /* 0x000e220000000800 */
[----:B------:R-:W-:Y:S01]  /*0b60*/  MOV R9, 0x7c ;  /* 0x0000007c00097802 */ /* 0x000fe20000000f00 */
[----:B------:R-:W-:Y:S01]  /*0b70*/  IMAD.MOV.U32 R11, RZ, RZ, 0x58 ;  /* 0x00000058ff0b7424 */ /* 0x000fe200078e00ff */
[----:B------:R-:W1:Y:S01]  /*0b80*/  LDCU UR5, c[0x3][URZ] ;  /* 0x00c00000ff0577ac */ /* 0x000e620008000800 */
[C---:B------:R-:W-:Y:S02]  /*0b90*/  IMAD R14, R8.reuse, 0x4, R1 ;  /* 0x00000004080e7824 */ /* 0x040fe400078e0201 */
[C---:B------:R-:W-:Y:S01]  /*0ba0*/  IMAD R9, R8.reuse, 0x4, R9 ;  /* 0x0000000408097824 */ /* 0x040fe200078e0209 */
[----:B------:R-:W-:Y:S01]  /*0bb0*/  UIADD3 UR4, UPT, UPT, -UR4, URZ, URZ ;  /* 0x000000ff04047290 */ /* 0x000fe2000fffe1ff */
[----:B------:R-:W-:-:S11]  /*0bc0*/  IMAD R12, R8, 0x4, R11 ;  /* 0x00000004080c7824 */ /* 0x000fd600078e020b */
.L_x_247:
[----:B------:R2:W3:Y:S01]  /*0bd0*/  LDC R11, c[0x3][R9] ;  /* 0x00c00000090b7b82 */ /* 0x0004e20000000800 */
[----:B0-----:R-:W-:Y:S01]  /*0be0*/  IABS R16, R19 ;  /* 0x0000001300107213 */ /* 0x001fe20000000000 */
[----:B------:R-:W-:-:S04]  /*0bf0*/  UIADD3 UR4, UPT, UPT, UR4, 0x1, URZ ;  /* 0x0000000104047890 */ /* 0x000fc8000fffe0ff */
[----:B------:R-:W-:Y:S02]  /*0c00*/  UISETP.NE.AND UP0, UPT, UR4, URZ, UPT ;  /* 0x000000ff0400728c */ /* 0x000fe4000bf05270 */
[----:B------:R0:W4:Y:S01]  /*0c10*/  LDC R8, c[0x3][R12] ;  /* 0x00c000000c087b82 */ /* 0x0001220000000800 */
[----:B--2---:R-:W-:Y:S01]  /*0c20*/  VIADD R9, R9, 0x4 ;  /* 0x0000000409097836 */ /* 0x004fe20000000000 */
[----:B0-----:R-:W-:Y:S02]  /*0c30*/  IADD3 R12, PT, PT, R12, 0x4, RZ ;  /* 0x000000040c0c7810 */ /* 0x001fe40007ffe0ff */
[----:B---3--:R-:W-:Y:S01]  /*0c40*/  IADD3 R11, PT, PT, R6, -R11, RZ ;  /* 0x8000000b060b7210 */ /* 0x008fe20007ffe0ff */
[----:B----4-:R-:W-:-:S04]  /*0c50*/  IMAD.IADD R8, R7, 0x1, -R8 ;  /* 0x0000000107087824 */ /* 0x010fc800078e0a08 */
[----:B-1----:R-:W-:-:S04]  /*0c60*/  IMAD R8, R11, UR5, R8 ;  /* 0x000000050b087c24 */ /* 0x002fc8000f8e0208 */
[----:B------:R-:W-:-:S05]  /*0c70*/  IMAD.IADD R8, R8, 0x1, R19 ;  /* 0x0000000108087824 */ /* 0x000fca00078e0213 */
[----:B------:R-:W-:Y:S02]  /*0c80*/  IABS R11, R8 ;  /* 0x00000008000b7213 */ /* 0x000fe40000000000 */
[----:B------:R-:W-:-:S03]  /*0c90*/  ISETP.GE.AND P1, PT, R8, RZ, PT ;  /* 0x000000ff0800720c */ /* 0x000fc60003f26270 */
[----:B------:R-:W-:-:S04]  /*0ca0*/  IMAD.HI.U32 R10, R2, R11, RZ ;  /* 0x0000000b020a7227 */ /* 0x000fc800078e00ff */
[----:B------:R-:W-:-:S04]  /*0cb0*/  IMAD.MOV R10, RZ, RZ, -R10 ;  /* 0x000000ffff0a7224 */ /* 0x000fc800078e0a0a */
[----:B------:R-:W-:-:S05]  /*0cc0*/  IMAD R11, R16, R10, R11 ;  /* 0x0000000a100b7224 */ /* 0x000fca00078e020b */
[----:B------:R-:W-:-:S13]  /*0cd0*/  ISETP.GT.U32.AND P0, PT, R0, R11, PT ;  /* 0x0000000b0000720c */ /* 0x000fda0003f04070 */
[----:B------:R-:W-:-:S04]  /*0ce0*/  @!P0 IADD3 R11, PT, PT, R11, -R16, RZ ;  /* 0x800000100b0b8210 */ /* 0x000fc80007ffe0ff */
[----:B------:R-:W-:-:S13]  /*0cf0*/  ISETP.GT.U32.AND P0, PT, R0, R11, PT ;  /* 0x0000000b0000720c */ /* 0x000fda0003f04070 */
[----:B------:R-:W-:-:S04]  /*0d00*/  @!P0 IMAD.IADD R11, R11, 0x1, -R16 ;  /* 0x000000010b0b8824 */ /* 0x000fc800078e0a10 */
[----:B------:R-:W-:-:S05]  /*0d10*/  @!P1 IMAD.MOV R11, RZ, RZ, -R11 ;  /* 0x000000ffff0b9224 */ /* 0x000fca00078e0a0b */
[----:B------:R-:W-:-:S05]  /*0d20*/  SEL R11, R3, R11, !P4 ;  /* 0x0000000b030b7207 */ /* 0x000fca0006000000 */
[----:B------:R0:W-:Y:S02]  /*0d30*/  STL [R14], R11 ;  /* 0x0000000b0e007387 */ /* 0x0001e40000100800 */
[----:B0-----:R-:W-:Y:S01]  /*0d40*/  VIADD R14, R14, 0x4 ;  /* 0x000000040e0e7836 */ /* 0x001fe20000000000 */
[----:B------:R-:W-:Y:S06]  /*0d50*/  BRA.U UP0, `(.L_x_247) ;  /* 0xfffffffd009c7547 */ /* 0x000fec000b83ffff */
.L_x_244:
[----:B------:R-:W0:Y:S01]  /*0d60*/  LDCU.64 UR4, c[0x0][0x3a8] ;  /* 0x00007500ff0477ac */ /* 0x000e220008000a00 */
[----:B------:R-:W1:Y:S01]  /*0d70*/  LDC R6, c[0x3][0xc] ;  /* 0x00c00300ff067b82 */ /* 0x000e620000000800 */
[----:B0-----:R-:W-:-:S04]  /*0d80*/  IADD3 R2, P0, PT, R4, UR4, RZ ;  /* 0x0000000404027c10 */ /* 0x001fc8000ff1e0ff */
[----:B------:R-:W-:-:S05]  /*0d90*/  IADD3.X R3, PT, PT, R5, UR5, RZ, P0, !PT ;  /* 0x0000000505037c10 */ /* 0x000fca00087fe4ff */
[----:B------:R-:W2:Y:S01]  /*0da0*/  LDG.E.U8 R2, desc[UR12][R2.64] ;  /* 0x0000000c02027981 */ /* 0x000ea2000c1e1100 */
[----:B-1----:R-:W-:-:S04]  /*0db0*/  ISETP.GE.AND P0, PT, R6, 0x1, PT ;  /* 0x000000010600780c */ /* 0x002fc80003f06270 */
[----:B--2---:R-:W-:-:S13]  /*0dc0*/  ISETP.EQ.OR P0, PT, R2, 0x1, !P0 ;  /* 0x000000010200780c */ /* 0x004fda0004702670 */
[----:B------:R-:W-:Y:S05]  /*0dd0*/  @P0 EXIT ;  /* 0x000000000000094d */ /* 0x000fea0003800000 */
[C---:B------:R-:W-:Y:S01]  /*0de0*/  ISETP.GE.U32.AND P1, PT, R6.reuse, 0x4, PT ;  /* 0x000000040600780c */ /* 0x040fe20003f26070 */
[----:B------:R-:W-:Y:S01]  /*0df0*/  HFMA2 R18, -RZ, RZ, 0, 0 ;  /* 0x00000000ff127431 */ /* 0x000fe200000001ff */
[----:B------:R-:W-:-:S04]  /*0e00*/  LOP3.LUT R0, R6, 0x3, RZ, 0xc0, !PT ;  /* 0x0000000306007812 */ /* 0x000fc800078ec0ff */
[----:B------:R-:W-:-:S07]  /*0e10*/  ISETP.NE.AND P0, PT, R0, RZ, PT ;  /* 0x000000ff0000720c */ /* 0x000fce0003f05270 */
[----:B------:R-:W-:Y:S06]  /*0e20*/  @!P1 BRA `(.L_x_248) ;  /* 0x0000000000cc9947 */ /* 0x000fec0003800000 */
[----:B------:R-:W0:Y:S01]  /*0e30*/  LDC R20, c[0x3][0x8] ;  /* 0x00c00200ff147b82 */ /* 0x000e220000000800 */
[----:B------:R-:W-:Y:S01]  /*0e40*/  LOP3.LUT R18, R6, 0x7ffffffc, RZ, 0xc0, !PT ;  /* 0x7ffffffc06127812 */ /* 0x000fe200078ec0ff */
[C---:B------:R-:W-:Y:S01]  /*0e50*/  IMAD.SHL.U32 R21, R19.reuse, 0x2, RZ ;  /* 0x0000000213157824 */ /* 0x040fe200078e00ff */
[----:B------:R-:W-:Y:S01]  /*0e60*/  MOV R25, RZ ;  /* 0x000000ff00197202 */ /* 0x000fe20000000f00 */
[----:B------:R-:W-:Y:S01]  /*0e70*/  IMAD R22, R19, 0x3, RZ ;  /* 0x0000000313167824 */ /* 0x000fe200078e02ff */
[----:B------:R-:W1:Y:S01]  /*0e80*/  LDCU.64 UR4, c[0x0][0x380] ;  /* 0x00007000ff0477ac */ /* 0x000e620008000a00 */
[----:B------:R-:W-:Y:S02]  /*0e90*/  VIADD R23, R1, 0x8 ;  /* 0x0000000801177836 */ /* 0x000fe40000000000 */
[----:B------:R-:W2:Y:S01]  /*0ea0*/  LDC.64 R2, c[0x0][0x388] ;  /* 0x0000e200ff027b82 */ /* 0x000ea20000000a00 */
[----:B------:R-:W-:-:S07]  /*0eb0*/  IMAD.MOV R24, RZ, RZ, -R18 ;  /* 0x000000ffff187224 */ /* 0x000fce00078e0a12 */
.L_x_249:
[----:B---3--:R-:W3:Y:S01]  /*0ec0*/  LDL.64 R6, [R23+-0x8] ;  /* 0xfffff80017067983 */ /* 0x008ee20000100a00 */
[----:B------:R-:W-:Y:S01]  /*0ed0*/  IADD3 R11, P1, PT, R4, R25, RZ ;  /* 0x00000019040b7210 */ /* 0x000fe20007f3e0ff */
[----:B---3--:R-:W-:-:S04]  /*0ee0*/  IMAD.IADD R9, R6, 0x1, R25 ;  /* 0x0000000106097824 */ /* 0x008fc800078e0219 */
[----:B--2---:R-:W-:-:S06]  /*0ef0*/  IMAD.WIDE R8, R9, 0x8, R2 ;  /* 0x0000000809087825 */ /* 0x004fcc00078e0202 */
[----:B------:R-:W2:Y:S01]  /*0f00*/  LDG.E.64 R8, desc[UR12][R8.64] ;  /* 0x0000000c08087981 */ /* 0x000ea2000c1e1b00 */
[----:B------:R-:W-:Y:S02]  /*0f10*/  LEA.HI.X.SX32 R12, R25, R5, 0x1, P1 ;  /* 0x00000005190c7211 */ /* 0x000fe400008f0eff */
[C---:B-1----:R-:W-:Y:S02]  /*0f20*/  LEA R10, P1, R11.reuse, UR4, 0x3 ;  /* 0x000000040b0a7c11 */ /* 0x042fe4000f8218ff */
[----:B0-----:R-:W-:Y:S02]  /*0f30*/  IADD3 R13, PT, PT, R20, R7, RZ ;  /* 0x00000007140d7210 */ /* 0x001fe40007ffe0ff */
[----:B------:R-:W3:Y:S01]  /*0f40*/  LDL.64 R6, [R23] ;  /* 0x0000000017067983 */ /* 0x000ee20000100a00 */
[----:B------:R-:W-:Y:S02]  /*0f50*/  LEA.HI.X R11, R11, UR5, R12, 0x3, P1 ;  /* 0x000000050b0b7c11 */ /* 0x000fe400088f1c0c */
[----:B------:R-:W-:Y:S01]  /*0f60*/  IMAD.WIDE R12, R13, 0x8, R2 ;  /* 0x000000080d0c7825 */ /* 0x000fe200078e0202 */
[----:B------:R-:W-:-:S02]  /*0f70*/  IADD3 R15, P1, PT, R4, R20, RZ ;  /* 0x00000014040f7210 */ /* 0x000fc40007f3e0ff */
[----:B--2---:R0:W-:Y:S04]  /*0f80*/  STG.E.64 desc[UR12][R10.64], R8 ;  /* 0x000000080a007986 */ /* 0x0041e8000c101b0c */
[----:B------:R-:W2:Y:S01]  /*0f90*/  LDG.E.64 R12, desc[UR12][R12.64] ;  /* 0x0000000c0c0c7981 */ /* 0x000ea2000c1e1b00 */
[----:B------:R-:W-:Y:S02]  /*0fa0*/  LEA.HI.X.SX32 R16, R20, R5, 0x1, P1 ;  /* 0x0000000514107211 */ /* 0x000fe400008f0eff */
[----:B------:R-:W-:Y:S01]  /*0fb0*/  LEA R14, P1, R15, UR4, 0x3 ;  /* 0x000000040f0e7c11 */ /* 0x000fe2000f8218ff */
[----:B---3--:R-:W-:-:S03]  /*0fc0*/  IMAD.IADD R17, R6, 0x1, R21 ;  /* 0x0000000106117824 */ /* 0x008fc600078e0215 */
[----:B------:R-:W-:Y:S01]  /*0fd0*/  LEA.HI.X R15, R15, UR5, R16, 0x3, P1 ;  /* 0x000000050f0f7c11 */ /* 0x000fe200088f1c10 */
[----:B------:R-:W-:Y:S01]  /*0fe0*/  IMAD.WIDE R16, R17, 0x8, R2 ;  /* 0x0000000811107825 */ /* 0x000fe200078e0202 */
[----:B------:R-:W-:-:S03]  /*0ff0*/  IADD3 R26, P1, PT, R4, R21, RZ ;  /* 0x00000015041a7210 */ /* 0x000fc60007f3e0ff */
[----:B--2---:R1:W-:Y:S04]  /*1000*/  STG.E.64 desc[UR12][R14.64], R12 ;  /* 0x0000000c0e007986 */ /* 0x0043e8000c101b0c */
[----:B------:R-:W2:Y:S01]  /*1010*/  LDG.E.64 R16, desc[UR12][R16.64] ;  /* 0x0000000c10107981 */ /* 0x000ea2000c1e1b00 */
[----:B0-----:R-:W-:Y:S01]  /*1020*/  LEA.HI.X.SX32 R11, R21, R5, 0x1, P1 ;  /* 0x00000005150b7211 */ /* 0x001fe200008f0eff */
[----:B------:R-:W-:Y:S01]  /*1030*/  IMAD.IADD R9, R22, 0x1, R7 ;  /* 0x0000000116097824 */ /* 0x000fe200078e0207 */
[----:B------:R-:W-:-:S03]  /*1040*/  LEA R6, P1, R26, UR4, 0x3 ;  /* 0x000000041a067c11 */ /* 0x000fc6000f8218ff */
[----:B------:R-:W-:Y:S01]  /*1050*/  IMAD.WIDE R8, R9, 0x8, R2 ;  /* 0x0000000809087825 */ /* 0x000fe200078e0202 */
[----:B------:R-:W-:Y:S02]  /*1060*/  LEA.HI.X R7, R26, UR5, R11, 0x3, P1 ;  /* 0x000000051a077c11 */ /* 0x000fe400088f1c0b */
[----:B------:R-:W-:-:S03]  /*1070*/  IADD3 R11, P1, PT, R4, R22, RZ ;  /* 0x00000016040b7210 */ /* 0x000fc60007f3e0ff */
[----:B--2---:R3:W-:Y:S04]  /*1080*/  STG.E.64 desc[UR12][R6.64], R16 ;  /* 0x0000001006007986 */ /* 0x0047e8000c101b0c */
[----:B------:R-:W2:Y:S01]  /*1090*/  LDG.E.64 R8, desc[UR12][R8.64] ;  /* 0x0000000c08087981 */ /* 0x000ea2000c1e1b00 */
[----:B-1----:R-:W-:Y:S01]  /*10a0*/  LEA.HI.X.SX32 R12, R22, R5, 0x1, P1 ;  /* 0x00000005160c7211 */ /* 0x002fe200008f0eff */
[----:B------:R-:W-:Y:S01]  /*10b0*/  VIADD R23, R23, 0x10 ;  /* 0x0000001017177836 */ /* 0x000fe20000000000 */
[----:B------:R-:W-:Y:S01]  /*10c0*/  LEA R10, P1, R11, UR4, 0x3 ;  /* 0x000000040b0a7c11 */ /* 0x000fe2000f8218ff */
[C---:B------:R-:W-:Y:S01]  /*10d0*/  IMAD R20, R19.reuse, 0x4, R20 ;  /* 0x0000000413147824 */ /* 0x040fe200078e0214 */
[----:B------:R-:W-:Y:S01]  /*10e0*/  IADD3 R24, PT, PT, R24, 0x4, RZ ;  /* 0x0000000418187810 */ /* 0x000fe20007ffe0ff */
[----:B------:R-:W-:Y:S01]  /*10f0*/  IMAD R21, R19, 0x4, R21 ;  /* 0x0000000413157824 */ /* 0x000fe200078e0215 */
[----:B------:R-:W-:Y:S01]  /*1100*/  LEA.HI.X R11, R11, UR5, R12, 0x3, P1 ;  /* 0x000000050b0b7c11 */ /* 0x000fe200088f1c0c */
[----:B------:R-:W-:Y:S01]  /*1110*/  IMAD R22, R19, 0x4, R22 ;  /* 0x0000000413167824 */ /* 0x000fe200078e0216 */
[----:B------:R-:W-:-:S02]  /*1120*/  ISETP.NE.AND P1, PT, R24, RZ, PT ;  /* 0x000000ff1800720c */ /* 0x000fc40003f25270 */
[----:B------:R-:W-:Y:S01]  /*1130*/  LEA R25, R19, R25, 0x2 ;  /* 0x0000001913197211 */ /* 0x000fe200078e10ff */
[----:B--2---:R3:W-:Y:S10]  /*1140*/  STG.E.64 desc[UR12][R10.64], R8 ;  /* 0x000000080a007986 */ /* 0x0047f4000c101b0c */
[----:B------:R-:W-:Y:S05]  /*1150*/  @P1 BRA `(.L_x_249) ;  /* 0xfffffffc00581947 */ /* 0x000fea000383ffff */
.L_x_248:
[----:B------:R-:W-:Y:S05]  /*1160*/  @!P0 EXIT ;  /* 0x000000000000894d */ /* 0x000fea0003800000 */
[----:B------:R-:W0:Y:S01]  /*1170*/  LDC.64 R2, c[0x0][0x388] ;  /* 0x0000e200ff027b82 */ /* 0x000e220000000a00 */
[----:B------:R-:W-:Y:S01]  /*1180*/  IADD3 R0, PT, PT, -R0, RZ, RZ ;  /* 0x000000ff00007210 */ /* 0x000fe20007ffe1ff */
[C---:B------:R-:W-:Y:S01]  /*1190*/  IMAD R12, R18.reuse, 0x4, R1 ;  /* 0x00000004120c7824 */ /* 0x040fe200078e0201 */
[----:B------:R-:W1:Y:S01]  /*11a0*/  LDCU.64 UR4, c[0x0][0x380] ;  /* 0x00007000ff0477ac */ /* 0x000e620008000a00 */
[----:B---3--:R-:W-:-:S07]  /*11b0*/  IMAD R11, R18, R19, RZ ;  /* 0x00000013120b7224 */ /* 0x008fce00078e02ff */
.L_x_250:
[----:B--2---:R-:W2:Y:S01]  /*11c0*/  LDL R6, [R12] ;  /* 0x000000000c067983 */ /* 0x004ea20000100800 */
[----:B------:R-:W-:Y:S01]  /*11d0*/  IADD3 R9, P0, PT, R4, R11, RZ ;  /* 0x0000000b04097210 */ /* 0x000fe20007f1e0ff */
[----:B--2---:R-:W-:-:S04]  /*11e0*/  IMAD.IADD R7, R6, 0x1, R11 ;  /* 0x0000000106077824 */ /* 0x004fc800078e020b */
[----:B0-----:R-:W-:-:S06]  /*11f0*/  IMAD.WIDE R6, R7, 0x8, R2 ;  /* 0x0000000807067825 */ /* 0x001fcc00078e0202 */
[----:B------:R-:W2:Y:S01]  /*1200*/  LDG.E.64 R6, desc[UR12][R6.64] ;  /* 0x0000000c06067981 */ /* 0x000ea2000c1e1b00 */
[----:B------:R-:W-:Y:S01]  /*1210*/  LEA.HI.X.SX32 R10, R11, R5, 0x1, P0 ;  /* 0x000000050b0a7211 */ /* 0x000fe200000f0eff */
[----:B------:R-:W-:Y:S01]  /*1220*/  VIADD R0, R0, 0x1 ;  /* 0x0000000100007836 */ /* 0x000fe20000000000 */
[----:B-1----:R-:W-:Y:S01]  /*1230*/  LEA R8, P0, R9, UR4, 0x3 ;  /* 0x0000000409087c11 */ /* 0x002fe2000f8018ff */
[----:B------:R-:W-:Y:S01]  /*1240*/  IMAD.IADD R11, R11, 0x1, R19 ;  /* 0x000000010b0b7824 */ /* 0x000fe200078e0213 */
[----:B------:R-:W-:Y:S02]  /*1250*/  IADD3 R12, PT, PT, R12, 0x4, RZ ;  /* 0x000000040c0c7810 */ /* 0x000fe40007ffe0ff */
[----:B------:R-:W-:Y:S02]  /*1260*/  LEA.HI.X R9, R9, UR5, R10, 0x3, P0 ;  /* 0x0000000509097c11 */ /* 0x000fe400080f1c0a */
[----:B------:R-:W-:-:S03]  /*1270*/  ISETP.NE.AND P0, PT, R0, RZ, PT ;  /* 0x000000ff0000720c */ /* 0x000fc60003f05270 */
[----:B--2---:R2:W-:Y:S10]  /*1280*/  STG.E.64 desc[UR12][R8.64], R6 ;  /* 0x0000000608007986 */ /* 0x0045f4000c101b0c */
[----:B------:R-:W-:Y:S05]  /*1290*/  @P0 BRA `(.L_x_250) ;  /* 0xfffffffc00c80947 */ /* 0x000fea000383ffff */
[----:B------:R-:W-:Y:S05]  /*12a0*/  EXIT ;  /* 0x000000000000794d */ /* 0x000fea0003800000 */
.L_x_251:
        /* <DEDUP_REMOVED lines=13> */
.L_x_261:


//--------------------- .nv.shared.reserved.0     --------------------------
	.section	.nv.shared.reserved.0,"aw",@nobits
	.weak		__nv_reservedSMEM_offset_0_alias
	.size		__nv_reservedSMEM_offset_0_alias, 0, 64
	.other		__nv_reservedSMEM_offset_0_alias,@"STO_CUDA_RESERVED_SHARED STV_DEFAULT"
__nv_reservedSMEM_offset_0_alias:
	.zero		0
	.zero		64


//--------------------- .nv.constant0._Z14processRoutletPdPKdS1_S1_S1_PKb --------------------------
	.section	.nv.constant0._Z14processRoutletPdPKdS1_S1_S1_PKb,"a",@progbits
	.sectionflags	@""
	.align	4
.nv.constant0._Z14processRoutletPdPKdS1_S1_S1_PKb:
	.zero		944


//--------------------- .nv.constant0._Z15processNRoutletPdPKdS1_S1_PKb --------------------------
	.section	.nv.constant0._Z15processNRoutletPdPKdS1_S1_PKb,"a",@progbits
	.sectionflags	@""
	.align	4
.nv.constant0._Z15processNRoutletPdPKdS1_S1_PKb:
	.zero		936


//--------------------- .nv.constant0._Z13processNoslipPdPKdS1_S1_S1_PKb --------------------------
	.section	.nv.constant0._Z13processNoslipPdPKdS1_S1_S1_PKb,"a",@progbits
	.sectionflags	@""
	.align	4
.nv.constant0._Z13processNoslipPdPKdS1_S1_S1_PKb:
	.zero		944


//--------------------- .nv.constant0._Z15processPeriodicPdPKdS1_S1_S1_S1_S1_i --------------------------
	.section	.nv.constant0._Z15processPeriodicPdPKdS1_S1_S1_S1_S1_i,"a",@progbits
	.sectionflags	@""
	.align	4
.nv.constant0._Z15processPeriodicPdPKdS1_S1_S1_S1_S1_i:
	.zero		956


//--------------------- .nv.constant0._Z14processComputePdS_S_PKdPKb --------------------------
	.section	.nv.constant0._Z14processComputePdS_S_PKdPKb,"a",@progbits
	.sectionflags	@""
	.align	4
.nv.constant0._Z14processComputePdS_S_PKdPKb:
	.zero		936


//--------------------- .nv.constant0._Z16processCollisionPdPKdS1_S1_S1_PKb --------------------------
	.section	.nv.constant0._Z16processCollisionPdPKdS1_S1_S1_PKb,"a",@progbits
	.sectionflags	@""
	.align	4
.nv.constant0._Z16processCollisionPdPKdS1_S1_S1_PKb:
	.zero		944


//--------------------- .nv.constant0._Z16processStreamingPdPKdS1_S1_S1_PKb --------------------------
	.section	.nv.constant0._Z16processStreamingPdPKdS1_S1_S1_PKb,"a",@progbits
	.sectionflags	@""
	.align	4
.nv.constant0._Z16processStreamingPdPKdS1_S1_S1_PKb:
	.zero		944


//--------------------- SYMBOLS --------------------------

	.type		.nv.reservedSmem.offset0,@object
	.size		.nv.reservedSmem.offset0,0x4
